//
// Generated by NVIDIA NVVM Compiler
//
// Compiler Build ID: CL-36424714
// Cuda compilation tools, release 13.0, V13.0.88
// Based on NVVM 20.0.0
//

.version 9.0
.target sm_100
.address_size 64

	// .globl	_ZN3lux4cuda6matvec25gemv_row_major_f32_kernelEPKfS3_Pfiiff
// _ZZN3lux4cuda6matvec16block_reduce_sumEfE6shared has been demoted
// _ZZN3lux4cuda6matvec21gemv_tiled_f32_kernelEPKfS3_PfiiffE2sx has been demoted
.extern .shared .align 16 .b8 _ZN3lux4cuda6matvec5sdataE[];

.visible .entry _ZN3lux4cuda6matvec25gemv_row_major_f32_kernelEPKfS3_Pfiiff(
	.param .u64 .ptr .align 1 _ZN3lux4cuda6matvec25gemv_row_major_f32_kernelEPKfS3_Pfiiff_param_0,
	.param .u64 .ptr .align 1 _ZN3lux4cuda6matvec25gemv_row_major_f32_kernelEPKfS3_Pfiiff_param_1,
	.param .u64 .ptr .align 1 _ZN3lux4cuda6matvec25gemv_row_major_f32_kernelEPKfS3_Pfiiff_param_2,
	.param .u32 _ZN3lux4cuda6matvec25gemv_row_major_f32_kernelEPKfS3_Pfiiff_param_3,
	.param .u32 _ZN3lux4cuda6matvec25gemv_row_major_f32_kernelEPKfS3_Pfiiff_param_4,
	.param .f32 _ZN3lux4cuda6matvec25gemv_row_major_f32_kernelEPKfS3_Pfiiff_param_5,
	.param .f32 _ZN3lux4cuda6matvec25gemv_row_major_f32_kernelEPKfS3_Pfiiff_param_6
)
{
	.reg .pred 	%p<8>;
	.reg .b32 	%r<28>;
	.reg .b32 	%f<48>;
	.reg .b64 	%rd<25>;

	ld.param.u64 	%rd11, [_ZN3lux4cuda6matvec25gemv_row_major_f32_kernelEPKfS3_Pfiiff_param_0];
	ld.param.u64 	%rd12, [_ZN3lux4cuda6matvec25gemv_row_major_f32_kernelEPKfS3_Pfiiff_param_1];
	ld.param.u64 	%rd13, [_ZN3lux4cuda6matvec25gemv_row_major_f32_kernelEPKfS3_Pfiiff_param_2];
	ld.param.u32 	%r18, [_ZN3lux4cuda6matvec25gemv_row_major_f32_kernelEPKfS3_Pfiiff_param_3];
	ld.param.u32 	%r17, [_ZN3lux4cuda6matvec25gemv_row_major_f32_kernelEPKfS3_Pfiiff_param_4];
	ld.param.f32 	%f8, [_ZN3lux4cuda6matvec25gemv_row_major_f32_kernelEPKfS3_Pfiiff_param_5];
	ld.param.f32 	%f9, [_ZN3lux4cuda6matvec25gemv_row_major_f32_kernelEPKfS3_Pfiiff_param_6];
	cvta.to.global.u64 	%rd1, %rd12;
	cvta.to.global.u64 	%rd2, %rd11;
	cvta.to.global.u64 	%rd3, %rd13;
	mov.u32 	%r19, %ctaid.x;
	mov.u32 	%r20, %ntid.x;
	mov.u32 	%r21, %tid.x;
	mad.lo.s32 	%r1, %r19, %r20, %r21;
	setp.ge.s32 	%p1, %r1, %r18;
	@%p1 bra 	$L__BB0_11;
	setp.lt.s32 	%p2, %r17, 1;
	mov.f32 	%f47, 0f00000000;
	@%p2 bra 	$L__BB0_8;
	mul.lo.s32 	%r2, %r17, %r1;
	and.b32  	%r3, %r17, 7;
	setp.lt.u32 	%p3, %r17, 8;
	mov.f32 	%f47, 0f00000000;
	mov.b32 	%r25, 0;
	@%p3 bra 	$L__BB0_5;
	and.b32  	%r25, %r17, 2147483640;
	neg.s32 	%r24, %r25;
	add.s64 	%rd4, %rd2, 16;
	add.s64 	%rd23, %rd1, 16;
	mov.f32 	%f47, 0f00000000;
	mov.u32 	%r23, %r2;
$L__BB0_4:
	.pragma "nounroll";
	mul.wide.s32 	%rd14, %r23, 4;
	add.s64 	%rd15, %rd4, %rd14;
	ld.global.nc.f32 	%f14, [%rd15+-16];
	ld.global.nc.f32 	%f15, [%rd23+-16];
	fma.rn.f32 	%f16, %f14, %f15, %f47;
	ld.global.nc.f32 	%f17, [%rd15+-12];
	ld.global.nc.f32 	%f18, [%rd23+-12];
	fma.rn.f32 	%f19, %f17, %f18, %f16;
	ld.global.nc.f32 	%f20, [%rd15+-8];
	ld.global.nc.f32 	%f21, [%rd23+-8];
	fma.rn.f32 	%f22, %f20, %f21, %f19;
	ld.global.nc.f32 	%f23, [%rd15+-4];
	ld.global.nc.f32 	%f24, [%rd23+-4];
	fma.rn.f32 	%f25, %f23, %f24, %f22;
	ld.global.nc.f32 	%f26, [%rd15];
	ld.global.nc.f32 	%f27, [%rd23];
	fma.rn.f32 	%f28, %f26, %f27, %f25;
	ld.global.nc.f32 	%f29, [%rd15+4];
	ld.global.nc.f32 	%f30, [%rd23+4];
	fma.rn.f32 	%f31, %f29, %f30, %f28;
	ld.global.nc.f32 	%f32, [%rd15+8];
	ld.global.nc.f32 	%f33, [%rd23+8];
	fma.rn.f32 	%f34, %f32, %f33, %f31;
	ld.global.nc.f32 	%f35, [%rd15+12];
	ld.global.nc.f32 	%f36, [%rd23+12];
	fma.rn.f32 	%f47, %f35, %f36, %f34;
	add.s32 	%r24, %r24, 8;
	add.s32 	%r23, %r23, 8;
	add.s64 	%rd23, %rd23, 32;
	setp.ne.s32 	%p4, %r24, 0;
	@%p4 bra 	$L__BB0_4;
$L__BB0_5:
	setp.eq.s32 	%p5, %r3, 0;
	@%p5 bra 	$L__BB0_8;
	mul.wide.u32 	%rd16, %r25, 4;
	add.s64 	%rd24, %rd1, %rd16;
	add.s32 	%r27, %r25, %r2;
	neg.s32 	%r26, %r3;
$L__BB0_7:
	.pragma "nounroll";
	mul.wide.s32 	%rd17, %r27, 4;
	add.s64 	%rd18, %rd2, %rd17;
	ld.global.nc.f32 	%f37, [%rd18];
	ld.global.nc.f32 	%f38, [%rd24];
	fma.rn.f32 	%f47, %f37, %f38, %f47;
	add.s64 	%rd24, %rd24, 4;
	add.s32 	%r27, %r27, 1;
	add.s32 	%r26, %r26, 1;
	setp.ne.s32 	%p6, %r26, 0;
	@%p6 bra 	$L__BB0_7;
$L__BB0_8:
	setp.neu.f32 	%p7, %f9, 0f00000000;
	@%p7 bra 	$L__BB0_10;
	mul.f32 	%f42, %f8, %f47;
	mul.wide.s32 	%rd21, %r1, 4;
	add.s64 	%rd22, %rd3, %rd21;
	st.global.f32 	[%rd22], %f42;
	bra.uni 	$L__BB0_11;
$L__BB0_10:
	mul.wide.s32 	%rd19, %r1, 4;
	add.s64 	%rd20, %rd3, %rd19;
	ld.global.f32 	%f39, [%rd20];
	mul.f32 	%f40, %f9, %f39;
	fma.rn.f32 	%f41, %f8, %f47, %f40;
	st.global.f32 	[%rd20], %f41;
$L__BB0_11:
	ret;

}
	// .globl	_ZN3lux4cuda6matvec25gemv_col_major_f32_kernelEPKfS3_Pfiiiff
.visible .entry _ZN3lux4cuda6matvec25gemv_col_major_f32_kernelEPKfS3_Pfiiiff(
	.param .u64 .ptr .align 1 _ZN3lux4cuda6matvec25gemv_col_major_f32_kernelEPKfS3_Pfiiiff_param_0,
	.param .u64 .ptr .align 1 _ZN3lux4cuda6matvec25gemv_col_major_f32_kernelEPKfS3_Pfiiiff_param_1,
	.param .u64 .ptr .align 1 _ZN3lux4cuda6matvec25gemv_col_major_f32_kernelEPKfS3_Pfiiiff_param_2,
	.param .u32 _ZN3lux4cuda6matvec25gemv_col_major_f32_kernelEPKfS3_Pfiiiff_param_3,
	.param .u32 _ZN3lux4cuda6matvec25gemv_col_major_f32_kernelEPKfS3_Pfiiiff_param_4,
	.param .u32 _ZN3lux4cuda6matvec25gemv_col_major_f32_kernelEPKfS3_Pfiiiff_param_5,
	.param .f32 _ZN3lux4cuda6matvec25gemv_col_major_f32_kernelEPKfS3_Pfiiiff_param_6,
	.param .f32 _ZN3lux4cuda6matvec25gemv_col_major_f32_kernelEPKfS3_Pfiiiff_param_7
)
{
	.reg .pred 	%p<12>;
	.reg .b32 	%r<39>;
	.reg .b32 	%f<118>;
	.reg .b64 	%rd<60>;

	ld.param.u64 	%rd10, [_ZN3lux4cuda6matvec25gemv_col_major_f32_kernelEPKfS3_Pfiiiff_param_0];
	ld.param.u64 	%rd11, [_ZN3lux4cuda6matvec25gemv_col_major_f32_kernelEPKfS3_Pfiiiff_param_1];
	ld.param.u64 	%rd12, [_ZN3lux4cuda6matvec25gemv_col_major_f32_kernelEPKfS3_Pfiiiff_param_2];
	ld.param.u32 	%r25, [_ZN3lux4cuda6matvec25gemv_col_major_f32_kernelEPKfS3_Pfiiiff_param_3];
	ld.param.u32 	%r23, [_ZN3lux4cuda6matvec25gemv_col_major_f32_kernelEPKfS3_Pfiiiff_param_4];
	ld.param.u32 	%r24, [_ZN3lux4cuda6matvec25gemv_col_major_f32_kernelEPKfS3_Pfiiiff_param_5];
	ld.param.f32 	%f14, [_ZN3lux4cuda6matvec25gemv_col_major_f32_kernelEPKfS3_Pfiiiff_param_6];
	ld.param.f32 	%f15, [_ZN3lux4cuda6matvec25gemv_col_major_f32_kernelEPKfS3_Pfiiiff_param_7];
	cvta.to.global.u64 	%rd1, %rd11;
	cvta.to.global.u64 	%rd2, %rd10;
	cvta.to.global.u64 	%rd3, %rd12;
	mov.u32 	%r26, %ctaid.x;
	mov.u32 	%r27, %ntid.x;
	mov.u32 	%r28, %tid.x;
	mad.lo.s32 	%r1, %r26, %r27, %r28;
	setp.ge.s32 	%p1, %r1, %r25;
	@%p1 bra 	$L__BB1_17;
	setp.lt.s32 	%p2, %r23, 1;
	mov.f32 	%f117, 0f00000000;
	@%p2 bra 	$L__BB1_14;
	and.b32  	%r2, %r23, 15;
	setp.lt.u32 	%p3, %r23, 16;
	mov.f32 	%f117, 0f00000000;
	mov.b32 	%r35, 0;
	@%p3 bra 	$L__BB1_5;
	and.b32  	%r35, %r23, 2147483632;
	neg.s32 	%r33, %r35;
	shl.b32 	%r5, %r24, 4;
	add.s64 	%rd58, %rd1, 32;
	mov.f32 	%f117, 0f00000000;
	mul.wide.s32 	%rd15, %r24, 4;
	mov.u32 	%r32, %r1;
$L__BB1_4:
	.pragma "nounroll";
	mul.wide.s32 	%rd13, %r32, 4;
	add.s64 	%rd14, %rd2, %rd13;
	ld.global.nc.f32 	%f20, [%rd14];
	ld.global.nc.f32 	%f21, [%rd58+-32];
	fma.rn.f32 	%f22, %f20, %f21, %f117;
	add.s64 	%rd16, %rd14, %rd15;
	ld.global.nc.f32 	%f23, [%rd16];
	ld.global.nc.f32 	%f24, [%rd58+-28];
	fma.rn.f32 	%f25, %f23, %f24, %f22;
	add.s64 	%rd17, %rd16, %rd15;
	ld.global.nc.f32 	%f26, [%rd17];
	ld.global.nc.f32 	%f27, [%rd58+-24];
	fma.rn.f32 	%f28, %f26, %f27, %f25;
	add.s64 	%rd18, %rd17, %rd15;
	ld.global.nc.f32 	%f29, [%rd18];
	ld.global.nc.f32 	%f30, [%rd58+-20];
	fma.rn.f32 	%f31, %f29, %f30, %f28;
	add.s64 	%rd19, %rd18, %rd15;
	ld.global.nc.f32 	%f32, [%rd19];
	ld.global.nc.f32 	%f33, [%rd58+-16];
	fma.rn.f32 	%f34, %f32, %f33, %f31;
	add.s64 	%rd20, %rd19, %rd15;
	ld.global.nc.f32 	%f35, [%rd20];
	ld.global.nc.f32 	%f36, [%rd58+-12];
	fma.rn.f32 	%f37, %f35, %f36, %f34;
	add.s64 	%rd21, %rd20, %rd15;
	ld.global.nc.f32 	%f38, [%rd21];
	ld.global.nc.f32 	%f39, [%rd58+-8];
	fma.rn.f32 	%f40, %f38, %f39, %f37;
	add.s64 	%rd22, %rd21, %rd15;
	ld.global.nc.f32 	%f41, [%rd22];
	ld.global.nc.f32 	%f42, [%rd58+-4];
	fma.rn.f32 	%f43, %f41, %f42, %f40;
	add.s64 	%rd23, %rd22, %rd15;
	ld.global.nc.f32 	%f44, [%rd23];
	ld.global.nc.f32 	%f45, [%rd58];
	fma.rn.f32 	%f46, %f44, %f45, %f43;
	add.s64 	%rd24, %rd23, %rd15;
	ld.global.nc.f32 	%f47, [%rd24];
	ld.global.nc.f32 	%f48, [%rd58+4];
	fma.rn.f32 	%f49, %f47, %f48, %f46;
	add.s64 	%rd25, %rd24, %rd15;
	ld.global.nc.f32 	%f50, [%rd25];
	ld.global.nc.f32 	%f51, [%rd58+8];
	fma.rn.f32 	%f52, %f50, %f51, %f49;
	add.s64 	%rd26, %rd25, %rd15;
	ld.global.nc.f32 	%f53, [%rd26];
	ld.global.nc.f32 	%f54, [%rd58+12];
	fma.rn.f32 	%f55, %f53, %f54, %f52;
	add.s64 	%rd27, %rd26, %rd15;
	ld.global.nc.f32 	%f56, [%rd27];
	ld.global.nc.f32 	%f57, [%rd58+16];
	fma.rn.f32 	%f58, %f56, %f57, %f55;
	add.s64 	%rd28, %rd27, %rd15;
	ld.global.nc.f32 	%f59, [%rd28];
	ld.global.nc.f32 	%f60, [%rd58+20];
	fma.rn.f32 	%f61, %f59, %f60, %f58;
	add.s64 	%rd29, %rd28, %rd15;
	ld.global.nc.f32 	%f62, [%rd29];
	ld.global.nc.f32 	%f63, [%rd58+24];
	fma.rn.f32 	%f64, %f62, %f63, %f61;
	add.s64 	%rd30, %rd29, %rd15;
	ld.global.nc.f32 	%f65, [%rd30];
	ld.global.nc.f32 	%f66, [%rd58+28];
	fma.rn.f32 	%f117, %f65, %f66, %f64;
	add.s32 	%r33, %r33, 16;
	add.s32 	%r32, %r32, %r5;
	add.s64 	%rd58, %rd58, 64;
	setp.ne.s32 	%p4, %r33, 0;
	@%p4 bra 	$L__BB1_4;
$L__BB1_5:
	setp.eq.s32 	%p5, %r2, 0;
	@%p5 bra 	$L__BB1_14;
	and.b32  	%r11, %r23, 7;
	setp.lt.u32 	%p6, %r2, 8;
	@%p6 bra 	$L__BB1_8;
	mad.lo.s32 	%r30, %r35, %r24, %r1;
	mul.wide.s32 	%rd31, %r30, 4;
	add.s64 	%rd32, %rd2, %rd31;
	ld.global.nc.f32 	%f68, [%rd32];
	mul.wide.u32 	%rd33, %r35, 4;
	add.s64 	%rd34, %rd1, %rd33;
	ld.global.nc.f32 	%f69, [%rd34];
	fma.rn.f32 	%f70, %f68, %f69, %f117;
	mul.wide.s32 	%rd35, %r24, 4;
	add.s64 	%rd36, %rd32, %rd35;
	ld.global.nc.f32 	%f71, [%rd36];
	ld.global.nc.f32 	%f72, [%rd34+4];
	fma.rn.f32 	%f73, %f71, %f72, %f70;
	add.s64 	%rd37, %rd36, %rd35;
	ld.global.nc.f32 	%f74, [%rd37];
	ld.global.nc.f32 	%f75, [%rd34+8];
	fma.rn.f32 	%f76, %f74, %f75, %f73;
	add.s64 	%rd38, %rd37, %rd35;
	ld.global.nc.f32 	%f77, [%rd38];
	ld.global.nc.f32 	%f78, [%rd34+12];
	fma.rn.f32 	%f79, %f77, %f78, %f76;
	add.s64 	%rd39, %rd38, %rd35;
	ld.global.nc.f32 	%f80, [%rd39];
	ld.global.nc.f32 	%f81, [%rd34+16];
	fma.rn.f32 	%f82, %f80, %f81, %f79;
	add.s64 	%rd40, %rd39, %rd35;
	ld.global.nc.f32 	%f83, [%rd40];
	ld.global.nc.f32 	%f84, [%rd34+20];
	fma.rn.f32 	%f85, %f83, %f84, %f82;
	add.s64 	%rd41, %rd40, %rd35;
	ld.global.nc.f32 	%f86, [%rd41];
	ld.global.nc.f32 	%f87, [%rd34+24];
	fma.rn.f32 	%f88, %f86, %f87, %f85;
	add.s64 	%rd42, %rd41, %rd35;
	ld.global.nc.f32 	%f89, [%rd42];
	ld.global.nc.f32 	%f90, [%rd34+28];
	fma.rn.f32 	%f117, %f89, %f90, %f88;
	add.s32 	%r35, %r35, 8;
$L__BB1_8:
	setp.eq.s32 	%p7, %r11, 0;
	@%p7 bra 	$L__BB1_14;
	and.b32  	%r14, %r23, 3;
	setp.lt.u32 	%p8, %r11, 4;
	@%p8 bra 	$L__BB1_11;
	mad.lo.s32 	%r31, %r35, %r24, %r1;
	mul.wide.s32 	%rd43, %r31, 4;
	add.s64 	%rd44, %rd2, %rd43;
	ld.global.nc.f32 	%f92, [%rd44];
	mul.wide.u32 	%rd45, %r35, 4;
	add.s64 	%rd46, %rd1, %rd45;
	ld.global.nc.f32 	%f93, [%rd46];
	fma.rn.f32 	%f94, %f92, %f93, %f117;
	mul.wide.s32 	%rd47, %r24, 4;
	add.s64 	%rd48, %rd44, %rd47;
	ld.global.nc.f32 	%f95, [%rd48];
	ld.global.nc.f32 	%f96, [%rd46+4];
	fma.rn.f32 	%f97, %f95, %f96, %f94;
	add.s64 	%rd49, %rd48, %rd47;
	ld.global.nc.f32 	%f98, [%rd49];
	ld.global.nc.f32 	%f99, [%rd46+8];
	fma.rn.f32 	%f100, %f98, %f99, %f97;
	add.s64 	%rd50, %rd49, %rd47;
	ld.global.nc.f32 	%f101, [%rd50];
	ld.global.nc.f32 	%f102, [%rd46+12];
	fma.rn.f32 	%f117, %f101, %f102, %f100;
	add.s32 	%r35, %r35, 4;
$L__BB1_11:
	setp.eq.s32 	%p9, %r14, 0;
	@%p9 bra 	$L__BB1_14;
	mul.wide.u32 	%rd51, %r35, 4;
	add.s64 	%rd59, %rd1, %rd51;
	mad.lo.s32 	%r38, %r35, %r24, %r1;
	neg.s32 	%r37, %r14;
$L__BB1_13:
	.pragma "nounroll";
	mul.wide.s32 	%rd52, %r38, 4;
	add.s64 	%rd53, %rd2, %rd52;
	ld.global.nc.f32 	%f103, [%rd53];
	ld.global.nc.f32 	%f104, [%rd59];
	fma.rn.f32 	%f117, %f103, %f104, %f117;
	add.s64 	%rd59, %rd59, 4;
	add.s32 	%r38, %r38, %r24;
	add.s32 	%r37, %r37, 1;
	setp.ne.s32 	%p10, %r37, 0;
	@%p10 bra 	$L__BB1_13;
$L__BB1_14:
	setp.neu.f32 	%p11, %f15, 0f00000000;
	@%p11 bra 	$L__BB1_16;
	mul.f32 	%f108, %f14, %f117;
	mul.wide.s32 	%rd56, %r1, 4;
	add.s64 	%rd57, %rd3, %rd56;
	st.global.f32 	[%rd57], %f108;
	bra.uni 	$L__BB1_17;
$L__BB1_16:
	mul.wide.s32 	%rd54, %r1, 4;
	add.s64 	%rd55, %rd3, %rd54;
	ld.global.f32 	%f105, [%rd55];
	mul.f32 	%f106, %f15, %f105;
	fma.rn.f32 	%f107, %f14, %f117, %f106;
	st.global.f32 	[%rd55], %f107;
$L__BB1_17:
	ret;

}
	// .globl	_ZN3lux4cuda6matvec16gemvt_f32_kernelEPKfS3_Pfiiff
.visible .entry _ZN3lux4cuda6matvec16gemvt_f32_kernelEPKfS3_Pfiiff(
	.param .u64 .ptr .align 1 _ZN3lux4cuda6matvec16gemvt_f32_kernelEPKfS3_Pfiiff_param_0,
	.param .u64 .ptr .align 1 _ZN3lux4cuda6matvec16gemvt_f32_kernelEPKfS3_Pfiiff_param_1,
	.param .u64 .ptr .align 1 _ZN3lux4cuda6matvec16gemvt_f32_kernelEPKfS3_Pfiiff_param_2,
	.param .u32 _ZN3lux4cuda6matvec16gemvt_f32_kernelEPKfS3_Pfiiff_param_3,
	.param .u32 _ZN3lux4cuda6matvec16gemvt_f32_kernelEPKfS3_Pfiiff_param_4,
	.param .f32 _ZN3lux4cuda6matvec16gemvt_f32_kernelEPKfS3_Pfiiff_param_5,
	.param .f32 _ZN3lux4cuda6matvec16gemvt_f32_kernelEPKfS3_Pfiiff_param_6
)
{
	.reg .pred 	%p<9>;
	.reg .b32 	%r<19>;
	.reg .b32 	%f<21>;
	.reg .b64 	%rd<15>;

	ld.param.u64 	%rd4, [_ZN3lux4cuda6matvec16gemvt_f32_kernelEPKfS3_Pfiiff_param_0];
	ld.param.u64 	%rd5, [_ZN3lux4cuda6matvec16gemvt_f32_kernelEPKfS3_Pfiiff_param_1];
	ld.param.u64 	%rd6, [_ZN3lux4cuda6matvec16gemvt_f32_kernelEPKfS3_Pfiiff_param_2];
	ld.param.u32 	%r10, [_ZN3lux4cuda6matvec16gemvt_f32_kernelEPKfS3_Pfiiff_param_3];
	ld.param.u32 	%r11, [_ZN3lux4cuda6matvec16gemvt_f32_kernelEPKfS3_Pfiiff_param_4];
	ld.param.f32 	%f4, [_ZN3lux4cuda6matvec16gemvt_f32_kernelEPKfS3_Pfiiff_param_5];
	ld.param.f32 	%f5, [_ZN3lux4cuda6matvec16gemvt_f32_kernelEPKfS3_Pfiiff_param_6];
	cvta.to.global.u64 	%rd1, %rd6;
	mov.u32 	%r1, %ctaid.x;
	mov.u32 	%r2, %tid.x;
	setp.ge.s32 	%p1, %r1, %r11;
	@%p1 bra 	$L__BB2_12;
	setp.ge.s32 	%p2, %r2, %r10;
	mov.f32 	%f20, 0f00000000;
	@%p2 bra 	$L__BB2_4;
	mov.u32 	%r3, %ntid.x;
	cvta.to.global.u64 	%rd2, %rd4;
	cvta.to.global.u64 	%rd3, %rd5;
	mov.f32 	%f20, 0f00000000;
	mov.u32 	%r17, %r2;
$L__BB2_3:
	mad.lo.s32 	%r12, %r17, %r11, %r1;
	mul.wide.s32 	%rd7, %r12, 4;
	add.s64 	%rd8, %rd2, %rd7;
	ld.global.nc.f32 	%f8, [%rd8];
	mul.wide.s32 	%rd9, %r17, 4;
	add.s64 	%rd10, %rd3, %rd9;
	ld.global.nc.f32 	%f9, [%rd10];
	fma.rn.f32 	%f20, %f8, %f9, %f20;
	add.s32 	%r17, %r17, %r3;
	setp.lt.s32 	%p3, %r17, %r10;
	@%p3 bra 	$L__BB2_3;
$L__BB2_4:
	shl.b32 	%r13, %r2, 2;
	mov.u32 	%r14, _ZN3lux4cuda6matvec5sdataE;
	add.s32 	%r6, %r14, %r13;
	st.shared.f32 	[%r6], %f20;
	bar.sync 	0;
	mov.u32 	%r18, %ntid.x;
	setp.lt.u32 	%p4, %r18, 2;
	@%p4 bra 	$L__BB2_8;
$L__BB2_5:
	shr.u32 	%r9, %r18, 1;
	setp.ge.u32 	%p5, %r2, %r9;
	@%p5 bra 	$L__BB2_7;
	shl.b32 	%r15, %r9, 2;
	add.s32 	%r16, %r6, %r15;
	ld.shared.f32 	%f10, [%r16];
	ld.shared.f32 	%f11, [%r6];
	add.f32 	%f12, %f10, %f11;
	st.shared.f32 	[%r6], %f12;
$L__BB2_7:
	bar.sync 	0;
	setp.gt.u32 	%p6, %r18, 3;
	mov.u32 	%r18, %r9;
	@%p6 bra 	$L__BB2_5;
$L__BB2_8:
	setp.ne.s32 	%p7, %r2, 0;
	@%p7 bra 	$L__BB2_12;
	setp.neu.f32 	%p8, %f5, 0f00000000;
	@%p8 bra 	$L__BB2_11;
	ld.shared.f32 	%f17, [_ZN3lux4cuda6matvec5sdataE];
	mul.f32 	%f18, %f4, %f17;
	mul.wide.u32 	%rd13, %r1, 4;
	add.s64 	%rd14, %rd1, %rd13;
	st.global.f32 	[%rd14], %f18;
	bra.uni 	$L__BB2_12;
$L__BB2_11:
	ld.shared.f32 	%f13, [_ZN3lux4cuda6matvec5sdataE];
	mul.wide.u32 	%rd11, %r1, 4;
	add.s64 	%rd12, %rd1, %rd11;
	ld.global.f32 	%f14, [%rd12];
	mul.f32 	%f15, %f5, %f14;
	fma.rn.f32 	%f16, %f4, %f13, %f15;
	st.global.f32 	[%rd12], %f16;
$L__BB2_12:
	ret;

}
	// .globl	_ZN3lux4cuda6matvec21gemv_tiled_f32_kernelEPKfS3_Pfiiff
.visible .entry _ZN3lux4cuda6matvec21gemv_tiled_f32_kernelEPKfS3_Pfiiff(
	.param .u64 .ptr .align 1 _ZN3lux4cuda6matvec21gemv_tiled_f32_kernelEPKfS3_Pfiiff_param_0,
	.param .u64 .ptr .align 1 _ZN3lux4cuda6matvec21gemv_tiled_f32_kernelEPKfS3_Pfiiff_param_1,
	.param .u64 .ptr .align 1 _ZN3lux4cuda6matvec21gemv_tiled_f32_kernelEPKfS3_Pfiiff_param_2,
	.param .u32 _ZN3lux4cuda6matvec21gemv_tiled_f32_kernelEPKfS3_Pfiiff_param_3,
	.param .u32 _ZN3lux4cuda6matvec21gemv_tiled_f32_kernelEPKfS3_Pfiiff_param_4,
	.param .f32 _ZN3lux4cuda6matvec21gemv_tiled_f32_kernelEPKfS3_Pfiiff_param_5,
	.param .f32 _ZN3lux4cuda6matvec21gemv_tiled_f32_kernelEPKfS3_Pfiiff_param_6
)
{
	.reg .pred 	%p<24>;
	.reg .b32 	%r<59>;
	.reg .b32 	%f<45>;
	.reg .b64 	%rd<15>;
	// demoted variable
	.shared .align 4 .b8 _ZZN3lux4cuda6matvec16block_reduce_sumEfE6shared[128];
	// demoted variable
	.shared .align 4 .b8 _ZZN3lux4cuda6matvec21gemv_tiled_f32_kernelEPKfS3_PfiiffE2sx[512];
	ld.param.u64 	%rd4, [_ZN3lux4cuda6matvec21gemv_tiled_f32_kernelEPKfS3_Pfiiff_param_0];
	ld.param.u64 	%rd5, [_ZN3lux4cuda6matvec21gemv_tiled_f32_kernelEPKfS3_Pfiiff_param_1];
	ld.param.u64 	%rd6, [_ZN3lux4cuda6matvec21gemv_tiled_f32_kernelEPKfS3_Pfiiff_param_2];
	ld.param.u32 	%r21, [_ZN3lux4cuda6matvec21gemv_tiled_f32_kernelEPKfS3_Pfiiff_param_3];
	ld.param.u32 	%r20, [_ZN3lux4cuda6matvec21gemv_tiled_f32_kernelEPKfS3_Pfiiff_param_4];
	ld.param.f32 	%f10, [_ZN3lux4cuda6matvec21gemv_tiled_f32_kernelEPKfS3_Pfiiff_param_5];
	ld.param.f32 	%f11, [_ZN3lux4cuda6matvec21gemv_tiled_f32_kernelEPKfS3_Pfiiff_param_6];
	cvta.to.global.u64 	%rd1, %rd6;
	mov.u32 	%r1, %ctaid.x;
	mov.u32 	%r2, %tid.x;
	setp.ge.s32 	%p1, %r1, %r21;
	@%p1 bra 	$L__BB3_18;
	setp.lt.s32 	%p2, %r20, 1;
	mov.f32 	%f42, 0f00000000;
	@%p2 bra 	$L__BB3_9;
	shl.b32 	%r23, %r2, 2;
	mov.u32 	%r24, _ZZN3lux4cuda6matvec21gemv_tiled_f32_kernelEPKfS3_PfiiffE2sx;
	add.s32 	%r5, %r24, %r23;
	mov.u32 	%r4, %ntid.x;
	shl.b32 	%r6, %r4, 2;
	mad.lo.s32 	%r7, %r20, %r1, %r2;
	cvta.to.global.u64 	%rd2, %rd5;
	cvta.to.global.u64 	%rd3, %rd4;
	mov.f32 	%f42, 0f00000000;
	mov.b32 	%r55, 0;
$L__BB3_3:
	setp.gt.u32 	%p3, %r2, 127;
	add.s32 	%r9, %r55, %r2;
	setp.ge.s32 	%p4, %r9, %r20;
	or.pred  	%p5, %p3, %p4;
	@%p5 bra 	$L__BB3_5;
	mul.wide.u32 	%rd7, %r9, 4;
	add.s64 	%rd8, %rd2, %rd7;
	ld.global.nc.f32 	%f14, [%rd8];
	st.shared.f32 	[%r5], %f14;
$L__BB3_5:
	bar.sync 	0;
	sub.s32 	%r26, %r20, %r55;
	min.s32 	%r10, %r26, 128;
	setp.ge.s32 	%p6, %r2, %r10;
	@%p6 bra 	$L__BB3_8;
	add.s32 	%r56, %r7, %r55;
	mov.u32 	%r57, %r5;
	mov.u32 	%r58, %r2;
$L__BB3_7:
	mul.wide.u32 	%rd9, %r56, 4;
	add.s64 	%rd10, %rd3, %rd9;
	ld.global.nc.f32 	%f15, [%rd10];
	ld.shared.f32 	%f16, [%r57];
	fma.rn.f32 	%f42, %f15, %f16, %f42;
	add.s32 	%r58, %r58, %r4;
	add.s32 	%r57, %r57, %r6;
	add.s32 	%r56, %r56, %r4;
	setp.lt.s32 	%p7, %r58, %r10;
	@%p7 bra 	$L__BB3_7;
$L__BB3_8:
	bar.sync 	0;
	add.s32 	%r55, %r55, 128;
	setp.lt.s32 	%p8, %r55, %r20;
	@%p8 bra 	$L__BB3_3;
$L__BB3_9:
	and.b32  	%r19, %r2, 31;
	mov.b32 	%r27, %f42;
	shfl.sync.down.b32	%r28|%p9, %r27, 16, 31, -1;
	mov.b32 	%f17, %r28;
	add.f32 	%f18, %f42, %f17;
	mov.b32 	%r29, %f18;
	shfl.sync.down.b32	%r30|%p10, %r29, 8, 31, -1;
	mov.b32 	%f19, %r30;
	add.f32 	%f20, %f18, %f19;
	mov.b32 	%r31, %f20;
	shfl.sync.down.b32	%r32|%p11, %r31, 4, 31, -1;
	mov.b32 	%f21, %r32;
	add.f32 	%f22, %f20, %f21;
	mov.b32 	%r33, %f22;
	shfl.sync.down.b32	%r34|%p12, %r33, 2, 31, -1;
	mov.b32 	%f23, %r34;
	add.f32 	%f24, %f22, %f23;
	mov.b32 	%r35, %f24;
	shfl.sync.down.b32	%r36|%p13, %r35, 1, 31, -1;
	mov.b32 	%f25, %r36;
	add.f32 	%f6, %f24, %f25;
	setp.ne.s32 	%p14, %r19, 0;
	@%p14 bra 	$L__BB3_11;
	shr.u32 	%r37, %r2, 3;
	mov.u32 	%r38, _ZZN3lux4cuda6matvec16block_reduce_sumEfE6shared;
	add.s32 	%r39, %r38, %r37;
	st.shared.f32 	[%r39], %f6;
$L__BB3_11:
	bar.sync 	0;
	mov.u32 	%r40, %ntid.x;
	shr.u32 	%r41, %r40, 5;
	setp.ge.u32 	%p15, %r2, %r41;
	mov.f32 	%f44, 0f00000000;
	@%p15 bra 	$L__BB3_13;
	shl.b32 	%r42, %r19, 2;
	mov.u32 	%r43, _ZZN3lux4cuda6matvec16block_reduce_sumEfE6shared;
	add.s32 	%r44, %r43, %r42;
	ld.shared.f32 	%f44, [%r44];
$L__BB3_13:
	setp.gt.u32 	%p16, %r2, 31;
	@%p16 bra 	$L__BB3_18;
	mov.b32 	%r45, %f44;
	shfl.sync.down.b32	%r46|%p17, %r45, 16, 31, -1;
	mov.b32 	%f27, %r46;
	add.f32 	%f28, %f44, %f27;
	mov.b32 	%r47, %f28;
	shfl.sync.down.b32	%r48|%p18, %r47, 8, 31, -1;
	mov.b32 	%f29, %r48;
	add.f32 	%f30, %f28, %f29;
	mov.b32 	%r49, %f30;
	shfl.sync.down.b32	%r50|%p19, %r49, 4, 31, -1;
	mov.b32 	%f31, %r50;
	add.f32 	%f32, %f30, %f31;
	mov.b32 	%r51, %f32;
	shfl.sync.down.b32	%r52|%p20, %r51, 2, 31, -1;
	mov.b32 	%f33, %r52;
	add.f32 	%f34, %f32, %f33;
	mov.b32 	%r53, %f34;
	shfl.sync.down.b32	%r54|%p21, %r53, 1, 31, -1;
	mov.b32 	%f35, %r54;
	add.f32 	%f9, %f34, %f35;
	setp.ne.s32 	%p22, %r2, 0;
	@%p22 bra 	$L__BB3_18;
	setp.neu.f32 	%p23, %f11, 0f00000000;
	@%p23 bra 	$L__BB3_17;
	mul.f32 	%f39, %f10, %f9;
	mul.wide.u32 	%rd13, %r1, 4;
	add.s64 	%rd14, %rd1, %rd13;
	st.global.f32 	[%rd14], %f39;
	bra.uni 	$L__BB3_18;
$L__BB3_17:
	mul.wide.u32 	%rd11, %r1, 4;
	add.s64 	%rd12, %rd1, %rd11;
	ld.global.f32 	%f36, [%rd12];
	mul.f32 	%f37, %f11, %f36;
	fma.rn.f32 	%f38, %f10, %f9, %f37;
	st.global.f32 	[%rd12], %f38;
$L__BB3_18:
	ret;

}
	// .globl	_ZN3lux4cuda6matvec26gemv_vectorized_f32_kernelEPKfS3_Pfiiff
.visible .entry _ZN3lux4cuda6matvec26gemv_vectorized_f32_kernelEPKfS3_Pfiiff(
	.param .u64 .ptr .align 1 _ZN3lux4cuda6matvec26gemv_vectorized_f32_kernelEPKfS3_Pfiiff_param_0,
	.param .u64 .ptr .align 1 _ZN3lux4cuda6matvec26gemv_vectorized_f32_kernelEPKfS3_Pfiiff_param_1,
	.param .u64 .ptr .align 1 _ZN3lux4cuda6matvec26gemv_vectorized_f32_kernelEPKfS3_Pfiiff_param_2,
	.param .u32 _ZN3lux4cuda6matvec26gemv_vectorized_f32_kernelEPKfS3_Pfiiff_param_3,
	.param .u32 _ZN3lux4cuda6matvec26gemv_vectorized_f32_kernelEPKfS3_Pfiiff_param_4,
	.param .f32 _ZN3lux4cuda6matvec26gemv_vectorized_f32_kernelEPKfS3_Pfiiff_param_5,
	.param .f32 _ZN3lux4cuda6matvec26gemv_vectorized_f32_kernelEPKfS3_Pfiiff_param_6
)
{
	.reg .pred 	%p<17>;
	.reg .b32 	%r<58>;
	.reg .b32 	%f<194>;
	.reg .b64 	%rd<64>;

	ld.param.u64 	%rd29, [_ZN3lux4cuda6matvec26gemv_vectorized_f32_kernelEPKfS3_Pfiiff_param_0];
	ld.param.u64 	%rd30, [_ZN3lux4cuda6matvec26gemv_vectorized_f32_kernelEPKfS3_Pfiiff_param_1];
	ld.param.u64 	%rd31, [_ZN3lux4cuda6matvec26gemv_vectorized_f32_kernelEPKfS3_Pfiiff_param_2];
	ld.param.u32 	%r35, [_ZN3lux4cuda6matvec26gemv_vectorized_f32_kernelEPKfS3_Pfiiff_param_3];
	ld.param.u32 	%r34, [_ZN3lux4cuda6matvec26gemv_vectorized_f32_kernelEPKfS3_Pfiiff_param_4];
	ld.param.f32 	%f21, [_ZN3lux4cuda6matvec26gemv_vectorized_f32_kernelEPKfS3_Pfiiff_param_5];
	ld.param.f32 	%f22, [_ZN3lux4cuda6matvec26gemv_vectorized_f32_kernelEPKfS3_Pfiiff_param_6];
	cvta.to.global.u64 	%rd1, %rd30;
	cvta.to.global.u64 	%rd2, %rd31;
	mov.u32 	%r36, %ctaid.x;
	mov.u32 	%r37, %ntid.x;
	mov.u32 	%r38, %tid.x;
	mad.lo.s32 	%r1, %r36, %r37, %r38;
	setp.ge.s32 	%p1, %r1, %r35;
	@%p1 bra 	$L__BB4_24;
	cvta.to.global.u64 	%rd3, %rd29;
	mul.lo.s32 	%r2, %r34, %r1;
	setp.lt.s32 	%p2, %r34, 4;
	mov.b32 	%r54, 0;
	mov.f32 	%f193, 0f00000000;
	@%p2 bra 	$L__BB4_8;
	add.s32 	%r41, %r34, -4;
	shr.u32 	%r42, %r41, 2;
	and.b32  	%r3, %r41, -4;
	add.s32 	%r4, %r42, 1;
	and.b32  	%r5, %r4, 3;
	setp.lt.u32 	%p3, %r41, 12;
	mov.f32 	%f193, 0f00000000;
	mov.b32 	%r51, 0;
	@%p3 bra 	$L__BB4_5;
	and.b32  	%r44, %r4, 2147483644;
	neg.s32 	%r50, %r44;
	mul.wide.s32 	%rd32, %r2, 4;
	add.s64 	%rd33, %rd32, %rd3;
	add.s64 	%rd59, %rd33, 32;
	add.s64 	%rd58, %rd1, 32;
	mov.f32 	%f193, 0f00000000;
	mov.b32 	%r51, 0;
$L__BB4_4:
	ld.global.nc.v4.f32 	{%f27, %f28, %f29, %f30}, [%rd59+-32];
	ld.global.nc.v4.f32 	{%f31, %f32, %f33, %f34}, [%rd58+-32];
	mul.f32 	%f35, %f28, %f32;
	fma.rn.f32 	%f36, %f27, %f31, %f35;
	fma.rn.f32 	%f37, %f29, %f33, %f36;
	fma.rn.f32 	%f38, %f30, %f34, %f37;
	add.f32 	%f39, %f193, %f38;
	ld.global.nc.v4.f32 	{%f40, %f41, %f42, %f43}, [%rd59+-16];
	ld.global.nc.v4.f32 	{%f44, %f45, %f46, %f47}, [%rd58+-16];
	mul.f32 	%f48, %f41, %f45;
	fma.rn.f32 	%f49, %f40, %f44, %f48;
	fma.rn.f32 	%f50, %f42, %f46, %f49;
	fma.rn.f32 	%f51, %f43, %f47, %f50;
	add.f32 	%f52, %f39, %f51;
	ld.global.nc.v4.f32 	{%f53, %f54, %f55, %f56}, [%rd59];
	ld.global.nc.v4.f32 	{%f57, %f58, %f59, %f60}, [%rd58];
	mul.f32 	%f61, %f54, %f58;
	fma.rn.f32 	%f62, %f53, %f57, %f61;
	fma.rn.f32 	%f63, %f55, %f59, %f62;
	fma.rn.f32 	%f64, %f56, %f60, %f63;
	add.f32 	%f65, %f52, %f64;
	ld.global.nc.v4.f32 	{%f66, %f67, %f68, %f69}, [%rd59+16];
	ld.global.nc.v4.f32 	{%f70, %f71, %f72, %f73}, [%rd58+16];
	mul.f32 	%f74, %f67, %f71;
	fma.rn.f32 	%f75, %f66, %f70, %f74;
	fma.rn.f32 	%f76, %f68, %f72, %f75;
	fma.rn.f32 	%f77, %f69, %f73, %f76;
	add.f32 	%f193, %f65, %f77;
	add.s32 	%r51, %r51, 16;
	add.s32 	%r50, %r50, 4;
	add.s64 	%rd59, %rd59, 64;
	add.s64 	%rd58, %rd58, 64;
	setp.eq.s32 	%p4, %r50, 0;
	@%p4 bra 	$L__BB4_5;
	bra.uni 	$L__BB4_4;
$L__BB4_5:
	add.s32 	%r54, %r3, 4;
	setp.eq.s32 	%p5, %r5, 0;
	@%p5 bra 	$L__BB4_8;
	mul.wide.u32 	%rd34, %r51, 4;
	add.s64 	%rd57, %rd1, %rd34;
	mul.wide.s32 	%rd35, %r2, 4;
	add.s64 	%rd36, %rd35, %rd34;
	add.s64 	%rd56, %rd3, %rd36;
	neg.s32 	%r48, %r5;
$L__BB4_7:
	.pragma "nounroll";
	ld.global.nc.v4.f32 	{%f78, %f79, %f80, %f81}, [%rd56];
	ld.global.nc.v4.f32 	{%f82, %f83, %f84, %f85}, [%rd57];
	mul.f32 	%f86, %f79, %f83;
	fma.rn.f32 	%f87, %f78, %f82, %f86;
	fma.rn.f32 	%f88, %f80, %f84, %f87;
	fma.rn.f32 	%f89, %f81, %f85, %f88;
	add.f32 	%f193, %f193, %f89;
	add.s64 	%rd57, %rd57, 16;
	add.s64 	%rd56, %rd56, 16;
	add.s32 	%r48, %r48, 1;
	setp.ne.s32 	%p6, %r48, 0;
	@%p6 bra 	$L__BB4_7;
$L__BB4_8:
	setp.ge.s32 	%p7, %r54, %r34;
	@%p7 bra 	$L__BB4_21;
	sub.s32 	%r13, %r34, %r54;
	and.b32  	%r14, %r13, 15;
	sub.s32 	%r45, %r54, %r34;
	setp.gt.u32 	%p8, %r45, -16;
	@%p8 bra 	$L__BB4_12;
	and.b32  	%r46, %r13, -16;
	neg.s32 	%r52, %r46;
	mul.wide.s32 	%rd37, %r2, 4;
	mul.wide.u32 	%rd38, %r54, 4;
	add.s64 	%rd39, %rd37, %rd38;
	add.s64 	%rd40, %rd39, %rd3;
	add.s64 	%rd61, %rd40, 32;
	add.s64 	%rd41, %rd38, %rd1;
	add.s64 	%rd60, %rd41, 32;
$L__BB4_11:
	.pragma "nounroll";
	ld.global.nc.f32 	%f91, [%rd61+-32];
	ld.global.nc.f32 	%f92, [%rd60+-32];
	fma.rn.f32 	%f93, %f91, %f92, %f193;
	ld.global.nc.f32 	%f94, [%rd61+-28];
	ld.global.nc.f32 	%f95, [%rd60+-28];
	fma.rn.f32 	%f96, %f94, %f95, %f93;
	ld.global.nc.f32 	%f97, [%rd61+-24];
	ld.global.nc.f32 	%f98, [%rd60+-24];
	fma.rn.f32 	%f99, %f97, %f98, %f96;
	ld.global.nc.f32 	%f100, [%rd61+-20];
	ld.global.nc.f32 	%f101, [%rd60+-20];
	fma.rn.f32 	%f102, %f100, %f101, %f99;
	ld.global.nc.f32 	%f103, [%rd61+-16];
	ld.global.nc.f32 	%f104, [%rd60+-16];
	fma.rn.f32 	%f105, %f103, %f104, %f102;
	ld.global.nc.f32 	%f106, [%rd61+-12];
	ld.global.nc.f32 	%f107, [%rd60+-12];
	fma.rn.f32 	%f108, %f106, %f107, %f105;
	ld.global.nc.f32 	%f109, [%rd61+-8];
	ld.global.nc.f32 	%f110, [%rd60+-8];
	fma.rn.f32 	%f111, %f109, %f110, %f108;
	ld.global.nc.f32 	%f112, [%rd61+-4];
	ld.global.nc.f32 	%f113, [%rd60+-4];
	fma.rn.f32 	%f114, %f112, %f113, %f111;
	ld.global.nc.f32 	%f115, [%rd61];
	ld.global.nc.f32 	%f116, [%rd60];
	fma.rn.f32 	%f117, %f115, %f116, %f114;
	ld.global.nc.f32 	%f118, [%rd61+4];
	ld.global.nc.f32 	%f119, [%rd60+4];
	fma.rn.f32 	%f120, %f118, %f119, %f117;
	ld.global.nc.f32 	%f121, [%rd61+8];
	ld.global.nc.f32 	%f122, [%rd60+8];
	fma.rn.f32 	%f123, %f121, %f122, %f120;
	ld.global.nc.f32 	%f124, [%rd61+12];
	ld.global.nc.f32 	%f125, [%rd60+12];
	fma.rn.f32 	%f126, %f124, %f125, %f123;
	ld.global.nc.f32 	%f127, [%rd61+16];
	ld.global.nc.f32 	%f128, [%rd60+16];
	fma.rn.f32 	%f129, %f127, %f128, %f126;
	ld.global.nc.f32 	%f130, [%rd61+20];
	ld.global.nc.f32 	%f131, [%rd60+20];
	fma.rn.f32 	%f132, %f130, %f131, %f129;
	ld.global.nc.f32 	%f133, [%rd61+24];
	ld.global.nc.f32 	%f134, [%rd60+24];
	fma.rn.f32 	%f135, %f133, %f134, %f132;
	ld.global.nc.f32 	%f136, [%rd61+28];
	ld.global.nc.f32 	%f137, [%rd60+28];
	fma.rn.f32 	%f193, %f136, %f137, %f135;
	add.s32 	%r54, %r54, 16;
	add.s32 	%r52, %r52, 16;
	add.s64 	%rd61, %rd61, 64;
	add.s64 	%rd60, %rd60, 64;
	setp.ne.s32 	%p9, %r52, 0;
	@%p9 bra 	$L__BB4_11;
$L__BB4_12:
	setp.eq.s32 	%p10, %r14, 0;
	@%p10 bra 	$L__BB4_21;
	mul.wide.s32 	%rd42, %r2, 4;
	add.s64 	%rd22, %rd3, %rd42;
	and.b32  	%r25, %r13, 7;
	setp.lt.u32 	%p11, %r14, 8;
	@%p11 bra 	$L__BB4_15;
	mul.wide.u32 	%rd43, %r54, 4;
	add.s64 	%rd44, %rd22, %rd43;
	ld.global.nc.f32 	%f139, [%rd44];
	add.s64 	%rd45, %rd1, %rd43;
	ld.global.nc.f32 	%f140, [%rd45];
	fma.rn.f32 	%f141, %f139, %f140, %f193;
	ld.global.nc.f32 	%f142, [%rd44+4];
	ld.global.nc.f32 	%f143, [%rd45+4];
	fma.rn.f32 	%f144, %f142, %f143, %f141;
	ld.global.nc.f32 	%f145, [%rd44+8];
	ld.global.nc.f32 	%f146, [%rd45+8];
	fma.rn.f32 	%f147, %f145, %f146, %f144;
	ld.global.nc.f32 	%f148, [%rd44+12];
	ld.global.nc.f32 	%f149, [%rd45+12];
	fma.rn.f32 	%f150, %f148, %f149, %f147;
	ld.global.nc.f32 	%f151, [%rd44+16];
	ld.global.nc.f32 	%f152, [%rd45+16];
	fma.rn.f32 	%f153, %f151, %f152, %f150;
	ld.global.nc.f32 	%f154, [%rd44+20];
	ld.global.nc.f32 	%f155, [%rd45+20];
	fma.rn.f32 	%f156, %f154, %f155, %f153;
	ld.global.nc.f32 	%f157, [%rd44+24];
	ld.global.nc.f32 	%f158, [%rd45+24];
	fma.rn.f32 	%f159, %f157, %f158, %f156;
	ld.global.nc.f32 	%f160, [%rd44+28];
	ld.global.nc.f32 	%f161, [%rd45+28];
	fma.rn.f32 	%f193, %f160, %f161, %f159;
	add.s32 	%r54, %r54, 8;
$L__BB4_15:
	setp.eq.s32 	%p12, %r25, 0;
	@%p12 bra 	$L__BB4_21;
	and.b32  	%r28, %r13, 3;
	setp.lt.u32 	%p13, %r25, 4;
	@%p13 bra 	$L__BB4_18;
	mul.wide.u32 	%rd46, %r54, 4;
	add.s64 	%rd47, %rd22, %rd46;
	ld.global.nc.f32 	%f163, [%rd47];
	add.s64 	%rd48, %rd1, %rd46;
	ld.global.nc.f32 	%f164, [%rd48];
	fma.rn.f32 	%f165, %f163, %f164, %f193;
	ld.global.nc.f32 	%f166, [%rd47+4];
	ld.global.nc.f32 	%f167, [%rd48+4];
	fma.rn.f32 	%f168, %f166, %f167, %f165;
	ld.global.nc.f32 	%f169, [%rd47+8];
	ld.global.nc.f32 	%f170, [%rd48+8];
	fma.rn.f32 	%f171, %f169, %f170, %f168;
	ld.global.nc.f32 	%f172, [%rd47+12];
	ld.global.nc.f32 	%f173, [%rd48+12];
	fma.rn.f32 	%f193, %f172, %f173, %f171;
	add.s32 	%r54, %r54, 4;
$L__BB4_18:
	setp.eq.s32 	%p14, %r28, 0;
	@%p14 bra 	$L__BB4_21;
	mul.wide.u32 	%rd49, %r54, 4;
	add.s64 	%rd63, %rd1, %rd49;
	add.s64 	%rd51, %rd42, %rd49;
	add.s64 	%rd62, %rd3, %rd51;
	neg.s32 	%r57, %r28;
$L__BB4_20:
	.pragma "nounroll";
	ld.global.nc.f32 	%f174, [%rd62];
	ld.global.nc.f32 	%f175, [%rd63];
	fma.rn.f32 	%f193, %f174, %f175, %f193;
	add.s64 	%rd63, %rd63, 4;
	add.s64 	%rd62, %rd62, 4;
	add.s32 	%r57, %r57, 1;
	setp.ne.s32 	%p15, %r57, 0;
	@%p15 bra 	$L__BB4_20;
$L__BB4_21:
	setp.neu.f32 	%p16, %f22, 0f00000000;
	@%p16 bra 	$L__BB4_23;
	mul.f32 	%f179, %f21, %f193;
	mul.wide.s32 	%rd54, %r1, 4;
	add.s64 	%rd55, %rd2, %rd54;
	st.global.f32 	[%rd55], %f179;
	bra.uni 	$L__BB4_24;
$L__BB4_23:
	mul.wide.s32 	%rd52, %r1, 4;
	add.s64 	%rd53, %rd2, %rd52;
	ld.global.f32 	%f176, [%rd53];
	mul.f32 	%f177, %f22, %f176;
	fma.rn.f32 	%f178, %f21, %f193, %f177;
	st.global.f32 	[%rd53], %f178;
$L__BB4_24:
	ret;

}
	// .globl	_ZN3lux4cuda6matvec15gemv_f16_kernelEPK6__halfS4_PS2_iiff
.visible .entry _ZN3lux4cuda6matvec15gemv_f16_kernelEPK6__halfS4_PS2_iiff(
	.param .u64 .ptr .align 1 _ZN3lux4cuda6matvec15gemv_f16_kernelEPK6__halfS4_PS2_iiff_param_0,
	.param .u64 .ptr .align 1 _ZN3lux4cuda6matvec15gemv_f16_kernelEPK6__halfS4_PS2_iiff_param_1,
	.param .u64 .ptr .align 1 _ZN3lux4cuda6matvec15gemv_f16_kernelEPK6__halfS4_PS2_iiff_param_2,
	.param .u32 _ZN3lux4cuda6matvec15gemv_f16_kernelEPK6__halfS4_PS2_iiff_param_3,
	.param .u32 _ZN3lux4cuda6matvec15gemv_f16_kernelEPK6__halfS4_PS2_iiff_param_4,
	.param .f32 _ZN3lux4cuda6matvec15gemv_f16_kernelEPK6__halfS4_PS2_iiff_param_5,
	.param .f32 _ZN3lux4cuda6matvec15gemv_f16_kernelEPK6__halfS4_PS2_iiff_param_6
)
{
	.reg .pred 	%p<17>;
	.reg .b16 	%rs<82>;
	.reg .b32 	%r<72>;
	.reg .b32 	%f<159>;
	.reg .b64 	%rd<64>;

	ld.param.u64 	%rd29, [_ZN3lux4cuda6matvec15gemv_f16_kernelEPK6__halfS4_PS2_iiff_param_0];
	ld.param.u64 	%rd30, [_ZN3lux4cuda6matvec15gemv_f16_kernelEPK6__halfS4_PS2_iiff_param_1];
	ld.param.u64 	%rd31, [_ZN3lux4cuda6matvec15gemv_f16_kernelEPK6__halfS4_PS2_iiff_param_2];
	ld.param.u32 	%r36, [_ZN3lux4cuda6matvec15gemv_f16_kernelEPK6__halfS4_PS2_iiff_param_3];
	ld.param.u32 	%r35, [_ZN3lux4cuda6matvec15gemv_f16_kernelEPK6__halfS4_PS2_iiff_param_4];
	ld.param.f32 	%f21, [_ZN3lux4cuda6matvec15gemv_f16_kernelEPK6__halfS4_PS2_iiff_param_5];
	ld.param.f32 	%f22, [_ZN3lux4cuda6matvec15gemv_f16_kernelEPK6__halfS4_PS2_iiff_param_6];
	cvta.to.global.u64 	%rd1, %rd30;
	cvta.to.global.u64 	%rd2, %rd31;
	mov.u32 	%r37, %ctaid.x;
	mov.u32 	%r38, %ntid.x;
	mov.u32 	%r39, %tid.x;
	mad.lo.s32 	%r1, %r37, %r38, %r39;
	setp.ge.s32 	%p1, %r1, %r36;
	@%p1 bra 	$L__BB5_24;
	cvta.to.global.u64 	%rd3, %rd29;
	mul.lo.s32 	%r2, %r35, %r1;
	setp.lt.s32 	%p2, %r35, 2;
	mov.b32 	%r63, 0;
	mov.f32 	%f158, 0f00000000;
	@%p2 bra 	$L__BB5_8;
	add.s32 	%r43, %r35, -2;
	shr.u32 	%r44, %r43, 1;
	add.s32 	%r3, %r44, 1;
	and.b32  	%r4, %r3, 3;
	setp.lt.u32 	%p3, %r43, 6;
	mov.f32 	%f158, 0f00000000;
	mov.b32 	%r63, 0;
	@%p3 bra 	$L__BB5_5;
	and.b32  	%r46, %r3, 2147483644;
	neg.s32 	%r64, %r46;
	mul.wide.s32 	%rd32, %r2, 2;
	add.s64 	%rd33, %rd32, %rd3;
	add.s64 	%rd59, %rd33, 8;
	add.s64 	%rd58, %rd1, 8;
	mov.f32 	%f158, 0f00000000;
	mov.b32 	%r63, 0;
$L__BB5_4:
	ld.global.nc.u32 	%r47, [%rd59+-8];
	mov.b32 	{%rs1, %rs3}, %r47;
	ld.global.nc.u32 	%r48, [%rd58+-8];
	mov.b32 	{%rs2, %rs4}, %r48;
	// begin inline asm
	{  cvt.f32.f16 %f27, %rs1;}

	// end inline asm
	// begin inline asm
	{  cvt.f32.f16 %f28, %rs2;}

	// end inline asm
	fma.rn.f32 	%f43, %f27, %f28, %f158;
	// begin inline asm
	{  cvt.f32.f16 %f29, %rs3;}

	// end inline asm
	// begin inline asm
	{  cvt.f32.f16 %f30, %rs4;}

	// end inline asm
	fma.rn.f32 	%f44, %f29, %f30, %f43;
	ld.global.nc.u32 	%r49, [%rd59+-4];
	mov.b32 	{%rs5, %rs7}, %r49;
	ld.global.nc.u32 	%r50, [%rd58+-4];
	mov.b32 	{%rs6, %rs8}, %r50;
	// begin inline asm
	{  cvt.f32.f16 %f31, %rs5;}

	// end inline asm
	// begin inline asm
	{  cvt.f32.f16 %f32, %rs6;}

	// end inline asm
	fma.rn.f32 	%f45, %f31, %f32, %f44;
	// begin inline asm
	{  cvt.f32.f16 %f33, %rs7;}

	// end inline asm
	// begin inline asm
	{  cvt.f32.f16 %f34, %rs8;}

	// end inline asm
	fma.rn.f32 	%f46, %f33, %f34, %f45;
	ld.global.nc.u32 	%r51, [%rd59];
	mov.b32 	{%rs9, %rs11}, %r51;
	ld.global.nc.u32 	%r52, [%rd58];
	mov.b32 	{%rs10, %rs12}, %r52;
	// begin inline asm
	{  cvt.f32.f16 %f35, %rs9;}

	// end inline asm
	// begin inline asm
	{  cvt.f32.f16 %f36, %rs10;}

	// end inline asm
	fma.rn.f32 	%f47, %f35, %f36, %f46;
	// begin inline asm
	{  cvt.f32.f16 %f37, %rs11;}

	// end inline asm
	// begin inline asm
	{  cvt.f32.f16 %f38, %rs12;}

	// end inline asm
	fma.rn.f32 	%f48, %f37, %f38, %f47;
	ld.global.nc.u32 	%r53, [%rd59+4];
	mov.b32 	{%rs13, %rs15}, %r53;
	ld.global.nc.u32 	%r54, [%rd58+4];
	mov.b32 	{%rs14, %rs16}, %r54;
	// begin inline asm
	{  cvt.f32.f16 %f39, %rs13;}

	// end inline asm
	// begin inline asm
	{  cvt.f32.f16 %f40, %rs14;}

	// end inline asm
	fma.rn.f32 	%f49, %f39, %f40, %f48;
	// begin inline asm
	{  cvt.f32.f16 %f41, %rs15;}

	// end inline asm
	// begin inline asm
	{  cvt.f32.f16 %f42, %rs16;}

	// end inline asm
	fma.rn.f32 	%f158, %f41, %f42, %f49;
	add.s32 	%r63, %r63, 8;
	add.s32 	%r64, %r64, 4;
	add.s64 	%rd59, %rd59, 16;
	add.s64 	%rd58, %rd58, 16;
	setp.eq.s32 	%p4, %r64, 0;
	@%p4 bra 	$L__BB5_5;
	bra.uni 	$L__BB5_4;
$L__BB5_5:
	setp.eq.s32 	%p5, %r4, 0;
	@%p5 bra 	$L__BB5_8;
	mul.wide.u32 	%rd34, %r63, 2;
	add.s64 	%rd57, %rd1, %rd34;
	mul.wide.s32 	%rd35, %r2, 2;
	add.s64 	%rd36, %rd35, %rd34;
	add.s64 	%rd56, %rd3, %rd36;
	neg.s32 	%r61, %r4;
$L__BB5_7:
	.pragma "nounroll";
	ld.global.nc.u32 	%r55, [%rd56];
	mov.b32 	{%rs17, %rs19}, %r55;
	ld.global.nc.u32 	%r56, [%rd57];
	mov.b32 	{%rs18, %rs20}, %r56;
	// begin inline asm
	{  cvt.f32.f16 %f50, %rs17;}

	// end inline asm
	// begin inline asm
	{  cvt.f32.f16 %f51, %rs18;}

	// end inline asm
	fma.rn.f32 	%f54, %f50, %f51, %f158;
	// begin inline asm
	{  cvt.f32.f16 %f52, %rs19;}

	// end inline asm
	// begin inline asm
	{  cvt.f32.f16 %f53, %rs20;}

	// end inline asm
	fma.rn.f32 	%f158, %f52, %f53, %f54;
	add.s32 	%r63, %r63, 2;
	add.s64 	%rd57, %rd57, 4;
	add.s64 	%rd56, %rd56, 4;
	add.s32 	%r61, %r61, 1;
	setp.ne.s32 	%p6, %r61, 0;
	@%p6 bra 	$L__BB5_7;
$L__BB5_8:
	setp.ge.s32 	%p7, %r63, %r35;
	@%p7 bra 	$L__BB5_21;
	sub.s32 	%r14, %r35, %r63;
	and.b32  	%r15, %r14, 15;
	sub.s32 	%r57, %r63, %r35;
	setp.gt.u32 	%p8, %r57, -16;
	@%p8 bra 	$L__BB5_12;
	and.b32  	%r58, %r14, -16;
	neg.s32 	%r66, %r58;
	mul.wide.s32 	%rd37, %r2, 2;
	mul.wide.u32 	%rd38, %r63, 2;
	add.s64 	%rd39, %rd37, %rd38;
	add.s64 	%rd40, %rd39, %rd3;
	add.s64 	%rd61, %rd40, 16;
	add.s64 	%rd41, %rd38, %rd1;
	add.s64 	%rd60, %rd41, 16;
$L__BB5_11:
	.pragma "nounroll";
	ld.global.nc.u16 	%rs21, [%rd61+-16];
	// begin inline asm
	{  cvt.f32.f16 %f56, %rs21;}

	// end inline asm
	ld.global.nc.u16 	%rs22, [%rd60+-16];
	// begin inline asm
	{  cvt.f32.f16 %f57, %rs22;}

	// end inline asm
	fma.rn.f32 	%f88, %f56, %f57, %f158;
	ld.global.nc.u16 	%rs23, [%rd61+-14];
	// begin inline asm
	{  cvt.f32.f16 %f58, %rs23;}

	// end inline asm
	ld.global.nc.u16 	%rs24, [%rd60+-14];
	// begin inline asm
	{  cvt.f32.f16 %f59, %rs24;}

	// end inline asm
	fma.rn.f32 	%f89, %f58, %f59, %f88;
	ld.global.nc.u16 	%rs25, [%rd61+-12];
	// begin inline asm
	{  cvt.f32.f16 %f60, %rs25;}

	// end inline asm
	ld.global.nc.u16 	%rs26, [%rd60+-12];
	// begin inline asm
	{  cvt.f32.f16 %f61, %rs26;}

	// end inline asm
	fma.rn.f32 	%f90, %f60, %f61, %f89;
	ld.global.nc.u16 	%rs27, [%rd61+-10];
	// begin inline asm
	{  cvt.f32.f16 %f62, %rs27;}

	// end inline asm
	ld.global.nc.u16 	%rs28, [%rd60+-10];
	// begin inline asm
	{  cvt.f32.f16 %f63, %rs28;}

	// end inline asm
	fma.rn.f32 	%f91, %f62, %f63, %f90;
	ld.global.nc.u16 	%rs29, [%rd61+-8];
	// begin inline asm
	{  cvt.f32.f16 %f64, %rs29;}

	// end inline asm
	ld.global.nc.u16 	%rs30, [%rd60+-8];
	// begin inline asm
	{  cvt.f32.f16 %f65, %rs30;}

	// end inline asm
	fma.rn.f32 	%f92, %f64, %f65, %f91;
	ld.global.nc.u16 	%rs31, [%rd61+-6];
	// begin inline asm
	{  cvt.f32.f16 %f66, %rs31;}

	// end inline asm
	ld.global.nc.u16 	%rs32, [%rd60+-6];
	// begin inline asm
	{  cvt.f32.f16 %f67, %rs32;}

	// end inline asm
	fma.rn.f32 	%f93, %f66, %f67, %f92;
	ld.global.nc.u16 	%rs33, [%rd61+-4];
	// begin inline asm
	{  cvt.f32.f16 %f68, %rs33;}

	// end inline asm
	ld.global.nc.u16 	%rs34, [%rd60+-4];
	// begin inline asm
	{  cvt.f32.f16 %f69, %rs34;}

	// end inline asm
	fma.rn.f32 	%f94, %f68, %f69, %f93;
	ld.global.nc.u16 	%rs35, [%rd61+-2];
	// begin inline asm
	{  cvt.f32.f16 %f70, %rs35;}

	// end inline asm
	ld.global.nc.u16 	%rs36, [%rd60+-2];
	// begin inline asm
	{  cvt.f32.f16 %f71, %rs36;}

	// end inline asm
	fma.rn.f32 	%f95, %f70, %f71, %f94;
	ld.global.nc.u16 	%rs37, [%rd61];
	// begin inline asm
	{  cvt.f32.f16 %f72, %rs37;}

	// end inline asm
	ld.global.nc.u16 	%rs38, [%rd60];
	// begin inline asm
	{  cvt.f32.f16 %f73, %rs38;}

	// end inline asm
	fma.rn.f32 	%f96, %f72, %f73, %f95;
	ld.global.nc.u16 	%rs39, [%rd61+2];
	// begin inline asm
	{  cvt.f32.f16 %f74, %rs39;}

	// end inline asm
	ld.global.nc.u16 	%rs40, [%rd60+2];
	// begin inline asm
	{  cvt.f32.f16 %f75, %rs40;}

	// end inline asm
	fma.rn.f32 	%f97, %f74, %f75, %f96;
	ld.global.nc.u16 	%rs41, [%rd61+4];
	// begin inline asm
	{  cvt.f32.f16 %f76, %rs41;}

	// end inline asm
	ld.global.nc.u16 	%rs42, [%rd60+4];
	// begin inline asm
	{  cvt.f32.f16 %f77, %rs42;}

	// end inline asm
	fma.rn.f32 	%f98, %f76, %f77, %f97;
	ld.global.nc.u16 	%rs43, [%rd61+6];
	// begin inline asm
	{  cvt.f32.f16 %f78, %rs43;}

	// end inline asm
	ld.global.nc.u16 	%rs44, [%rd60+6];
	// begin inline asm
	{  cvt.f32.f16 %f79, %rs44;}

	// end inline asm
	fma.rn.f32 	%f99, %f78, %f79, %f98;
	ld.global.nc.u16 	%rs45, [%rd61+8];
	// begin inline asm
	{  cvt.f32.f16 %f80, %rs45;}

	// end inline asm
	ld.global.nc.u16 	%rs46, [%rd60+8];
	// begin inline asm
	{  cvt.f32.f16 %f81, %rs46;}

	// end inline asm
	fma.rn.f32 	%f100, %f80, %f81, %f99;
	ld.global.nc.u16 	%rs47, [%rd61+10];
	// begin inline asm
	{  cvt.f32.f16 %f82, %rs47;}

	// end inline asm
	ld.global.nc.u16 	%rs48, [%rd60+10];
	// begin inline asm
	{  cvt.f32.f16 %f83, %rs48;}

	// end inline asm
	fma.rn.f32 	%f101, %f82, %f83, %f100;
	ld.global.nc.u16 	%rs49, [%rd61+12];
	// begin inline asm
	{  cvt.f32.f16 %f84, %rs49;}

	// end inline asm
	ld.global.nc.u16 	%rs50, [%rd60+12];
	// begin inline asm
	{  cvt.f32.f16 %f85, %rs50;}

	// end inline asm
	fma.rn.f32 	%f102, %f84, %f85, %f101;
	ld.global.nc.u16 	%rs51, [%rd61+14];
	// begin inline asm
	{  cvt.f32.f16 %f86, %rs51;}

	// end inline asm
	ld.global.nc.u16 	%rs52, [%rd60+14];
	// begin inline asm
	{  cvt.f32.f16 %f87, %rs52;}

	// end inline asm
	fma.rn.f32 	%f158, %f86, %f87, %f102;
	add.s32 	%r63, %r63, 16;
	add.s32 	%r66, %r66, 16;
	add.s64 	%rd61, %rd61, 32;
	add.s64 	%rd60, %rd60, 32;
	setp.ne.s32 	%p9, %r66, 0;
	@%p9 bra 	$L__BB5_11;
$L__BB5_12:
	setp.eq.s32 	%p10, %r15, 0;
	@%p10 bra 	$L__BB5_21;
	mul.wide.s32 	%rd42, %r2, 2;
	add.s64 	%rd22, %rd3, %rd42;
	and.b32  	%r26, %r14, 7;
	setp.lt.u32 	%p11, %r15, 8;
	@%p11 bra 	$L__BB5_15;
	mul.wide.u32 	%rd43, %r63, 2;
	add.s64 	%rd44, %rd22, %rd43;
	ld.global.nc.u16 	%rs53, [%rd44];
	// begin inline asm
	{  cvt.f32.f16 %f104, %rs53;}

	// end inline asm
	add.s64 	%rd45, %rd1, %rd43;
	ld.global.nc.u16 	%rs54, [%rd45];
	// begin inline asm
	{  cvt.f32.f16 %f105, %rs54;}

	// end inline asm
	fma.rn.f32 	%f120, %f104, %f105, %f158;
	ld.global.nc.u16 	%rs55, [%rd44+2];
	// begin inline asm
	{  cvt.f32.f16 %f106, %rs55;}

	// end inline asm
	ld.global.nc.u16 	%rs56, [%rd45+2];
	// begin inline asm
	{  cvt.f32.f16 %f107, %rs56;}

	// end inline asm
	fma.rn.f32 	%f121, %f106, %f107, %f120;
	ld.global.nc.u16 	%rs57, [%rd44+4];
	// begin inline asm
	{  cvt.f32.f16 %f108, %rs57;}

	// end inline asm
	ld.global.nc.u16 	%rs58, [%rd45+4];
	// begin inline asm
	{  cvt.f32.f16 %f109, %rs58;}

	// end inline asm
	fma.rn.f32 	%f122, %f108, %f109, %f121;
	ld.global.nc.u16 	%rs59, [%rd44+6];
	// begin inline asm
	{  cvt.f32.f16 %f110, %rs59;}

	// end inline asm
	ld.global.nc.u16 	%rs60, [%rd45+6];
	// begin inline asm
	{  cvt.f32.f16 %f111, %rs60;}

	// end inline asm
	fma.rn.f32 	%f123, %f110, %f111, %f122;
	ld.global.nc.u16 	%rs61, [%rd44+8];
	// begin inline asm
	{  cvt.f32.f16 %f112, %rs61;}

	// end inline asm
	ld.global.nc.u16 	%rs62, [%rd45+8];
	// begin inline asm
	{  cvt.f32.f16 %f113, %rs62;}

	// end inline asm
	fma.rn.f32 	%f124, %f112, %f113, %f123;
	ld.global.nc.u16 	%rs63, [%rd44+10];
	// begin inline asm
	{  cvt.f32.f16 %f114, %rs63;}

	// end inline asm
	ld.global.nc.u16 	%rs64, [%rd45+10];
	// begin inline asm
	{  cvt.f32.f16 %f115, %rs64;}

	// end inline asm
	fma.rn.f32 	%f125, %f114, %f115, %f124;
	ld.global.nc.u16 	%rs65, [%rd44+12];
	// begin inline asm
	{  cvt.f32.f16 %f116, %rs65;}

	// end inline asm
	ld.global.nc.u16 	%rs66, [%rd45+12];
	// begin inline asm
	{  cvt.f32.f16 %f117, %rs66;}

	// end inline asm
	fma.rn.f32 	%f126, %f116, %f117, %f125;
	ld.global.nc.u16 	%rs67, [%rd44+14];
	// begin inline asm
	{  cvt.f32.f16 %f118, %rs67;}

	// end inline asm
	ld.global.nc.u16 	%rs68, [%rd45+14];
	// begin inline asm
	{  cvt.f32.f16 %f119, %rs68;}

	// end inline asm
	fma.rn.f32 	%f158, %f118, %f119, %f126;
	add.s32 	%r63, %r63, 8;
$L__BB5_15:
	setp.eq.s32 	%p12, %r26, 0;
	@%p12 bra 	$L__BB5_21;
	and.b32  	%r29, %r14, 3;
	setp.lt.u32 	%p13, %r26, 4;
	@%p13 bra 	$L__BB5_18;
	mul.wide.u32 	%rd46, %r63, 2;
	add.s64 	%rd47, %rd22, %rd46;
	ld.global.nc.u16 	%rs69, [%rd47];
	// begin inline asm
	{  cvt.f32.f16 %f128, %rs69;}

	// end inline asm
	add.s64 	%rd48, %rd1, %rd46;
	ld.global.nc.u16 	%rs70, [%rd48];
	// begin inline asm
	{  cvt.f32.f16 %f129, %rs70;}

	// end inline asm
	fma.rn.f32 	%f136, %f128, %f129, %f158;
	ld.global.nc.u16 	%rs71, [%rd47+2];
	// begin inline asm
	{  cvt.f32.f16 %f130, %rs71;}

	// end inline asm
	ld.global.nc.u16 	%rs72, [%rd48+2];
	// begin inline asm
	{  cvt.f32.f16 %f131, %rs72;}

	// end inline asm
	fma.rn.f32 	%f137, %f130, %f131, %f136;
	ld.global.nc.u16 	%rs73, [%rd47+4];
	// begin inline asm
	{  cvt.f32.f16 %f132, %rs73;}

	// end inline asm
	ld.global.nc.u16 	%rs74, [%rd48+4];
	// begin inline asm
	{  cvt.f32.f16 %f133, %rs74;}

	// end inline asm
	fma.rn.f32 	%f138, %f132, %f133, %f137;
	ld.global.nc.u16 	%rs75, [%rd47+6];
	// begin inline asm
	{  cvt.f32.f16 %f134, %rs75;}

	// end inline asm
	ld.global.nc.u16 	%rs76, [%rd48+6];
	// begin inline asm
	{  cvt.f32.f16 %f135, %rs76;}

	// end inline asm
	fma.rn.f32 	%f158, %f134, %f135, %f138;
	add.s32 	%r63, %r63, 4;
$L__BB5_18:
	setp.eq.s32 	%p14, %r29, 0;
	@%p14 bra 	$L__BB5_21;
	mul.wide.u32 	%rd49, %r63, 2;
	add.s64 	%rd63, %rd1, %rd49;
	add.s64 	%rd51, %rd42, %rd49;
	add.s64 	%rd62, %rd3, %rd51;
	neg.s32 	%r71, %r29;
$L__BB5_20:
	.pragma "nounroll";
	ld.global.nc.u16 	%rs77, [%rd62];
	// begin inline asm
	{  cvt.f32.f16 %f139, %rs77;}

	// end inline asm
	ld.global.nc.u16 	%rs78, [%rd63];
	// begin inline asm
	{  cvt.f32.f16 %f140, %rs78;}

	// end inline asm
	fma.rn.f32 	%f158, %f139, %f140, %f158;
	add.s64 	%rd63, %rd63, 2;
	add.s64 	%rd62, %rd62, 2;
	add.s32 	%r71, %r71, 1;
	setp.ne.s32 	%p15, %r71, 0;
	@%p15 bra 	$L__BB5_20;
$L__BB5_21:
	setp.neu.f32 	%p16, %f22, 0f00000000;
	@%p16 bra 	$L__BB5_23;
	mul.f32 	%f144, %f21, %f158;
	// begin inline asm
	{  cvt.rn.f16.f32 %rs81, %f144;}

	// end inline asm
	mul.wide.s32 	%rd54, %r1, 2;
	add.s64 	%rd55, %rd2, %rd54;
	st.global.u16 	[%rd55], %rs81;
	bra.uni 	$L__BB5_24;
$L__BB5_23:
	mul.wide.s32 	%rd52, %r1, 2;
	add.s64 	%rd53, %rd2, %rd52;
	ld.global.u16 	%rs79, [%rd53];
	// begin inline asm
	{  cvt.f32.f16 %f141, %rs79;}

	// end inline asm
	mul.f32 	%f143, %f22, %f141;
	fma.rn.f32 	%f142, %f21, %f158, %f143;
	// begin inline asm
	{  cvt.rn.f16.f32 %rs80, %f142;}

	// end inline asm
	st.global.u16 	[%rd53], %rs80;
$L__BB5_24:
	ret;

}
	// .globl	_ZN3lux4cuda6matvec31gemv_strided_batched_f32_kernelEPKfS3_Pfiiiiiiff
.visible .entry _ZN3lux4cuda6matvec31gemv_strided_batched_f32_kernelEPKfS3_Pfiiiiiiff(
	.param .u64 .ptr .align 1 _ZN3lux4cuda6matvec31gemv_strided_batched_f32_kernelEPKfS3_Pfiiiiiiff_param_0,
	.param .u64 .ptr .align 1 _ZN3lux4cuda6matvec31gemv_strided_batched_f32_kernelEPKfS3_Pfiiiiiiff_param_1,
	.param .u64 .ptr .align 1 _ZN3lux4cuda6matvec31gemv_strided_batched_f32_kernelEPKfS3_Pfiiiiiiff_param_2,
	.param .u32 _ZN3lux4cuda6matvec31gemv_strided_batched_f32_kernelEPKfS3_Pfiiiiiiff_param_3,
	.param .u32 _ZN3lux4cuda6matvec31gemv_strided_batched_f32_kernelEPKfS3_Pfiiiiiiff_param_4,
	.param .u32 _ZN3lux4cuda6matvec31gemv_strided_batched_f32_kernelEPKfS3_Pfiiiiiiff_param_5,
	.param .u32 _ZN3lux4cuda6matvec31gemv_strided_batched_f32_kernelEPKfS3_Pfiiiiiiff_param_6,
	.param .u32 _ZN3lux4cuda6matvec31gemv_strided_batched_f32_kernelEPKfS3_Pfiiiiiiff_param_7,
	.param .u32 _ZN3lux4cuda6matvec31gemv_strided_batched_f32_kernelEPKfS3_Pfiiiiiiff_param_8,
	.param .f32 _ZN3lux4cuda6matvec31gemv_strided_batched_f32_kernelEPKfS3_Pfiiiiiiff_param_9,
	.param .f32 _ZN3lux4cuda6matvec31gemv_strided_batched_f32_kernelEPKfS3_Pfiiiiiiff_param_10
)
{
	.reg .pred 	%p<10>;
	.reg .b32 	%r<29>;
	.reg .b32 	%f<48>;
	.reg .b64 	%rd<42>;

	ld.param.u64 	%rd19, [_ZN3lux4cuda6matvec31gemv_strided_batched_f32_kernelEPKfS3_Pfiiiiiiff_param_0];
	ld.param.u64 	%rd20, [_ZN3lux4cuda6matvec31gemv_strided_batched_f32_kernelEPKfS3_Pfiiiiiiff_param_1];
	ld.param.u64 	%rd18, [_ZN3lux4cuda6matvec31gemv_strided_batched_f32_kernelEPKfS3_Pfiiiiiiff_param_2];
	ld.param.u32 	%r16, [_ZN3lux4cuda6matvec31gemv_strided_batched_f32_kernelEPKfS3_Pfiiiiiiff_param_3];
	ld.param.u32 	%r12, [_ZN3lux4cuda6matvec31gemv_strided_batched_f32_kernelEPKfS3_Pfiiiiiiff_param_4];
	ld.param.u32 	%r17, [_ZN3lux4cuda6matvec31gemv_strided_batched_f32_kernelEPKfS3_Pfiiiiiiff_param_5];
	ld.param.u32 	%r13, [_ZN3lux4cuda6matvec31gemv_strided_batched_f32_kernelEPKfS3_Pfiiiiiiff_param_6];
	ld.param.u32 	%r14, [_ZN3lux4cuda6matvec31gemv_strided_batched_f32_kernelEPKfS3_Pfiiiiiiff_param_7];
	ld.param.u32 	%r15, [_ZN3lux4cuda6matvec31gemv_strided_batched_f32_kernelEPKfS3_Pfiiiiiiff_param_8];
	ld.param.f32 	%f8, [_ZN3lux4cuda6matvec31gemv_strided_batched_f32_kernelEPKfS3_Pfiiiiiiff_param_9];
	ld.param.f32 	%f9, [_ZN3lux4cuda6matvec31gemv_strided_batched_f32_kernelEPKfS3_Pfiiiiiiff_param_10];
	cvta.to.global.u64 	%rd1, %rd20;
	cvta.to.global.u64 	%rd2, %rd19;
	mov.u32 	%r1, %ctaid.y;
	mov.u32 	%r18, %ctaid.x;
	mov.u32 	%r19, %ntid.x;
	mov.u32 	%r20, %tid.x;
	mad.lo.s32 	%r2, %r18, %r19, %r20;
	setp.ge.s32 	%p1, %r1, %r17;
	setp.ge.s32 	%p2, %r2, %r16;
	or.pred  	%p3, %p2, %p1;
	@%p3 bra 	$L__BB6_11;
	cvta.to.global.u64 	%rd21, %rd18;
	mul.lo.s32 	%r21, %r13, %r1;
	cvt.s64.s32 	%rd22, %r21;
	mul.lo.s32 	%r22, %r14, %r1;
	cvt.s64.s32 	%rd3, %r22;
	mul.lo.s32 	%r23, %r15, %r1;
	mul.wide.s32 	%rd23, %r23, 4;
	add.s64 	%rd4, %rd21, %rd23;
	mul.lo.s32 	%r24, %r12, %r2;
	cvt.s64.s32 	%rd24, %r24;
	add.s64 	%rd5, %rd22, %rd24;
	setp.lt.s32 	%p4, %r12, 1;
	mov.f32 	%f47, 0f00000000;
	@%p4 bra 	$L__BB6_8;
	and.b32  	%r3, %r12, 7;
	setp.lt.u32 	%p5, %r12, 8;
	mov.f32 	%f47, 0f00000000;
	mov.b32 	%r27, 0;
	@%p5 bra 	$L__BB6_5;
	and.b32  	%r27, %r12, 2147483640;
	neg.s32 	%r26, %r27;
	shl.b64 	%rd25, %rd5, 2;
	add.s64 	%rd26, %rd25, %rd2;
	add.s64 	%rd39, %rd26, 16;
	shl.b64 	%rd27, %rd3, 2;
	add.s64 	%rd28, %rd27, %rd1;
	add.s64 	%rd38, %rd28, 16;
	mov.f32 	%f47, 0f00000000;
$L__BB6_4:
	.pragma "nounroll";
	ld.global.nc.f32 	%f14, [%rd39+-16];
	ld.global.nc.f32 	%f15, [%rd38+-16];
	fma.rn.f32 	%f16, %f14, %f15, %f47;
	ld.global.nc.f32 	%f17, [%rd39+-12];
	ld.global.nc.f32 	%f18, [%rd38+-12];
	fma.rn.f32 	%f19, %f17, %f18, %f16;
	ld.global.nc.f32 	%f20, [%rd39+-8];
	ld.global.nc.f32 	%f21, [%rd38+-8];
	fma.rn.f32 	%f22, %f20, %f21, %f19;
	ld.global.nc.f32 	%f23, [%rd39+-4];
	ld.global.nc.f32 	%f24, [%rd38+-4];
	fma.rn.f32 	%f25, %f23, %f24, %f22;
	ld.global.nc.f32 	%f26, [%rd39];
	ld.global.nc.f32 	%f27, [%rd38];
	fma.rn.f32 	%f28, %f26, %f27, %f25;
	ld.global.nc.f32 	%f29, [%rd39+4];
	ld.global.nc.f32 	%f30, [%rd38+4];
	fma.rn.f32 	%f31, %f29, %f30, %f28;
	ld.global.nc.f32 	%f32, [%rd39+8];
	ld.global.nc.f32 	%f33, [%rd38+8];
	fma.rn.f32 	%f34, %f32, %f33, %f31;
	ld.global.nc.f32 	%f35, [%rd39+12];
	ld.global.nc.f32 	%f36, [%rd38+12];
	fma.rn.f32 	%f47, %f35, %f36, %f34;
	add.s32 	%r26, %r26, 8;
	add.s64 	%rd39, %rd39, 32;
	add.s64 	%rd38, %rd38, 32;
	setp.ne.s32 	%p6, %r26, 0;
	@%p6 bra 	$L__BB6_4;
$L__BB6_5:
	setp.eq.s32 	%p7, %r3, 0;
	@%p7 bra 	$L__BB6_8;
	cvt.u64.u32 	%rd29, %r27;
	add.s64 	%rd30, %rd3, %rd29;
	shl.b64 	%rd31, %rd30, 2;
	add.s64 	%rd41, %rd1, %rd31;
	add.s64 	%rd32, %rd5, %rd29;
	shl.b64 	%rd33, %rd32, 2;
	add.s64 	%rd40, %rd2, %rd33;
	neg.s32 	%r28, %r3;
$L__BB6_7:
	.pragma "nounroll";
	ld.global.nc.f32 	%f37, [%rd40];
	ld.global.nc.f32 	%f38, [%rd41];
	fma.rn.f32 	%f47, %f37, %f38, %f47;
	add.s64 	%rd41, %rd41, 4;
	add.s64 	%rd40, %rd40, 4;
	add.s32 	%r28, %r28, 1;
	setp.ne.s32 	%p8, %r28, 0;
	@%p8 bra 	$L__BB6_7;
$L__BB6_8:
	setp.neu.f32 	%p9, %f9, 0f00000000;
	@%p9 bra 	$L__BB6_10;
	mul.f32 	%f42, %f8, %f47;
	mul.wide.s32 	%rd36, %r2, 4;
	add.s64 	%rd37, %rd4, %rd36;
	st.global.f32 	[%rd37], %f42;
	bra.uni 	$L__BB6_11;
$L__BB6_10:
	mul.wide.s32 	%rd34, %r2, 4;
	add.s64 	%rd35, %rd4, %rd34;
	ld.global.f32 	%f39, [%rd35];
	mul.f32 	%f40, %f9, %f39;
	fma.rn.f32 	%f41, %f8, %f47, %f40;
	st.global.f32 	[%rd35], %f41;
$L__BB6_11:
	ret;

}
	// .globl	_ZN3lux4cuda6matvec23gemv_batched_f32_kernelEPKPKfS5_PKPfiiiff
.visible .entry _ZN3lux4cuda6matvec23gemv_batched_f32_kernelEPKPKfS5_PKPfiiiff(
	.param .u64 .ptr .align 1 _ZN3lux4cuda6matvec23gemv_batched_f32_kernelEPKPKfS5_PKPfiiiff_param_0,
	.param .u64 .ptr .align 1 _ZN3lux4cuda6matvec23gemv_batched_f32_kernelEPKPKfS5_PKPfiiiff_param_1,
	.param .u64 .ptr .align 1 _ZN3lux4cuda6matvec23gemv_batched_f32_kernelEPKPKfS5_PKPfiiiff_param_2,
	.param .u32 _ZN3lux4cuda6matvec23gemv_batched_f32_kernelEPKPKfS5_PKPfiiiff_param_3,
	.param .u32 _ZN3lux4cuda6matvec23gemv_batched_f32_kernelEPKPKfS5_PKPfiiiff_param_4,
	.param .u32 _ZN3lux4cuda6matvec23gemv_batched_f32_kernelEPKPKfS5_PKPfiiiff_param_5,
	.param .f32 _ZN3lux4cuda6matvec23gemv_batched_f32_kernelEPKPKfS5_PKPfiiiff_param_6,
	.param .f32 _ZN3lux4cuda6matvec23gemv_batched_f32_kernelEPKPKfS5_PKPfiiiff_param_7
)
{
	.reg .pred 	%p<10>;
	.reg .b32 	%r<23>;
	.reg .b32 	%f<48>;
	.reg .b64 	%rd<44>;

	ld.param.u64 	%rd17, [_ZN3lux4cuda6matvec23gemv_batched_f32_kernelEPKPKfS5_PKPfiiiff_param_0];
	ld.param.u64 	%rd18, [_ZN3lux4cuda6matvec23gemv_batched_f32_kernelEPKPKfS5_PKPfiiiff_param_1];
	ld.param.u64 	%rd19, [_ZN3lux4cuda6matvec23gemv_batched_f32_kernelEPKPKfS5_PKPfiiiff_param_2];
	ld.param.u32 	%r13, [_ZN3lux4cuda6matvec23gemv_batched_f32_kernelEPKPKfS5_PKPfiiiff_param_3];
	ld.param.u32 	%r12, [_ZN3lux4cuda6matvec23gemv_batched_f32_kernelEPKPKfS5_PKPfiiiff_param_4];
	ld.param.u32 	%r14, [_ZN3lux4cuda6matvec23gemv_batched_f32_kernelEPKPKfS5_PKPfiiiff_param_5];
	ld.param.f32 	%f8, [_ZN3lux4cuda6matvec23gemv_batched_f32_kernelEPKPKfS5_PKPfiiiff_param_6];
	ld.param.f32 	%f9, [_ZN3lux4cuda6matvec23gemv_batched_f32_kernelEPKPKfS5_PKPfiiiff_param_7];
	mov.u32 	%r1, %ctaid.y;
	mov.u32 	%r15, %ctaid.x;
	mov.u32 	%r16, %ntid.x;
	mov.u32 	%r17, %tid.x;
	mad.lo.s32 	%r2, %r15, %r16, %r17;
	setp.ge.s32 	%p1, %r1, %r14;
	setp.ge.s32 	%p2, %r2, %r13;
	or.pred  	%p3, %p2, %p1;
	@%p3 bra 	$L__BB7_11;
	cvta.to.global.u64 	%rd20, %rd17;
	cvta.to.global.u64 	%rd21, %rd18;
	cvta.to.global.u64 	%rd22, %rd19;
	mul.wide.u32 	%rd23, %r1, 8;
	add.s64 	%rd24, %rd20, %rd23;
	ld.global.nc.u64 	%rd25, [%rd24];
	cvta.to.global.u64 	%rd1, %rd25;
	add.s64 	%rd26, %rd21, %rd23;
	ld.global.nc.u64 	%rd27, [%rd26];
	cvta.to.global.u64 	%rd2, %rd27;
	add.s64 	%rd28, %rd22, %rd23;
	ld.global.nc.u64 	%rd29, [%rd28];
	cvta.to.global.u64 	%rd3, %rd29;
	mul.lo.s32 	%r18, %r12, %r2;
	cvt.s64.s32 	%rd4, %r18;
	setp.lt.s32 	%p4, %r12, 1;
	mov.f32 	%f47, 0f00000000;
	@%p4 bra 	$L__BB7_8;
	and.b32  	%r3, %r12, 7;
	setp.lt.u32 	%p5, %r12, 8;
	mov.f32 	%f47, 0f00000000;
	mov.b32 	%r21, 0;
	@%p5 bra 	$L__BB7_5;
	and.b32  	%r21, %r12, 2147483640;
	neg.s32 	%r20, %r21;
	shl.b64 	%rd30, %rd4, 2;
	add.s64 	%rd31, %rd30, %rd1;
	add.s64 	%rd41, %rd31, 16;
	add.s64 	%rd40, %rd2, 16;
	mov.f32 	%f47, 0f00000000;
$L__BB7_4:
	.pragma "nounroll";
	ld.global.f32 	%f14, [%rd41+-16];
	ld.global.f32 	%f15, [%rd40+-16];
	fma.rn.f32 	%f16, %f14, %f15, %f47;
	ld.global.f32 	%f17, [%rd41+-12];
	ld.global.f32 	%f18, [%rd40+-12];
	fma.rn.f32 	%f19, %f17, %f18, %f16;
	ld.global.f32 	%f20, [%rd41+-8];
	ld.global.f32 	%f21, [%rd40+-8];
	fma.rn.f32 	%f22, %f20, %f21, %f19;
	ld.global.f32 	%f23, [%rd41+-4];
	ld.global.f32 	%f24, [%rd40+-4];
	fma.rn.f32 	%f25, %f23, %f24, %f22;
	ld.global.f32 	%f26, [%rd41];
	ld.global.f32 	%f27, [%rd40];
	fma.rn.f32 	%f28, %f26, %f27, %f25;
	ld.global.f32 	%f29, [%rd41+4];
	ld.global.f32 	%f30, [%rd40+4];
	fma.rn.f32 	%f31, %f29, %f30, %f28;
	ld.global.f32 	%f32, [%rd41+8];
	ld.global.f32 	%f33, [%rd40+8];
	fma.rn.f32 	%f34, %f32, %f33, %f31;
	ld.global.f32 	%f35, [%rd41+12];
	ld.global.f32 	%f36, [%rd40+12];
	fma.rn.f32 	%f47, %f35, %f36, %f34;
	add.s32 	%r20, %r20, 8;
	add.s64 	%rd41, %rd41, 32;
	add.s64 	%rd40, %rd40, 32;
	setp.ne.s32 	%p6, %r20, 0;
	@%p6 bra 	$L__BB7_4;
$L__BB7_5:
	setp.eq.s32 	%p7, %r3, 0;
	@%p7 bra 	$L__BB7_8;
	cvt.u64.u32 	%rd32, %r21;
	mul.wide.u32 	%rd33, %r21, 4;
	add.s64 	%rd43, %rd2, %rd33;
	add.s64 	%rd34, %rd4, %rd32;
	shl.b64 	%rd35, %rd34, 2;
	add.s64 	%rd42, %rd1, %rd35;
	neg.s32 	%r22, %r3;
$L__BB7_7:
	.pragma "nounroll";
	ld.global.f32 	%f37, [%rd42];
	ld.global.f32 	%f38, [%rd43];
	fma.rn.f32 	%f47, %f37, %f38, %f47;
	add.s64 	%rd43, %rd43, 4;
	add.s64 	%rd42, %rd42, 4;
	add.s32 	%r22, %r22, 1;
	setp.ne.s32 	%p8, %r22, 0;
	@%p8 bra 	$L__BB7_7;
$L__BB7_8:
	setp.neu.f32 	%p9, %f9, 0f00000000;
	@%p9 bra 	$L__BB7_10;
	mul.f32 	%f42, %f8, %f47;
	mul.wide.s32 	%rd38, %r2, 4;
	add.s64 	%rd39, %rd3, %rd38;
	st.global.f32 	[%rd39], %f42;
	bra.uni 	$L__BB7_11;
$L__BB7_10:
	mul.wide.s32 	%rd36, %r2, 4;
	add.s64 	%rd37, %rd3, %rd36;
	ld.global.f32 	%f39, [%rd37];
	mul.f32 	%f40, %f9, %f39;
	fma.rn.f32 	%f41, %f8, %f47, %f40;
	st.global.f32 	[%rd37], %f41;
$L__BB7_11:
	ret;

}
	// .globl	_ZN3lux4cuda6matvec25gemv_symmetric_f32_kernelEPKfS3_Pfibff
.visible .entry _ZN3lux4cuda6matvec25gemv_symmetric_f32_kernelEPKfS3_Pfibff(
	.param .u64 .ptr .align 1 _ZN3lux4cuda6matvec25gemv_symmetric_f32_kernelEPKfS3_Pfibff_param_0,
	.param .u64 .ptr .align 1 _ZN3lux4cuda6matvec25gemv_symmetric_f32_kernelEPKfS3_Pfibff_param_1,
	.param .u64 .ptr .align 1 _ZN3lux4cuda6matvec25gemv_symmetric_f32_kernelEPKfS3_Pfibff_param_2,
	.param .u32 _ZN3lux4cuda6matvec25gemv_symmetric_f32_kernelEPKfS3_Pfibff_param_3,
	.param .u8 _ZN3lux4cuda6matvec25gemv_symmetric_f32_kernelEPKfS3_Pfibff_param_4,
	.param .f32 _ZN3lux4cuda6matvec25gemv_symmetric_f32_kernelEPKfS3_Pfibff_param_5,
	.param .f32 _ZN3lux4cuda6matvec25gemv_symmetric_f32_kernelEPKfS3_Pfibff_param_6
)
{
	.reg .pred 	%p<22>;
	.reg .b16 	%rs<2>;
	.reg .b32 	%r<154>;
	.reg .b32 	%f<140>;
	.reg .b64 	%rd<87>;

	ld.param.u64 	%rd4, [_ZN3lux4cuda6matvec25gemv_symmetric_f32_kernelEPKfS3_Pfibff_param_0];
	ld.param.u64 	%rd5, [_ZN3lux4cuda6matvec25gemv_symmetric_f32_kernelEPKfS3_Pfibff_param_1];
	ld.param.u64 	%rd6, [_ZN3lux4cuda6matvec25gemv_symmetric_f32_kernelEPKfS3_Pfibff_param_2];
	ld.param.u32 	%r22, [_ZN3lux4cuda6matvec25gemv_symmetric_f32_kernelEPKfS3_Pfibff_param_3];
	ld.param.s8 	%rs1, [_ZN3lux4cuda6matvec25gemv_symmetric_f32_kernelEPKfS3_Pfibff_param_4];
	ld.param.f32 	%f24, [_ZN3lux4cuda6matvec25gemv_symmetric_f32_kernelEPKfS3_Pfibff_param_5];
	ld.param.f32 	%f25, [_ZN3lux4cuda6matvec25gemv_symmetric_f32_kernelEPKfS3_Pfibff_param_6];
	cvta.to.global.u64 	%rd1, %rd6;
	cvta.to.global.u64 	%rd2, %rd5;
	cvta.to.global.u64 	%rd3, %rd4;
	mov.u32 	%r23, %ctaid.x;
	mov.u32 	%r24, %ntid.x;
	mov.u32 	%r25, %tid.x;
	mad.lo.s32 	%r1, %r23, %r24, %r25;
	setp.ge.s32 	%p1, %r1, %r22;
	@%p1 bra 	$L__BB8_29;
	setp.eq.s16 	%p2, %rs1, 0;
	mov.f32 	%f139, 0f00000000;
	@%p2 bra 	$L__BB8_14;
	setp.lt.s32 	%p3, %r22, 1;
	@%p3 bra 	$L__BB8_26;
	add.s32 	%r27, %r22, -1;
	and.b32  	%r2, %r22, 7;
	setp.lt.u32 	%p4, %r27, 7;
	mov.f32 	%f139, 0f00000000;
	mov.b32 	%r151, 0;
	@%p4 bra 	$L__BB8_6;
	and.b32  	%r151, %r22, 2147483640;
	mov.f32 	%f139, 0f00000000;
	mov.b32 	%r146, 0;
$L__BB8_5:
	.pragma "nounroll";
	max.s32 	%r29, %r146, %r1;
	min.s32 	%r30, %r146, %r1;
	mad.lo.s32 	%r31, %r30, %r22, %r29;
	mul.wide.s32 	%rd7, %r31, 4;
	add.s64 	%rd8, %rd3, %rd7;
	ld.global.nc.f32 	%f30, [%rd8];
	mul.wide.u32 	%rd9, %r146, 4;
	add.s64 	%rd10, %rd2, %rd9;
	ld.global.nc.f32 	%f31, [%rd10];
	fma.rn.f32 	%f32, %f30, %f31, %f139;
	add.s32 	%r32, %r146, 1;
	max.s32 	%r33, %r32, %r1;
	min.s32 	%r34, %r32, %r1;
	mad.lo.s32 	%r35, %r34, %r22, %r33;
	mul.wide.s32 	%rd11, %r35, 4;
	add.s64 	%rd12, %rd3, %rd11;
	ld.global.nc.f32 	%f33, [%rd12];
	ld.global.nc.f32 	%f34, [%rd10+4];
	fma.rn.f32 	%f35, %f33, %f34, %f32;
	add.s32 	%r36, %r146, 2;
	max.s32 	%r37, %r36, %r1;
	min.s32 	%r38, %r36, %r1;
	mad.lo.s32 	%r39, %r38, %r22, %r37;
	mul.wide.s32 	%rd13, %r39, 4;
	add.s64 	%rd14, %rd3, %rd13;
	ld.global.nc.f32 	%f36, [%rd14];
	ld.global.nc.f32 	%f37, [%rd10+8];
	fma.rn.f32 	%f38, %f36, %f37, %f35;
	add.s32 	%r40, %r146, 3;
	max.s32 	%r41, %r40, %r1;
	min.s32 	%r42, %r40, %r1;
	mad.lo.s32 	%r43, %r42, %r22, %r41;
	mul.wide.s32 	%rd15, %r43, 4;
	add.s64 	%rd16, %rd3, %rd15;
	ld.global.nc.f32 	%f39, [%rd16];
	ld.global.nc.f32 	%f40, [%rd10+12];
	fma.rn.f32 	%f41, %f39, %f40, %f38;
	add.s32 	%r44, %r146, 4;
	max.s32 	%r45, %r44, %r1;
	min.s32 	%r46, %r44, %r1;
	mad.lo.s32 	%r47, %r46, %r22, %r45;
	mul.wide.s32 	%rd17, %r47, 4;
	add.s64 	%rd18, %rd3, %rd17;
	ld.global.nc.f32 	%f42, [%rd18];
	ld.global.nc.f32 	%f43, [%rd10+16];
	fma.rn.f32 	%f44, %f42, %f43, %f41;
	add.s32 	%r48, %r146, 5;
	max.s32 	%r49, %r48, %r1;
	min.s32 	%r50, %r48, %r1;
	mad.lo.s32 	%r51, %r50, %r22, %r49;
	mul.wide.s32 	%rd19, %r51, 4;
	add.s64 	%rd20, %rd3, %rd19;
	ld.global.nc.f32 	%f45, [%rd20];
	ld.global.nc.f32 	%f46, [%rd10+20];
	fma.rn.f32 	%f47, %f45, %f46, %f44;
	add.s32 	%r52, %r146, 6;
	max.s32 	%r53, %r52, %r1;
	min.s32 	%r54, %r52, %r1;
	mad.lo.s32 	%r55, %r54, %r22, %r53;
	mul.wide.s32 	%rd21, %r55, 4;
	add.s64 	%rd22, %rd3, %rd21;
	ld.global.nc.f32 	%f48, [%rd22];
	ld.global.nc.f32 	%f49, [%rd10+24];
	fma.rn.f32 	%f50, %f48, %f49, %f47;
	add.s32 	%r56, %r146, 7;
	max.s32 	%r57, %r56, %r1;
	min.s32 	%r58, %r56, %r1;
	mad.lo.s32 	%r59, %r58, %r22, %r57;
	mul.wide.s32 	%rd23, %r59, 4;
	add.s64 	%rd24, %rd3, %rd23;
	ld.global.nc.f32 	%f51, [%rd24];
	ld.global.nc.f32 	%f52, [%rd10+28];
	fma.rn.f32 	%f139, %f51, %f52, %f50;
	add.s32 	%r146, %r146, 8;
	setp.eq.s32 	%p5, %r146, %r151;
	@%p5 bra 	$L__BB8_6;
	bra.uni 	$L__BB8_5;
$L__BB8_6:
	setp.eq.s32 	%p6, %r2, 0;
	@%p6 bra 	$L__BB8_26;
	and.b32  	%r17, %r22, 3;
	setp.lt.u32 	%p7, %r2, 4;
	@%p7 bra 	$L__BB8_9;
	max.s32 	%r60, %r151, %r1;
	min.s32 	%r61, %r151, %r1;
	mad.lo.s32 	%r62, %r61, %r22, %r60;
	mul.wide.s32 	%rd25, %r62, 4;
	add.s64 	%rd26, %rd3, %rd25;
	ld.global.nc.f32 	%f54, [%rd26];
	mul.wide.u32 	%rd27, %r151, 4;
	add.s64 	%rd28, %rd2, %rd27;
	ld.global.nc.f32 	%f55, [%rd28];
	fma.rn.f32 	%f56, %f54, %f55, %f139;
	add.s32 	%r63, %r151, 1;
	max.s32 	%r64, %r63, %r1;
	min.s32 	%r65, %r63, %r1;
	mad.lo.s32 	%r66, %r65, %r22, %r64;
	mul.wide.s32 	%rd29, %r66, 4;
	add.s64 	%rd30, %rd3, %rd29;
	ld.global.nc.f32 	%f57, [%rd30];
	ld.global.nc.f32 	%f58, [%rd28+4];
	fma.rn.f32 	%f59, %f57, %f58, %f56;
	add.s32 	%r67, %r151, 2;
	max.s32 	%r68, %r67, %r1;
	min.s32 	%r69, %r67, %r1;
	mad.lo.s32 	%r70, %r69, %r22, %r68;
	mul.wide.s32 	%rd31, %r70, 4;
	add.s64 	%rd32, %rd3, %rd31;
	ld.global.nc.f32 	%f60, [%rd32];
	ld.global.nc.f32 	%f61, [%rd28+8];
	fma.rn.f32 	%f62, %f60, %f61, %f59;
	add.s32 	%r71, %r151, 3;
	max.s32 	%r72, %r71, %r1;
	min.s32 	%r73, %r71, %r1;
	mad.lo.s32 	%r74, %r73, %r22, %r72;
	mul.wide.s32 	%rd33, %r74, 4;
	add.s64 	%rd34, %rd3, %rd33;
	ld.global.nc.f32 	%f63, [%rd34];
	ld.global.nc.f32 	%f64, [%rd28+12];
	fma.rn.f32 	%f139, %f63, %f64, %f62;
	add.s32 	%r151, %r151, 4;
$L__BB8_9:
	setp.eq.s32 	%p8, %r17, 0;
	@%p8 bra 	$L__BB8_26;
	setp.eq.s32 	%p9, %r17, 1;
	@%p9 bra 	$L__BB8_12;
	max.s32 	%r75, %r151, %r1;
	min.s32 	%r76, %r151, %r1;
	mad.lo.s32 	%r77, %r76, %r22, %r75;
	mul.wide.s32 	%rd35, %r77, 4;
	add.s64 	%rd36, %rd3, %rd35;
	ld.global.nc.f32 	%f66, [%rd36];
	mul.wide.u32 	%rd37, %r151, 4;
	add.s64 	%rd38, %rd2, %rd37;
	ld.global.nc.f32 	%f67, [%rd38];
	fma.rn.f32 	%f68, %f66, %f67, %f139;
	add.s32 	%r78, %r151, 1;
	max.s32 	%r79, %r78, %r1;
	min.s32 	%r80, %r78, %r1;
	mad.lo.s32 	%r81, %r80, %r22, %r79;
	mul.wide.s32 	%rd39, %r81, 4;
	add.s64 	%rd40, %rd3, %rd39;
	ld.global.nc.f32 	%f69, [%rd40];
	ld.global.nc.f32 	%f70, [%rd38+4];
	fma.rn.f32 	%f139, %f69, %f70, %f68;
	add.s32 	%r151, %r151, 2;
$L__BB8_12:
	and.b32  	%r82, %r22, 1;
	setp.eq.b32 	%p10, %r82, 1;
	not.pred 	%p11, %p10;
	@%p11 bra 	$L__BB8_26;
	max.s32 	%r83, %r151, %r1;
	min.s32 	%r84, %r151, %r1;
	mad.lo.s32 	%r85, %r84, %r22, %r83;
	mul.wide.s32 	%rd41, %r85, 4;
	add.s64 	%rd42, %rd3, %rd41;
	ld.global.nc.f32 	%f71, [%rd42];
	mul.wide.u32 	%rd43, %r151, 4;
	add.s64 	%rd44, %rd2, %rd43;
	ld.global.nc.f32 	%f72, [%rd44];
	fma.rn.f32 	%f139, %f71, %f72, %f139;
	bra.uni 	$L__BB8_26;
$L__BB8_14:
	setp.lt.s32 	%p12, %r22, 1;
	@%p12 bra 	$L__BB8_26;
	add.s32 	%r87, %r22, -1;
	and.b32  	%r4, %r22, 7;
	setp.lt.u32 	%p13, %r87, 7;
	mov.f32 	%f139, 0f00000000;
	mov.b32 	%r148, 0;
	@%p13 bra 	$L__BB8_18;
	and.b32  	%r148, %r22, 2147483640;
	mov.f32 	%f139, 0f00000000;
	mov.b32 	%r147, 0;
$L__BB8_17:
	.pragma "nounroll";
	min.s32 	%r89, %r147, %r1;
	max.s32 	%r90, %r147, %r1;
	mad.lo.s32 	%r91, %r90, %r22, %r89;
	mul.wide.s32 	%rd45, %r91, 4;
	add.s64 	%rd46, %rd3, %rd45;
	ld.global.nc.f32 	%f77, [%rd46];
	mul.wide.u32 	%rd47, %r147, 4;
	add.s64 	%rd48, %rd2, %rd47;
	ld.global.nc.f32 	%f78, [%rd48];
	fma.rn.f32 	%f79, %f77, %f78, %f139;
	add.s32 	%r92, %r147, 1;
	min.s32 	%r93, %r92, %r1;
	max.s32 	%r94, %r92, %r1;
	mad.lo.s32 	%r95, %r94, %r22, %r93;
	mul.wide.s32 	%rd49, %r95, 4;
	add.s64 	%rd50, %rd3, %rd49;
	ld.global.nc.f32 	%f80, [%rd50];
	ld.global.nc.f32 	%f81, [%rd48+4];
	fma.rn.f32 	%f82, %f80, %f81, %f79;
	add.s32 	%r96, %r147, 2;
	min.s32 	%r97, %r96, %r1;
	max.s32 	%r98, %r96, %r1;
	mad.lo.s32 	%r99, %r98, %r22, %r97;
	mul.wide.s32 	%rd51, %r99, 4;
	add.s64 	%rd52, %rd3, %rd51;
	ld.global.nc.f32 	%f83, [%rd52];
	ld.global.nc.f32 	%f84, [%rd48+8];
	fma.rn.f32 	%f85, %f83, %f84, %f82;
	add.s32 	%r100, %r147, 3;
	min.s32 	%r101, %r100, %r1;
	max.s32 	%r102, %r100, %r1;
	mad.lo.s32 	%r103, %r102, %r22, %r101;
	mul.wide.s32 	%rd53, %r103, 4;
	add.s64 	%rd54, %rd3, %rd53;
	ld.global.nc.f32 	%f86, [%rd54];
	ld.global.nc.f32 	%f87, [%rd48+12];
	fma.rn.f32 	%f88, %f86, %f87, %f85;
	add.s32 	%r104, %r147, 4;
	min.s32 	%r105, %r104, %r1;
	max.s32 	%r106, %r104, %r1;
	mad.lo.s32 	%r107, %r106, %r22, %r105;
	mul.wide.s32 	%rd55, %r107, 4;
	add.s64 	%rd56, %rd3, %rd55;
	ld.global.nc.f32 	%f89, [%rd56];
	ld.global.nc.f32 	%f90, [%rd48+16];
	fma.rn.f32 	%f91, %f89, %f90, %f88;
	add.s32 	%r108, %r147, 5;
	min.s32 	%r109, %r108, %r1;
	max.s32 	%r110, %r108, %r1;
	mad.lo.s32 	%r111, %r110, %r22, %r109;
	mul.wide.s32 	%rd57, %r111, 4;
	add.s64 	%rd58, %rd3, %rd57;
	ld.global.nc.f32 	%f92, [%rd58];
	ld.global.nc.f32 	%f93, [%rd48+20];
	fma.rn.f32 	%f94, %f92, %f93, %f91;
	add.s32 	%r112, %r147, 6;
	min.s32 	%r113, %r112, %r1;
	max.s32 	%r114, %r112, %r1;
	mad.lo.s32 	%r115, %r114, %r22, %r113;
	mul.wide.s32 	%rd59, %r115, 4;
	add.s64 	%rd60, %rd3, %rd59;
	ld.global.nc.f32 	%f95, [%rd60];
	ld.global.nc.f32 	%f96, [%rd48+24];
	fma.rn.f32 	%f97, %f95, %f96, %f94;
	add.s32 	%r116, %r147, 7;
	min.s32 	%r117, %r116, %r1;
	max.s32 	%r118, %r116, %r1;
	mad.lo.s32 	%r119, %r118, %r22, %r117;
	mul.wide.s32 	%rd61, %r119, 4;
	add.s64 	%rd62, %rd3, %rd61;
	ld.global.nc.f32 	%f98, [%rd62];
	ld.global.nc.f32 	%f99, [%rd48+28];
	fma.rn.f32 	%f139, %f98, %f99, %f97;
	add.s32 	%r147, %r147, 8;
	setp.ne.s32 	%p14, %r147, %r148;
	@%p14 bra 	$L__BB8_17;
$L__BB8_18:
	setp.eq.s32 	%p15, %r4, 0;
	@%p15 bra 	$L__BB8_26;
	and.b32  	%r11, %r22, 3;
	setp.lt.u32 	%p16, %r4, 4;
	@%p16 bra 	$L__BB8_21;
	min.s32 	%r120, %r148, %r1;
	max.s32 	%r121, %r148, %r1;
	mad.lo.s32 	%r122, %r121, %r22, %r120;
	mul.wide.s32 	%rd63, %r122, 4;
	add.s64 	%rd64, %rd3, %rd63;
	ld.global.nc.f32 	%f101, [%rd64];
	mul.wide.u32 	%rd65, %r148, 4;
	add.s64 	%rd66, %rd2, %rd65;
	ld.global.nc.f32 	%f102, [%rd66];
	fma.rn.f32 	%f103, %f101, %f102, %f139;
	add.s32 	%r123, %r148, 1;
	min.s32 	%r124, %r123, %r1;
	max.s32 	%r125, %r123, %r1;
	mad.lo.s32 	%r126, %r125, %r22, %r124;
	mul.wide.s32 	%rd67, %r126, 4;
	add.s64 	%rd68, %rd3, %rd67;
	ld.global.nc.f32 	%f104, [%rd68];
	ld.global.nc.f32 	%f105, [%rd66+4];
	fma.rn.f32 	%f106, %f104, %f105, %f103;
	add.s32 	%r127, %r148, 2;
	min.s32 	%r128, %r127, %r1;
	max.s32 	%r129, %r127, %r1;
	mad.lo.s32 	%r130, %r129, %r22, %r128;
	mul.wide.s32 	%rd69, %r130, 4;
	add.s64 	%rd70, %rd3, %rd69;
	ld.global.nc.f32 	%f107, [%rd70];
	ld.global.nc.f32 	%f108, [%rd66+8];
	fma.rn.f32 	%f109, %f107, %f108, %f106;
	add.s32 	%r131, %r148, 3;
	min.s32 	%r132, %r131, %r1;
	max.s32 	%r133, %r131, %r1;
	mad.lo.s32 	%r134, %r133, %r22, %r132;
	mul.wide.s32 	%rd71, %r134, 4;
	add.s64 	%rd72, %rd3, %rd71;
	ld.global.nc.f32 	%f110, [%rd72];
	ld.global.nc.f32 	%f111, [%rd66+12];
	fma.rn.f32 	%f139, %f110, %f111, %f109;
	add.s32 	%r148, %r148, 4;
$L__BB8_21:
	setp.eq.s32 	%p17, %r11, 0;
	@%p17 bra 	$L__BB8_26;
	setp.eq.s32 	%p18, %r11, 1;
	@%p18 bra 	$L__BB8_24;
	min.s32 	%r135, %r148, %r1;
	max.s32 	%r136, %r148, %r1;
	mad.lo.s32 	%r137, %r136, %r22, %r135;
	mul.wide.s32 	%rd73, %r137, 4;
	add.s64 	%rd74, %rd3, %rd73;
	ld.global.nc.f32 	%f113, [%rd74];
	mul.wide.u32 	%rd75, %r148, 4;
	add.s64 	%rd76, %rd2, %rd75;
	ld.global.nc.f32 	%f114, [%rd76];
	fma.rn.f32 	%f115, %f113, %f114, %f139;
	add.s32 	%r138, %r148, 1;
	min.s32 	%r139, %r138, %r1;
	max.s32 	%r140, %r138, %r1;
	mad.lo.s32 	%r141, %r140, %r22, %r139;
	mul.wide.s32 	%rd77, %r141, 4;
	add.s64 	%rd78, %rd3, %rd77;
	ld.global.nc.f32 	%f116, [%rd78];
	ld.global.nc.f32 	%f117, [%rd76+4];
	fma.rn.f32 	%f139, %f116, %f117, %f115;
	add.s32 	%r148, %r148, 2;
$L__BB8_24:
	and.b32  	%r142, %r22, 1;
	setp.eq.b32 	%p19, %r142, 1;
	not.pred 	%p20, %p19;
	@%p20 bra 	$L__BB8_26;
	min.s32 	%r143, %r148, %r1;
	max.s32 	%r144, %r148, %r1;
	mad.lo.s32 	%r145, %r144, %r22, %r143;
	mul.wide.s32 	%rd79, %r145, 4;
	add.s64 	%rd80, %rd3, %rd79;
	ld.global.nc.f32 	%f118, [%rd80];
	mul.wide.u32 	%rd81, %r148, 4;
	add.s64 	%rd82, %rd2, %rd81;
	ld.global.nc.f32 	%f119, [%rd82];
	fma.rn.f32 	%f139, %f118, %f119, %f139;
$L__BB8_26:
	setp.neu.f32 	%p21, %f25, 0f00000000;
	@%p21 bra 	$L__BB8_28;
	mul.f32 	%f123, %f24, %f139;
	mul.wide.s32 	%rd85, %r1, 4;
	add.s64 	%rd86, %rd1, %rd85;
	st.global.f32 	[%rd86], %f123;
	bra.uni 	$L__BB8_29;
$L__BB8_28:
	mul.wide.s32 	%rd83, %r1, 4;
	add.s64 	%rd84, %rd1, %rd83;
	ld.global.f32 	%f120, [%rd84];
	mul.f32 	%f121, %f25, %f120;
	fma.rn.f32 	%f122, %f24, %f139, %f121;
	st.global.f32 	[%rd84], %f122;
$L__BB8_29:
	ret;

}
	// .globl	_ZN3lux4cuda6matvec22gemv_banded_f32_kernelEPKfS3_Pfiiiiiff
.visible .entry _ZN3lux4cuda6matvec22gemv_banded_f32_kernelEPKfS3_Pfiiiiiff(
	.param .u64 .ptr .align 1 _ZN3lux4cuda6matvec22gemv_banded_f32_kernelEPKfS3_Pfiiiiiff_param_0,
	.param .u64 .ptr .align 1 _ZN3lux4cuda6matvec22gemv_banded_f32_kernelEPKfS3_Pfiiiiiff_param_1,
	.param .u64 .ptr .align 1 _ZN3lux4cuda6matvec22gemv_banded_f32_kernelEPKfS3_Pfiiiiiff_param_2,
	.param .u32 _ZN3lux4cuda6matvec22gemv_banded_f32_kernelEPKfS3_Pfiiiiiff_param_3,
	.param .u32 _ZN3lux4cuda6matvec22gemv_banded_f32_kernelEPKfS3_Pfiiiiiff_param_4,
	.param .u32 _ZN3lux4cuda6matvec22gemv_banded_f32_kernelEPKfS3_Pfiiiiiff_param_5,
	.param .u32 _ZN3lux4cuda6matvec22gemv_banded_f32_kernelEPKfS3_Pfiiiiiff_param_6,
	.param .u32 _ZN3lux4cuda6matvec22gemv_banded_f32_kernelEPKfS3_Pfiiiiiff_param_7,
	.param .f32 _ZN3lux4cuda6matvec22gemv_banded_f32_kernelEPKfS3_Pfiiiiiff_param_8,
	.param .f32 _ZN3lux4cuda6matvec22gemv_banded_f32_kernelEPKfS3_Pfiiiiiff_param_9
)
{
	.reg .pred 	%p<12>;
	.reg .b32 	%r<96>;
	.reg .b32 	%f<74>;
	.reg .b64 	%rd<74>;

	ld.param.u64 	%rd4, [_ZN3lux4cuda6matvec22gemv_banded_f32_kernelEPKfS3_Pfiiiiiff_param_0];
	ld.param.u64 	%rd5, [_ZN3lux4cuda6matvec22gemv_banded_f32_kernelEPKfS3_Pfiiiiiff_param_1];
	ld.param.u64 	%rd6, [_ZN3lux4cuda6matvec22gemv_banded_f32_kernelEPKfS3_Pfiiiiiff_param_2];
	ld.param.u32 	%r48, [_ZN3lux4cuda6matvec22gemv_banded_f32_kernelEPKfS3_Pfiiiiiff_param_3];
	ld.param.u32 	%r45, [_ZN3lux4cuda6matvec22gemv_banded_f32_kernelEPKfS3_Pfiiiiiff_param_4];
	ld.param.u32 	%r46, [_ZN3lux4cuda6matvec22gemv_banded_f32_kernelEPKfS3_Pfiiiiiff_param_5];
	ld.param.u32 	%r47, [_ZN3lux4cuda6matvec22gemv_banded_f32_kernelEPKfS3_Pfiiiiiff_param_6];
	ld.param.f32 	%f13, [_ZN3lux4cuda6matvec22gemv_banded_f32_kernelEPKfS3_Pfiiiiiff_param_8];
	ld.param.f32 	%f14, [_ZN3lux4cuda6matvec22gemv_banded_f32_kernelEPKfS3_Pfiiiiiff_param_9];
	cvta.to.global.u64 	%rd1, %rd5;
	cvta.to.global.u64 	%rd2, %rd4;
	cvta.to.global.u64 	%rd3, %rd6;
	mov.u32 	%r49, %ctaid.x;
	mov.u32 	%r50, %ntid.x;
	mul.lo.s32 	%r1, %r49, %r50;
	mov.u32 	%r2, %tid.x;
	add.s32 	%r3, %r1, %r2;
	setp.ge.s32 	%p1, %r3, %r48;
	@%p1 bra 	$L__BB9_16;
	sub.s32 	%r51, %r3, %r46;
	max.s32 	%r93, %r51, 0;
	add.s32 	%r5, %r47, %r3;
	add.s32 	%r52, %r5, 1;
	min.s32 	%r6, %r45, %r52;
	setp.ge.s32 	%p2, %r93, %r6;
	mov.f32 	%f73, 0f00000000;
	@%p2 bra 	$L__BB9_13;
	sub.s32 	%r7, %r6, %r93;
	sub.s32 	%r53, %r93, %r6;
	setp.gt.u32 	%p3, %r53, -8;
	mov.f32 	%f73, 0f00000000;
	@%p3 bra 	$L__BB9_5;
	add.s32 	%r54, %r2, %r47;
	add.s32 	%r55, %r54, %r1;
	sub.s32 	%r56, %r55, %r93;
	add.s32 	%r57, %r56, -1;
	mul.lo.s32 	%r91, %r45, %r57;
	shl.b32 	%r9, %r45, 3;
	add.s32 	%r58, %r56, -7;
	mul.lo.s32 	%r90, %r45, %r58;
	add.s32 	%r59, %r56, -6;
	mul.lo.s32 	%r89, %r45, %r59;
	add.s32 	%r60, %r56, -5;
	mul.lo.s32 	%r88, %r45, %r60;
	add.s32 	%r61, %r56, -4;
	mul.lo.s32 	%r87, %r45, %r61;
	add.s32 	%r62, %r56, -3;
	mul.lo.s32 	%r86, %r45, %r62;
	add.s32 	%r63, %r56, -2;
	mul.lo.s32 	%r85, %r45, %r63;
	mad.lo.s32 	%r84, %r45, %r56, %r93;
	and.b32  	%r64, %r7, -8;
	neg.s32 	%r83, %r64;
	mov.f32 	%f73, 0f00000000;
$L__BB9_4:
	.pragma "nounroll";
	mul.wide.s32 	%rd7, %r84, 4;
	add.s64 	%rd8, %rd2, %rd7;
	ld.global.nc.f32 	%f19, [%rd8];
	mul.wide.u32 	%rd9, %r93, 4;
	add.s64 	%rd10, %rd1, %rd9;
	ld.global.nc.f32 	%f20, [%rd10];
	fma.rn.f32 	%f21, %f19, %f20, %f73;
	cvt.s64.s32 	%rd11, %r91;
	cvt.s64.s32 	%rd12, %r93;
	add.s64 	%rd13, %rd11, %rd12;
	shl.b64 	%rd14, %rd13, 2;
	add.s64 	%rd15, %rd2, %rd14;
	ld.global.nc.f32 	%f22, [%rd15+4];
	ld.global.nc.f32 	%f23, [%rd10+4];
	fma.rn.f32 	%f24, %f22, %f23, %f21;
	cvt.s64.s32 	%rd16, %r85;
	add.s64 	%rd17, %rd16, %rd12;
	shl.b64 	%rd18, %rd17, 2;
	add.s64 	%rd19, %rd2, %rd18;
	ld.global.nc.f32 	%f25, [%rd19+8];
	ld.global.nc.f32 	%f26, [%rd10+8];
	fma.rn.f32 	%f27, %f25, %f26, %f24;
	cvt.s64.s32 	%rd20, %r86;
	add.s64 	%rd21, %rd20, %rd12;
	shl.b64 	%rd22, %rd21, 2;
	add.s64 	%rd23, %rd2, %rd22;
	ld.global.nc.f32 	%f28, [%rd23+12];
	ld.global.nc.f32 	%f29, [%rd10+12];
	fma.rn.f32 	%f30, %f28, %f29, %f27;
	cvt.s64.s32 	%rd24, %r87;
	add.s64 	%rd25, %rd24, %rd12;
	shl.b64 	%rd26, %rd25, 2;
	add.s64 	%rd27, %rd2, %rd26;
	ld.global.nc.f32 	%f31, [%rd27+16];
	ld.global.nc.f32 	%f32, [%rd10+16];
	fma.rn.f32 	%f33, %f31, %f32, %f30;
	cvt.s64.s32 	%rd28, %r88;
	add.s64 	%rd29, %rd28, %rd12;
	shl.b64 	%rd30, %rd29, 2;
	add.s64 	%rd31, %rd2, %rd30;
	ld.global.nc.f32 	%f34, [%rd31+20];
	ld.global.nc.f32 	%f35, [%rd10+20];
	fma.rn.f32 	%f36, %f34, %f35, %f33;
	cvt.s64.s32 	%rd32, %r89;
	add.s64 	%rd33, %rd32, %rd12;
	shl.b64 	%rd34, %rd33, 2;
	add.s64 	%rd35, %rd2, %rd34;
	ld.global.nc.f32 	%f37, [%rd35+24];
	ld.global.nc.f32 	%f38, [%rd10+24];
	fma.rn.f32 	%f39, %f37, %f38, %f36;
	cvt.s64.s32 	%rd36, %r90;
	add.s64 	%rd37, %rd36, %rd12;
	shl.b64 	%rd38, %rd37, 2;
	add.s64 	%rd39, %rd2, %rd38;
	ld.global.nc.f32 	%f40, [%rd39+28];
	ld.global.nc.f32 	%f41, [%rd10+28];
	fma.rn.f32 	%f73, %f40, %f41, %f39;
	add.s32 	%r93, %r93, 8;
	sub.s32 	%r91, %r91, %r9;
	sub.s32 	%r90, %r90, %r9;
	sub.s32 	%r89, %r89, %r9;
	sub.s32 	%r88, %r88, %r9;
	sub.s32 	%r87, %r87, %r9;
	sub.s32 	%r86, %r86, %r9;
	sub.s32 	%r85, %r85, %r9;
	sub.s32 	%r65, %r84, %r9;
	add.s32 	%r84, %r65, 8;
	add.s32 	%r83, %r83, 8;
	setp.ne.s32 	%p4, %r83, 0;
	@%p4 bra 	$L__BB9_4;
$L__BB9_5:
	and.b32  	%r39, %r7, 7;
	setp.eq.s32 	%p5, %r39, 0;
	@%p5 bra 	$L__BB9_13;
	and.b32  	%r40, %r7, 3;
	setp.lt.u32 	%p6, %r39, 4;
	@%p6 bra 	$L__BB9_8;
	sub.s32 	%r66, %r5, %r93;
	mad.lo.s32 	%r67, %r66, %r45, %r93;
	mul.wide.s32 	%rd40, %r67, 4;
	add.s64 	%rd41, %rd2, %rd40;
	ld.global.nc.f32 	%f43, [%rd41];
	mul.wide.u32 	%rd42, %r93, 4;
	add.s64 	%rd43, %rd1, %rd42;
	ld.global.nc.f32 	%f44, [%rd43];
	fma.rn.f32 	%f45, %f43, %f44, %f73;
	not.b32 	%r68, %r93;
	add.s32 	%r69, %r5, %r68;
	mul.lo.s32 	%r70, %r69, %r45;
	cvt.s64.s32 	%rd44, %r70;
	cvt.s64.s32 	%rd45, %r93;
	add.s64 	%rd46, %rd44, %rd45;
	shl.b64 	%rd47, %rd46, 2;
	add.s64 	%rd48, %rd2, %rd47;
	ld.global.nc.f32 	%f46, [%rd48+4];
	ld.global.nc.f32 	%f47, [%rd43+4];
	fma.rn.f32 	%f48, %f46, %f47, %f45;
	add.s32 	%r71, %r66, -2;
	mul.lo.s32 	%r72, %r71, %r45;
	cvt.s64.s32 	%rd49, %r72;
	add.s64 	%rd50, %rd49, %rd45;
	shl.b64 	%rd51, %rd50, 2;
	add.s64 	%rd52, %rd2, %rd51;
	ld.global.nc.f32 	%f49, [%rd52+8];
	ld.global.nc.f32 	%f50, [%rd43+8];
	fma.rn.f32 	%f51, %f49, %f50, %f48;
	add.s32 	%r73, %r66, -3;
	mul.lo.s32 	%r74, %r73, %r45;
	cvt.s64.s32 	%rd53, %r74;
	add.s64 	%rd54, %rd53, %rd45;
	shl.b64 	%rd55, %rd54, 2;
	add.s64 	%rd56, %rd2, %rd55;
	ld.global.nc.f32 	%f52, [%rd56+12];
	ld.global.nc.f32 	%f53, [%rd43+12];
	fma.rn.f32 	%f73, %f52, %f53, %f51;
	add.s32 	%r93, %r93, 4;
$L__BB9_8:
	setp.eq.s32 	%p7, %r40, 0;
	@%p7 bra 	$L__BB9_13;
	setp.eq.s32 	%p8, %r40, 1;
	@%p8 bra 	$L__BB9_11;
	sub.s32 	%r75, %r5, %r93;
	mad.lo.s32 	%r76, %r75, %r45, %r93;
	mul.wide.s32 	%rd57, %r76, 4;
	add.s64 	%rd58, %rd2, %rd57;
	ld.global.nc.f32 	%f55, [%rd58];
	mul.wide.u32 	%rd59, %r93, 4;
	add.s64 	%rd60, %rd1, %rd59;
	ld.global.nc.f32 	%f56, [%rd60];
	fma.rn.f32 	%f57, %f55, %f56, %f73;
	not.b32 	%r77, %r93;
	add.s32 	%r78, %r5, %r77;
	mul.lo.s32 	%r79, %r78, %r45;
	cvt.s64.s32 	%rd61, %r79;
	cvt.s64.s32 	%rd62, %r93;
	add.s64 	%rd63, %rd61, %rd62;
	shl.b64 	%rd64, %rd63, 2;
	add.s64 	%rd65, %rd2, %rd64;
	ld.global.nc.f32 	%f58, [%rd65+4];
	ld.global.nc.f32 	%f59, [%rd60+4];
	fma.rn.f32 	%f73, %f58, %f59, %f57;
	add.s32 	%r93, %r93, 2;
$L__BB9_11:
	and.b32  	%r80, %r7, 1;
	setp.eq.b32 	%p9, %r80, 1;
	not.pred 	%p10, %p9;
	@%p10 bra 	$L__BB9_13;
	sub.s32 	%r81, %r5, %r93;
	mad.lo.s32 	%r82, %r81, %r45, %r93;
	mul.wide.s32 	%rd66, %r82, 4;
	add.s64 	%rd67, %rd2, %rd66;
	ld.global.nc.f32 	%f60, [%rd67];
	mul.wide.u32 	%rd68, %r93, 4;
	add.s64 	%rd69, %rd1, %rd68;
	ld.global.nc.f32 	%f61, [%rd69];
	fma.rn.f32 	%f73, %f60, %f61, %f73;
$L__BB9_13:
	setp.neu.f32 	%p11, %f14, 0f00000000;
	@%p11 bra 	$L__BB9_15;
	mul.f32 	%f65, %f13, %f73;
	mul.wide.s32 	%rd72, %r3, 4;
	add.s64 	%rd73, %rd3, %rd72;
	st.global.f32 	[%rd73], %f65;
	bra.uni 	$L__BB9_16;
$L__BB9_15:
	mul.wide.s32 	%rd70, %r3, 4;
	add.s64 	%rd71, %rd3, %rd70;
	ld.global.f32 	%f62, [%rd71];
	mul.f32 	%f63, %f14, %f62;
	fma.rn.f32 	%f64, %f13, %f73, %f63;
	st.global.f32 	[%rd71], %f64;
$L__BB9_16:
	ret;

}
	// .globl	_ZN3lux4cuda6matvec19gemv_csr_f32_kernelEPKfPKiS5_S3_Pfiff
.visible .entry _ZN3lux4cuda6matvec19gemv_csr_f32_kernelEPKfPKiS5_S3_Pfiff(
	.param .u64 .ptr .align 1 _ZN3lux4cuda6matvec19gemv_csr_f32_kernelEPKfPKiS5_S3_Pfiff_param_0,
	.param .u64 .ptr .align 1 _ZN3lux4cuda6matvec19gemv_csr_f32_kernelEPKfPKiS5_S3_Pfiff_param_1,
	.param .u64 .ptr .align 1 _ZN3lux4cuda6matvec19gemv_csr_f32_kernelEPKfPKiS5_S3_Pfiff_param_2,
	.param .u64 .ptr .align 1 _ZN3lux4cuda6matvec19gemv_csr_f32_kernelEPKfPKiS5_S3_Pfiff_param_3,
	.param .u64 .ptr .align 1 _ZN3lux4cuda6matvec19gemv_csr_f32_kernelEPKfPKiS5_S3_Pfiff_param_4,
	.param .u32 _ZN3lux4cuda6matvec19gemv_csr_f32_kernelEPKfPKiS5_S3_Pfiff_param_5,
	.param .f32 _ZN3lux4cuda6matvec19gemv_csr_f32_kernelEPKfPKiS5_S3_Pfiff_param_6,
	.param .f32 _ZN3lux4cuda6matvec19gemv_csr_f32_kernelEPKfPKiS5_S3_Pfiff_param_7
)
{
	.reg .pred 	%p<12>;
	.reg .b32 	%r<65>;
	.reg .b32 	%f<118>;
	.reg .b64 	%rd<89>;

	ld.param.u64 	%rd8, [_ZN3lux4cuda6matvec19gemv_csr_f32_kernelEPKfPKiS5_S3_Pfiff_param_0];
	ld.param.u64 	%rd9, [_ZN3lux4cuda6matvec19gemv_csr_f32_kernelEPKfPKiS5_S3_Pfiff_param_1];
	ld.param.u64 	%rd7, [_ZN3lux4cuda6matvec19gemv_csr_f32_kernelEPKfPKiS5_S3_Pfiff_param_2];
	ld.param.u64 	%rd10, [_ZN3lux4cuda6matvec19gemv_csr_f32_kernelEPKfPKiS5_S3_Pfiff_param_3];
	ld.param.u64 	%rd11, [_ZN3lux4cuda6matvec19gemv_csr_f32_kernelEPKfPKiS5_S3_Pfiff_param_4];
	ld.param.u32 	%r23, [_ZN3lux4cuda6matvec19gemv_csr_f32_kernelEPKfPKiS5_S3_Pfiff_param_5];
	ld.param.f32 	%f14, [_ZN3lux4cuda6matvec19gemv_csr_f32_kernelEPKfPKiS5_S3_Pfiff_param_6];
	ld.param.f32 	%f15, [_ZN3lux4cuda6matvec19gemv_csr_f32_kernelEPKfPKiS5_S3_Pfiff_param_7];
	cvta.to.global.u64 	%rd1, %rd10;
	cvta.to.global.u64 	%rd2, %rd9;
	cvta.to.global.u64 	%rd3, %rd8;
	cvta.to.global.u64 	%rd4, %rd11;
	mov.u32 	%r24, %ctaid.x;
	mov.u32 	%r25, %ntid.x;
	mov.u32 	%r26, %tid.x;
	mad.lo.s32 	%r1, %r24, %r25, %r26;
	setp.ge.s32 	%p1, %r1, %r23;
	@%p1 bra 	$L__BB10_17;
	cvta.to.global.u64 	%rd12, %rd7;
	mul.wide.s32 	%rd13, %r1, 4;
	add.s64 	%rd14, %rd12, %rd13;
	ld.global.nc.u32 	%r60, [%rd14];
	ld.global.nc.u32 	%r3, [%rd14+4];
	setp.ge.s32 	%p2, %r60, %r3;
	mov.f32 	%f117, 0f00000000;
	@%p2 bra 	$L__BB10_14;
	sub.s32 	%r4, %r3, %r60;
	and.b32  	%r5, %r4, 15;
	sub.s32 	%r27, %r60, %r3;
	setp.gt.u32 	%p3, %r27, -16;
	mov.f32 	%f117, 0f00000000;
	@%p3 bra 	$L__BB10_5;
	and.b32  	%r28, %r4, -16;
	neg.s32 	%r58, %r28;
	add.s64 	%rd5, %rd3, 32;
	add.s64 	%rd6, %rd2, 32;
	mov.f32 	%f117, 0f00000000;
$L__BB10_4:
	.pragma "nounroll";
	mul.wide.s32 	%rd15, %r60, 4;
	add.s64 	%rd16, %rd5, %rd15;
	add.s64 	%rd17, %rd6, %rd15;
	ld.global.nc.f32 	%f20, [%rd16+-32];
	ld.global.nc.u32 	%r29, [%rd17+-32];
	mul.wide.s32 	%rd18, %r29, 4;
	add.s64 	%rd19, %rd1, %rd18;
	ld.global.nc.f32 	%f21, [%rd19];
	fma.rn.f32 	%f22, %f20, %f21, %f117;
	ld.global.nc.f32 	%f23, [%rd16+-28];
	ld.global.nc.u32 	%r30, [%rd17+-28];
	mul.wide.s32 	%rd20, %r30, 4;
	add.s64 	%rd21, %rd1, %rd20;
	ld.global.nc.f32 	%f24, [%rd21];
	fma.rn.f32 	%f25, %f23, %f24, %f22;
	ld.global.nc.f32 	%f26, [%rd16+-24];
	ld.global.nc.u32 	%r31, [%rd17+-24];
	mul.wide.s32 	%rd22, %r31, 4;
	add.s64 	%rd23, %rd1, %rd22;
	ld.global.nc.f32 	%f27, [%rd23];
	fma.rn.f32 	%f28, %f26, %f27, %f25;
	ld.global.nc.f32 	%f29, [%rd16+-20];
	ld.global.nc.u32 	%r32, [%rd17+-20];
	mul.wide.s32 	%rd24, %r32, 4;
	add.s64 	%rd25, %rd1, %rd24;
	ld.global.nc.f32 	%f30, [%rd25];
	fma.rn.f32 	%f31, %f29, %f30, %f28;
	ld.global.nc.f32 	%f32, [%rd16+-16];
	ld.global.nc.u32 	%r33, [%rd17+-16];
	mul.wide.s32 	%rd26, %r33, 4;
	add.s64 	%rd27, %rd1, %rd26;
	ld.global.nc.f32 	%f33, [%rd27];
	fma.rn.f32 	%f34, %f32, %f33, %f31;
	ld.global.nc.f32 	%f35, [%rd16+-12];
	ld.global.nc.u32 	%r34, [%rd17+-12];
	mul.wide.s32 	%rd28, %r34, 4;
	add.s64 	%rd29, %rd1, %rd28;
	ld.global.nc.f32 	%f36, [%rd29];
	fma.rn.f32 	%f37, %f35, %f36, %f34;
	ld.global.nc.f32 	%f38, [%rd16+-8];
	ld.global.nc.u32 	%r35, [%rd17+-8];
	mul.wide.s32 	%rd30, %r35, 4;
	add.s64 	%rd31, %rd1, %rd30;
	ld.global.nc.f32 	%f39, [%rd31];
	fma.rn.f32 	%f40, %f38, %f39, %f37;
	ld.global.nc.f32 	%f41, [%rd16+-4];
	ld.global.nc.u32 	%r36, [%rd17+-4];
	mul.wide.s32 	%rd32, %r36, 4;
	add.s64 	%rd33, %rd1, %rd32;
	ld.global.nc.f32 	%f42, [%rd33];
	fma.rn.f32 	%f43, %f41, %f42, %f40;
	ld.global.nc.f32 	%f44, [%rd16];
	ld.global.nc.u32 	%r37, [%rd17];
	mul.wide.s32 	%rd34, %r37, 4;
	add.s64 	%rd35, %rd1, %rd34;
	ld.global.nc.f32 	%f45, [%rd35];
	fma.rn.f32 	%f46, %f44, %f45, %f43;
	ld.global.nc.f32 	%f47, [%rd16+4];
	ld.global.nc.u32 	%r38, [%rd17+4];
	mul.wide.s32 	%rd36, %r38, 4;
	add.s64 	%rd37, %rd1, %rd36;
	ld.global.nc.f32 	%f48, [%rd37];
	fma.rn.f32 	%f49, %f47, %f48, %f46;
	ld.global.nc.f32 	%f50, [%rd16+8];
	ld.global.nc.u32 	%r39, [%rd17+8];
	mul.wide.s32 	%rd38, %r39, 4;
	add.s64 	%rd39, %rd1, %rd38;
	ld.global.nc.f32 	%f51, [%rd39];
	fma.rn.f32 	%f52, %f50, %f51, %f49;
	ld.global.nc.f32 	%f53, [%rd16+12];
	ld.global.nc.u32 	%r40, [%rd17+12];
	mul.wide.s32 	%rd40, %r40, 4;
	add.s64 	%rd41, %rd1, %rd40;
	ld.global.nc.f32 	%f54, [%rd41];
	fma.rn.f32 	%f55, %f53, %f54, %f52;
	ld.global.nc.f32 	%f56, [%rd16+16];
	ld.global.nc.u32 	%r41, [%rd17+16];
	mul.wide.s32 	%rd42, %r41, 4;
	add.s64 	%rd43, %rd1, %rd42;
	ld.global.nc.f32 	%f57, [%rd43];
	fma.rn.f32 	%f58, %f56, %f57, %f55;
	ld.global.nc.f32 	%f59, [%rd16+20];
	ld.global.nc.u32 	%r42, [%rd17+20];
	mul.wide.s32 	%rd44, %r42, 4;
	add.s64 	%rd45, %rd1, %rd44;
	ld.global.nc.f32 	%f60, [%rd45];
	fma.rn.f32 	%f61, %f59, %f60, %f58;
	ld.global.nc.f32 	%f62, [%rd16+24];
	ld.global.nc.u32 	%r43, [%rd17+24];
	mul.wide.s32 	%rd46, %r43, 4;
	add.s64 	%rd47, %rd1, %rd46;
	ld.global.nc.f32 	%f63, [%rd47];
	fma.rn.f32 	%f64, %f62, %f63, %f61;
	ld.global.nc.f32 	%f65, [%rd16+28];
	ld.global.nc.u32 	%r44, [%rd17+28];
	mul.wide.s32 	%rd48, %r44, 4;
	add.s64 	%rd49, %rd1, %rd48;
	ld.global.nc.f32 	%f66, [%rd49];
	fma.rn.f32 	%f117, %f65, %f66, %f64;
	add.s32 	%r60, %r60, 16;
	add.s32 	%r58, %r58, 16;
	setp.ne.s32 	%p4, %r58, 0;
	@%p4 bra 	$L__BB10_4;
$L__BB10_5:
	setp.eq.s32 	%p5, %r5, 0;
	@%p5 bra 	$L__BB10_14;
	and.b32  	%r12, %r4, 7;
	setp.lt.u32 	%p6, %r5, 8;
	@%p6 bra 	$L__BB10_8;
	mul.wide.s32 	%rd50, %r60, 4;
	add.s64 	%rd51, %rd3, %rd50;
	ld.global.nc.f32 	%f68, [%rd51];
	add.s64 	%rd52, %rd2, %rd50;
	ld.global.nc.u32 	%r45, [%rd52];
	mul.wide.s32 	%rd53, %r45, 4;
	add.s64 	%rd54, %rd1, %rd53;
	ld.global.nc.f32 	%f69, [%rd54];
	fma.rn.f32 	%f70, %f68, %f69, %f117;
	ld.global.nc.f32 	%f71, [%rd51+4];
	ld.global.nc.u32 	%r46, [%rd52+4];
	mul.wide.s32 	%rd55, %r46, 4;
	add.s64 	%rd56, %rd1, %rd55;
	ld.global.nc.f32 	%f72, [%rd56];
	fma.rn.f32 	%f73, %f71, %f72, %f70;
	ld.global.nc.f32 	%f74, [%rd51+8];
	ld.global.nc.u32 	%r47, [%rd52+8];
	mul.wide.s32 	%rd57, %r47, 4;
	add.s64 	%rd58, %rd1, %rd57;
	ld.global.nc.f32 	%f75, [%rd58];
	fma.rn.f32 	%f76, %f74, %f75, %f73;
	ld.global.nc.f32 	%f77, [%rd51+12];
	ld.global.nc.u32 	%r48, [%rd52+12];
	mul.wide.s32 	%rd59, %r48, 4;
	add.s64 	%rd60, %rd1, %rd59;
	ld.global.nc.f32 	%f78, [%rd60];
	fma.rn.f32 	%f79, %f77, %f78, %f76;
	ld.global.nc.f32 	%f80, [%rd51+16];
	ld.global.nc.u32 	%r49, [%rd52+16];
	mul.wide.s32 	%rd61, %r49, 4;
	add.s64 	%rd62, %rd1, %rd61;
	ld.global.nc.f32 	%f81, [%rd62];
	fma.rn.f32 	%f82, %f80, %f81, %f79;
	ld.global.nc.f32 	%f83, [%rd51+20];
	ld.global.nc.u32 	%r50, [%rd52+20];
	mul.wide.s32 	%rd63, %r50, 4;
	add.s64 	%rd64, %rd1, %rd63;
	ld.global.nc.f32 	%f84, [%rd64];
	fma.rn.f32 	%f85, %f83, %f84, %f82;
	ld.global.nc.f32 	%f86, [%rd51+24];
	ld.global.nc.u32 	%r51, [%rd52+24];
	mul.wide.s32 	%rd65, %r51, 4;
	add.s64 	%rd66, %rd1, %rd65;
	ld.global.nc.f32 	%f87, [%rd66];
	fma.rn.f32 	%f88, %f86, %f87, %f85;
	ld.global.nc.f32 	%f89, [%rd51+28];
	ld.global.nc.u32 	%r52, [%rd52+28];
	mul.wide.s32 	%rd67, %r52, 4;
	add.s64 	%rd68, %rd1, %rd67;
	ld.global.nc.f32 	%f90, [%rd68];
	fma.rn.f32 	%f117, %f89, %f90, %f88;
	add.s32 	%r60, %r60, 8;
$L__BB10_8:
	setp.eq.s32 	%p7, %r12, 0;
	@%p7 bra 	$L__BB10_14;
	and.b32  	%r15, %r4, 3;
	setp.lt.u32 	%p8, %r12, 4;
	@%p8 bra 	$L__BB10_11;
	mul.wide.s32 	%rd69, %r60, 4;
	add.s64 	%rd70, %rd3, %rd69;
	ld.global.nc.f32 	%f92, [%rd70];
	add.s64 	%rd71, %rd2, %rd69;
	ld.global.nc.u32 	%r53, [%rd71];
	mul.wide.s32 	%rd72, %r53, 4;
	add.s64 	%rd73, %rd1, %rd72;
	ld.global.nc.f32 	%f93, [%rd73];
	fma.rn.f32 	%f94, %f92, %f93, %f117;
	ld.global.nc.f32 	%f95, [%rd70+4];
	ld.global.nc.u32 	%r54, [%rd71+4];
	mul.wide.s32 	%rd74, %r54, 4;
	add.s64 	%rd75, %rd1, %rd74;
	ld.global.nc.f32 	%f96, [%rd75];
	fma.rn.f32 	%f97, %f95, %f96, %f94;
	ld.global.nc.f32 	%f98, [%rd70+8];
	ld.global.nc.u32 	%r55, [%rd71+8];
	mul.wide.s32 	%rd76, %r55, 4;
	add.s64 	%rd77, %rd1, %rd76;
	ld.global.nc.f32 	%f99, [%rd77];
	fma.rn.f32 	%f100, %f98, %f99, %f97;
	ld.global.nc.f32 	%f101, [%rd70+12];
	ld.global.nc.u32 	%r56, [%rd71+12];
	mul.wide.s32 	%rd78, %r56, 4;
	add.s64 	%rd79, %rd1, %rd78;
	ld.global.nc.f32 	%f102, [%rd79];
	fma.rn.f32 	%f117, %f101, %f102, %f100;
	add.s32 	%r60, %r60, 4;
$L__BB10_11:
	setp.eq.s32 	%p9, %r15, 0;
	@%p9 bra 	$L__BB10_14;
	neg.s32 	%r63, %r15;
$L__BB10_13:
	.pragma "nounroll";
	mul.wide.s32 	%rd80, %r60, 4;
	add.s64 	%rd81, %rd2, %rd80;
	add.s64 	%rd82, %rd3, %rd80;
	ld.global.nc.f32 	%f103, [%rd82];
	ld.global.nc.u32 	%r57, [%rd81];
	mul.wide.s32 	%rd83, %r57, 4;
	add.s64 	%rd84, %rd1, %rd83;
	ld.global.nc.f32 	%f104, [%rd84];
	fma.rn.f32 	%f117, %f103, %f104, %f117;
	add.s32 	%r60, %r60, 1;
	add.s32 	%r63, %r63, 1;
	setp.ne.s32 	%p10, %r63, 0;
	@%p10 bra 	$L__BB10_13;
$L__BB10_14:
	setp.neu.f32 	%p11, %f15, 0f00000000;
	@%p11 bra 	$L__BB10_16;
	mul.f32 	%f108, %f14, %f117;
	add.s64 	%rd88, %rd4, %rd13;
	st.global.f32 	[%rd88], %f108;
	bra.uni 	$L__BB10_17;
$L__BB10_16:
	add.s64 	%rd86, %rd4, %rd13;
	ld.global.f32 	%f105, [%rd86];
	mul.f32 	%f106, %f15, %f105;
	fma.rn.f32 	%f107, %f14, %f117, %f106;
	st.global.f32 	[%rd86], %f107;
$L__BB10_17:
	ret;

}
	// .globl	_ZN3lux4cuda6matvec15axpy_f32_kernelEPKfPfif
.visible .entry _ZN3lux4cuda6matvec15axpy_f32_kernelEPKfPfif(
	.param .u64 .ptr .align 1 _ZN3lux4cuda6matvec15axpy_f32_kernelEPKfPfif_param_0,
	.param .u64 .ptr .align 1 _ZN3lux4cuda6matvec15axpy_f32_kernelEPKfPfif_param_1,
	.param .u32 _ZN3lux4cuda6matvec15axpy_f32_kernelEPKfPfif_param_2,
	.param .f32 _ZN3lux4cuda6matvec15axpy_f32_kernelEPKfPfif_param_3
)
{
	.reg .pred 	%p<2>;
	.reg .b32 	%r<6>;
	.reg .b32 	%f<5>;
	.reg .b64 	%rd<8>;

	ld.param.u64 	%rd1, [_ZN3lux4cuda6matvec15axpy_f32_kernelEPKfPfif_param_0];
	ld.param.u64 	%rd2, [_ZN3lux4cuda6matvec15axpy_f32_kernelEPKfPfif_param_1];
	ld.param.u32 	%r2, [_ZN3lux4cuda6matvec15axpy_f32_kernelEPKfPfif_param_2];
	ld.param.f32 	%f1, [_ZN3lux4cuda6matvec15axpy_f32_kernelEPKfPfif_param_3];
	mov.u32 	%r3, %ctaid.x;
	mov.u32 	%r4, %ntid.x;
	mov.u32 	%r5, %tid.x;
	mad.lo.s32 	%r1, %r3, %r4, %r5;
	setp.ge.s32 	%p1, %r1, %r2;
	@%p1 bra 	$L__BB11_2;
	cvta.to.global.u64 	%rd3, %rd1;
	cvta.to.global.u64 	%rd4, %rd2;
	mul.wide.s32 	%rd5, %r1, 4;
	add.s64 	%rd6, %rd3, %rd5;
	ld.global.nc.f32 	%f2, [%rd6];
	add.s64 	%rd7, %rd4, %rd5;
	ld.global.f32 	%f3, [%rd7];
	fma.rn.f32 	%f4, %f1, %f2, %f3;
	st.global.f32 	[%rd7], %f4;
$L__BB11_2:
	ret;

}
	// .globl	_ZN3lux4cuda6matvec15scal_f32_kernelEPfif
.visible .entry _ZN3lux4cuda6matvec15scal_f32_kernelEPfif(
	.param .u64 .ptr .align 1 _ZN3lux4cuda6matvec15scal_f32_kernelEPfif_param_0,
	.param .u32 _ZN3lux4cuda6matvec15scal_f32_kernelEPfif_param_1,
	.param .f32 _ZN3lux4cuda6matvec15scal_f32_kernelEPfif_param_2
)
{
	.reg .pred 	%p<2>;
	.reg .b32 	%r<6>;
	.reg .b32 	%f<4>;
	.reg .b64 	%rd<5>;

	ld.param.u64 	%rd1, [_ZN3lux4cuda6matvec15scal_f32_kernelEPfif_param_0];
	ld.param.u32 	%r2, [_ZN3lux4cuda6matvec15scal_f32_kernelEPfif_param_1];
	ld.param.f32 	%f1, [_ZN3lux4cuda6matvec15scal_f32_kernelEPfif_param_2];
	mov.u32 	%r3, %ctaid.x;
	mov.u32 	%r4, %ntid.x;
	mov.u32 	%r5, %tid.x;
	mad.lo.s32 	%r1, %r3, %r4, %r5;
	setp.ge.s32 	%p1, %r1, %r2;
	@%p1 bra 	$L__BB12_2;
	cvta.to.global.u64 	%rd2, %rd1;
	mul.wide.s32 	%rd3, %r1, 4;
	add.s64 	%rd4, %rd2, %rd3;
	ld.global.f32 	%f2, [%rd4];
	mul.f32 	%f3, %f1, %f2;
	st.global.f32 	[%rd4], %f3;
$L__BB12_2:
	ret;

}
	// .globl	_ZN3lux4cuda6matvec14dot_f32_kernelEPKfS3_Pfi
.visible .entry _ZN3lux4cuda6matvec14dot_f32_kernelEPKfS3_Pfi(
	.param .u64 .ptr .align 1 _ZN3lux4cuda6matvec14dot_f32_kernelEPKfS3_Pfi_param_0,
	.param .u64 .ptr .align 1 _ZN3lux4cuda6matvec14dot_f32_kernelEPKfS3_Pfi_param_1,
	.param .u64 .ptr .align 1 _ZN3lux4cuda6matvec14dot_f32_kernelEPKfS3_Pfi_param_2,
	.param .u32 _ZN3lux4cuda6matvec14dot_f32_kernelEPKfS3_Pfi_param_3
)
{
	.reg .pred 	%p<7>;
	.reg .b32 	%r<19>;
	.reg .b32 	%f<15>;
	.reg .b64 	%rd<10>;

	ld.param.u64 	%rd3, [_ZN3lux4cuda6matvec14dot_f32_kernelEPKfS3_Pfi_param_0];
	ld.param.u64 	%rd4, [_ZN3lux4cuda6matvec14dot_f32_kernelEPKfS3_Pfi_param_1];
	ld.param.u64 	%rd5, [_ZN3lux4cuda6matvec14dot_f32_kernelEPKfS3_Pfi_param_2];
	ld.param.u32 	%r10, [_ZN3lux4cuda6matvec14dot_f32_kernelEPKfS3_Pfi_param_3];
	mov.u32 	%r1, %tid.x;
	mov.u32 	%r11, %ctaid.x;
	mov.u32 	%r18, %ntid.x;
	mad.lo.s32 	%r17, %r11, %r18, %r1;
	setp.ge.s32 	%p1, %r17, %r10;
	mov.f32 	%f14, 0f00000000;
	@%p1 bra 	$L__BB13_3;
	mov.u32 	%r12, %nctaid.x;
	mul.lo.s32 	%r4, %r18, %r12;
	cvta.to.global.u64 	%rd1, %rd3;
	cvta.to.global.u64 	%rd2, %rd4;
	mov.f32 	%f14, 0f00000000;
$L__BB13_2:
	mul.wide.s32 	%rd6, %r17, 4;
	add.s64 	%rd7, %rd1, %rd6;
	ld.global.nc.f32 	%f6, [%rd7];
	add.s64 	%rd8, %rd2, %rd6;
	ld.global.nc.f32 	%f7, [%rd8];
	fma.rn.f32 	%f14, %f6, %f7, %f14;
	add.s32 	%r17, %r17, %r4;
	setp.lt.s32 	%p2, %r17, %r10;
	@%p2 bra 	$L__BB13_2;
$L__BB13_3:
	shl.b32 	%r13, %r1, 2;
	mov.u32 	%r14, _ZN3lux4cuda6matvec5sdataE;
	add.s32 	%r7, %r14, %r13;
	st.shared.f32 	[%r7], %f14;
	bar.sync 	0;
	setp.lt.u32 	%p3, %r18, 2;
	@%p3 bra 	$L__BB13_7;
$L__BB13_4:
	shr.u32 	%r9, %r18, 1;
	setp.ge.u32 	%p4, %r1, %r9;
	@%p4 bra 	$L__BB13_6;
	shl.b32 	%r15, %r9, 2;
	add.s32 	%r16, %r7, %r15;
	ld.shared.f32 	%f8, [%r16];
	ld.shared.f32 	%f9, [%r7];
	add.f32 	%f10, %f8, %f9;
	st.shared.f32 	[%r7], %f10;
$L__BB13_6:
	bar.sync 	0;
	setp.gt.u32 	%p5, %r18, 3;
	mov.u32 	%r18, %r9;
	@%p5 bra 	$L__BB13_4;
$L__BB13_7:
	setp.ne.s32 	%p6, %r1, 0;
	@%p6 bra 	$L__BB13_9;
	ld.shared.f32 	%f11, [_ZN3lux4cuda6matvec5sdataE];
	cvta.to.global.u64 	%rd9, %rd5;
	atom.global.add.f32 	%f12, [%rd9], %f11;
$L__BB13_9:
	ret;

}


// ===== COMPILED SASS (sm_100) =====

	.target	sm_100

	.elftype	@"ET_EXEC"


//--------------------- .note.nv.tkinfo           --------------------------
	.section	.note.nv.tkinfo,"",@"SHT_NOTE"
	.sectionflags	@"SHF_NOTE_NV_TKINFO"
	.tkinfo
        /*0018*/ 	.word	0x00000002
        /*0030*/ 	.string	""
        /*0030*/ 	.string	"ptxas"
        /*0030*/ 	.string	"Cuda compilation tools, release 13.0, V13.0.88"
        /*0030*/ 	.string	"Build cuda_13.0.r13.0/compiler.36424714_0"
        /*0030*/ 	.string	"-arch sm_100 -m 64 "



//--------------------- .note.nv.cuinfo           --------------------------
	.section	.note.nv.cuinfo,"",@"SHT_NOTE"
	.sectionflags	@"SHF_NOTE_NV_CUINFO"
        /*0018*/ 	.short	0x0002
        /*001a*/ 	.short	0x0064
        /*001c*/ 	.short	0x0082
	.zero		2


//--------------------- .nv.info                  --------------------------
	.section	.nv.info,"",@"SHT_CUDA_INFO"
	.align	4


	//----- nvinfo : EIATTR_REGCOUNT
	.align		4
        /*0000*/ 	.byte	0x04, 0x2f
        /*0002*/ 	.short	(.L_1 - .L_0)
	.align		4
.L_0:
        /*0004*/ 	.word	index@(_ZN3lux4cuda6matvec25gemv_row_major_f32_kernelEPKfS3_Pfiiff)
        /*0008*/ 	.word	0x0000001b


	//----- nvinfo : EIATTR_FRAME_SIZE
	.align		4
.L_1:
        /*000c*/ 	.byte	0x04, 0x11
        /*000e*/ 	.short	(.L_3 - .L_2)
	.align		4
.L_2:
        /*0010*/ 	.word	index@(_ZN3lux4cuda6matvec25gemv_row_major_f32_kernelEPKfS3_Pfiiff)
        /*0014*/ 	.word	0x00000000


	//----- nvinfo : EIATTR_REGCOUNT
	.align		4
.L_3:
        /*0018*/ 	.byte	0x04, 0x2f
        /*001a*/ 	.short	(.L_5 - .L_4)
	.align		4
.L_4:
        /*001c*/ 	.word	index@(_ZN3lux4cuda6matvec25gemv_col_major_f32_kernelEPKfS3_Pfiiiff)
        /*0020*/ 	.word	0x00000020


	//----- nvinfo : EIATTR_FRAME_SIZE
	.align		4
.L_5:
        /*0024*/ 	.byte	0x04, 0x11
        /*0026*/ 	.short	(.L_7 - .L_6)
	.align		4
.L_6:
        /*0028*/ 	.word	index@(_ZN3lux4cuda6matvec25gemv_col_major_f32_kernelEPKfS3_Pfiiiff)
        /*002c*/ 	.word	0x00000000


	//----- nvinfo : EIATTR_REGCOUNT
	.align		4
.L_7:
        /*0030*/ 	.byte	0x04, 0x2f
        /*0032*/ 	.short	(.L_9 - .L_8)
	.align		4
.L_8:
        /*0034*/ 	.word	index@(_ZN3lux4cuda6matvec16gemvt_f32_kernelEPKfS3_Pfiiff)
        /*0038*/ 	.word	0x00000010


	//----- nvinfo : EIATTR_FRAME_SIZE
	.align		4
.L_9:
        /*003c*/ 	.byte	0x04, 0x11
        /*003e*/ 	.short	(.L_11 - .L_10)
	.align		4
.L_10:
        /*0040*/ 	.word	index@(_ZN3lux4cuda6matvec16gemvt_f32_kernelEPKfS3_Pfiiff)
        /*0044*/ 	.word	0x00000000


	//----- nvinfo : EIATTR_REGCOUNT
	.align		4
.L_11:
        /*0048*/ 	.byte	0x04, 0x2f
        /*004a*/ 	.short	(.L_13 - .L_12)
	.align		4
.L_12:
        /*004c*/ 	.word	index@(_ZN3lux4cuda6matvec21gemv_tiled_f32_kernelEPKfS3_Pfiiff)
        /*0050*/ 	.word	0x00000013


	//----- nvinfo : EIATTR_FRAME_SIZE
	.align		4
.L_13:
        /*0054*/ 	.byte	0x04, 0x11
        /*0056*/ 	.short	(.L_15 - .L_14)
	.align		4
.L_14:
        /*0058*/ 	.word	index@(_ZN3lux4cuda6matvec21gemv_tiled_f32_kernelEPKfS3_Pfiiff)
        /*005c*/ 	.word	0x00000000


	//----- nvinfo : EIATTR_REGCOUNT
	.align		4
.L_15:
        /*0060*/ 	.byte	0x04, 0x2f
        /*0062*/ 	.short	(.L_17 - .L_16)
	.align		4
.L_16:
        /*0064*/ 	.word	index@(_ZN3lux4cuda6matvec26gemv_vectorized_f32_kernelEPKfS3_Pfiiff)
        /*0068*/ 	.word	0x00000024


	//----- nvinfo : EIATTR_FRAME_SIZE
	.align		4
.L_17:
        /*006c*/ 	.byte	0x04, 0x11
        /*006e*/ 	.short	(.L_19 - .L_18)
	.align		4
.L_18:
        /*0070*/ 	.word	index@(_ZN3lux4cuda6matvec26gemv_vectorized_f32_kernelEPKfS3_Pfiiff)
        /*0074*/ 	.word	0x00000000


	//----- nvinfo : EIATTR_REGCOUNT
	.align		4
.L_19:
        /*0078*/ 	.byte	0x04, 0x2f
        /*007a*/ 	.short	(.L_21 - .L_20)
	.align		4
.L_20:
        /*007c*/ 	.word	index@(_ZN3lux4cuda6matvec15gemv_f16_kernelEPK6__halfS4_PS2_iiff)
        /*0080*/ 	.word	0x00000020


	//----- nvinfo : EIATTR_FRAME_SIZE
	.align		4
.L_21:
        /*0084*/ 	.byte	0x04, 0x11
        /*0086*/ 	.short	(.L_23 - .L_22)
	.align		4
.L_22:
        /*0088*/ 	.word	index@(_ZN3lux4cuda6matvec15gemv_f16_kernelEPK6__halfS4_PS2_iiff)
        /*008c*/ 	.word	0x00000000


	//----- nvinfo : EIATTR_REGCOUNT
	.align		4
.L_23:
        /*0090*/ 	.byte	0x04, 0x2f
        /*0092*/ 	.short	(.L_25 - .L_24)
	.align		4
.L_24:
        /*0094*/ 	.word	index@(_ZN3lux4cuda6matvec31gemv_strided_batched_f32_kernelEPKfS3_Pfiiiiiiff)
        /*0098*/ 	.word	0x0000001d


	//----- nvinfo : EIATTR_FRAME_SIZE
	.align		4
.L_25:
        /*009c*/ 	.byte	0x04, 0x11
        /*009e*/ 	.short	(.L_27 - .L_26)
	.align		4
.L_26:
        /*00a0*/ 	.word	index@(_ZN3lux4cuda6matvec31gemv_strided_batched_f32_kernelEPKfS3_Pfiiiiiiff)
        /*00a4*/ 	.word	0x00000000


	//----- nvinfo : EIATTR_REGCOUNT
	.align		4
.L_27:
        /*00a8*/ 	.byte	0x04, 0x2f
        /*00aa*/ 	.short	(.L_29 - .L_28)
	.align		4
.L_28:
        /*00ac*/ 	.word	index@(_ZN3lux4cuda6matvec23gemv_batched_f32_kernelEPKPKfS5_PKPfiiiff)
        /*00b0*/ 	.word	0x00000020


	//----- nvinfo : EIATTR_FRAME_SIZE
	.align		4
.L_29:
        /*00b4*/ 	.byte	0x04, 0x11
        /*00b6*/ 	.short	(.L_31 - .L_30)
	.align		4
.L_30:
        /*00b8*/ 	.word	index@(_ZN3lux4cuda6matvec23gemv_batched_f32_kernelEPKPKfS5_PKPfiiiff)
        /*00bc*/ 	.word	0x00000000


	//----- nvinfo : EIATTR_REGCOUNT
	.align		4
.L_31:
        /*00c0*/ 	.byte	0x04, 0x2f
        /*00c2*/ 	.short	(.L_33 - .L_32)
	.align		4
.L_32:
        /*00c4*/ 	.word	index@(_ZN3lux4cuda6matvec25gemv_symmetric_f32_kernelEPKfS3_Pfibff)
        /*00c8*/ 	.word	0x00000020


	//----- nvinfo : EIATTR_FRAME_SIZE
	.align		4
.L_33:
        /*00cc*/ 	.byte	0x04, 0x11
        /*00ce*/ 	.short	(.L_35 - .L_34)
	.align		4
.L_34:
        /*00d0*/ 	.word	index@(_ZN3lux4cuda6matvec25gemv_symmetric_f32_kernelEPKfS3_Pfibff)
        /*00d4*/ 	.word	0x00000000


	//----- nvinfo : EIATTR_REGCOUNT
	.align		4
.L_35:
        /*00d8*/ 	.byte	0x04, 0x2f
        /*00da*/ 	.short	(.L_37 - .L_36)
	.align		4
.L_36:
        /*00dc*/ 	.word	index@(_ZN3lux4cuda6matvec22gemv_banded_f32_kernelEPKfS3_Pfiiiiiff)
        /*00e0*/ 	.word	0x0000001f


	//----- nvinfo : EIATTR_FRAME_SIZE
	.align		4
.L_37:
        /*00e4*/ 	.byte	0x04, 0x11
        /*00e6*/ 	.short	(.L_39 - .L_38)
	.align		4
.L_38:
        /*00e8*/ 	.word	index@(_ZN3lux4cuda6matvec22gemv_banded_f32_kernelEPKfS3_Pfiiiiiff)
        /*00ec*/ 	.word	0x00000000


	//----- nvinfo : EIATTR_REGCOUNT
	.align		4
.L_39:
        /*00f0*/ 	.byte	0x04, 0x2f
        /*00f2*/ 	.short	(.L_41 - .L_40)
	.align		4
.L_40:
        /*00f4*/ 	.word	index@(_ZN3lux4cuda6matvec19gemv_csr_f32_kernelEPKfPKiS5_S3_Pfiff)
        /*00f8*/ 	.word	0x00000020


	//----- nvinfo : EIATTR_FRAME_SIZE
	.align		4
.L_41:
        /*00fc*/ 	.byte	0x04, 0x11
        /*00fe*/ 	.short	(.L_43 - .L_42)
	.align		4
.L_42:
        /*0100*/ 	.word	index@(_ZN3lux4cuda6matvec19gemv_csr_f32_kernelEPKfPKiS5_S3_Pfiff)
        /*0104*/ 	.word	0x00000000


	//----- nvinfo : EIATTR_REGCOUNT
	.align		4
.L_43:
        /*0108*/ 	.byte	0x04, 0x2f
        /*010a*/ 	.short	(.L_45 - .L_44)
	.align		4
.L_44:
        /*010c*/ 	.word	index@(_ZN3lux4cuda6matvec15axpy_f32_kernelEPKfPfif)
        /*0110*/ 	.word	0x0000000a


	//----- nvinfo : EIATTR_FRAME_SIZE
	.align		4
.L_45:
        /*0114*/ 	.byte	0x04, 0x11
        /*0116*/ 	.short	(.L_47 - .L_46)
	.align		4
.L_46:
        /*0118*/ 	.word	index@(_ZN3lux4cuda6matvec15axpy_f32_kernelEPKfPfif)
        /*011c*/ 	.word	0x00000000


	//----- nvinfo : EIATTR_REGCOUNT
	.align		4
.L_47:
        /*0120*/ 	.byte	0x04, 0x2f
        /*0122*/ 	.short	(.L_49 - .L_48)
	.align		4
.L_48:
        /*0124*/ 	.word	index@(_ZN3lux4cuda6matvec15scal_f32_kernelEPfif)
        /*0128*/ 	.word	0x00000008


	//----- nvinfo : EIATTR_FRAME_SIZE
	.align		4
.L_49:
        /*012c*/ 	.byte	0x04, 0x11
        /*012e*/ 	.short	(.L_51 - .L_50)
	.align		4
.L_50:
        /*0130*/ 	.word	index@(_ZN3lux4cuda6matvec15scal_f32_kernelEPfif)
        /*0134*/ 	.word	0x00000000


	//----- nvinfo : EIATTR_REGCOUNT
	.align		4
.L_51:
        /*0138*/ 	.byte	0x04, 0x2f
        /*013a*/ 	.short	(.L_53 - .L_52)
	.align		4
.L_52:
        /*013c*/ 	.word	index@(_ZN3lux4cuda6matvec14dot_f32_kernelEPKfS3_Pfi)
        /*0140*/ 	.word	0x00000012


	//----- nvinfo : EIATTR_FRAME_SIZE
	.align		4
.L_53:
        /*0144*/ 	.byte	0x04, 0x11
        /*0146*/ 	.short	(.L_55 - .L_54)
	.align		4
.L_54:
        /*0148*/ 	.word	index@(_ZN3lux4cuda6matvec14dot_f32_kernelEPKfS3_Pfi)
        /*014c*/ 	.word	0x00000000


	//----- nvinfo : EIATTR_MIN_STACK_SIZE
	.align		4
.L_55:
        /*0150*/ 	.byte	0x04, 0x12
        /*0152*/ 	.short	(.L_57 - .L_56)
	.align		4
.L_56:
        /*0154*/ 	.word	index@(_ZN3lux4cuda6matvec14dot_f32_kernelEPKfS3_Pfi)
        /*0158*/ 	.word	0x00000000


	//----- nvinfo : EIATTR_MIN_STACK_SIZE
	.align		4
.L_57:
        /*015c*/ 	.byte	0x04, 0x12
        /*015e*/ 	.short	(.L_59 - .L_58)
	.align		4
.L_58:
        /*0160*/ 	.word	index@(_ZN3lux4cuda6matvec15scal_f32_kernelEPfif)
        /*0164*/ 	.word	0x00000000


	//----- nvinfo : EIATTR_MIN_STACK_SIZE
	.align		4
.L_59:
        /*0168*/ 	.byte	0x04, 0x12
        /*016a*/ 	.short	(.L_61 - .L_60)
	.align		4
.L_60:
        /*016c*/ 	.word	index@(_ZN3lux4cuda6matvec15axpy_f32_kernelEPKfPfif)
        /*0170*/ 	.word	0x00000000


	//----- nvinfo : EIATTR_MIN_STACK_SIZE
	.align		4
.L_61:
        /*0174*/ 	.byte	0x04, 0x12
        /*0176*/ 	.short	(.L_63 - .L_62)
	.align		4
.L_62:
        /*0178*/ 	.word	index@(_ZN3lux4cuda6matvec19gemv_csr_f32_kernelEPKfPKiS5_S3_Pfiff)
        /*017c*/ 	.word	0x00000000


	//----- nvinfo : EIATTR_MIN_STACK_SIZE
	.align		4
.L_63:
        /*0180*/ 	.byte	0x04, 0x12
        /*0182*/ 	.short	(.L_65 - .L_64)
	.align		4
.L_64:
        /*0184*/ 	.word	index@(_ZN3lux4cuda6matvec22gemv_banded_f32_kernelEPKfS3_Pfiiiiiff)
        /*0188*/ 	.word	0x00000000


	//----- nvinfo : EIATTR_MIN_STACK_SIZE
	.align		4
.L_65:
        /*018c*/ 	.byte	0x04, 0x12
        /*018e*/ 	.short	(.L_67 - .L_66)
	.align		4
.L_66:
        /*0190*/ 	.word	index@(_ZN3lux4cuda6matvec25gemv_symmetric_f32_kernelEPKfS3_Pfibff)
        /*0194*/ 	.word	0x00000000


	//----- nvinfo : EIATTR_MIN_STACK_SIZE
	.align		4
.L_67:
        /*0198*/ 	.byte	0x04, 0x12
        /*019a*/ 	.short	(.L_69 - .L_68)
	.align		4
.L_68:
        /*019c*/ 	.word	index@(_ZN3lux4cuda6matvec23gemv_batched_f32_kernelEPKPKfS5_PKPfiiiff)
        /*01a0*/ 	.word	0x00000000


	//----- nvinfo : EIATTR_MIN_STACK_SIZE
	.align		4
.L_69:
        /*01a4*/ 	.byte	0x04, 0x12
        /*01a6*/ 	.short	(.L_71 - .L_70)
	.align		4
.L_70:
        /*01a8*/ 	.word	index@(_ZN3lux4cuda6matvec31gemv_strided_batched_f32_kernelEPKfS3_Pfiiiiiiff)
        /*01ac*/ 	.word	0x00000000


	//----- nvinfo : EIATTR_MIN_STACK_SIZE
	.align		4
.L_71:
        /*01b0*/ 	.byte	0x04, 0x12
        /*01b2*/ 	.short	(.L_73 - .L_72)
	.align		4
.L_72:
        /*01b4*/ 	.word	index@(_ZN3lux4cuda6matvec15gemv_f16_kernelEPK6__halfS4_PS2_iiff)
        /*01b8*/ 	.word	0x00000000


	//----- nvinfo : EIATTR_MIN_STACK_SIZE
	.align		4
.L_73:
        /*01bc*/ 	.byte	0x04, 0x12
        /*01be*/ 	.short	(.L_75 - .L_74)
	.align		4
.L_74:
        /*01c0*/ 	.word	index@(_ZN3lux4cuda6matvec26gemv_vectorized_f32_kernelEPKfS3_Pfiiff)
        /*01c4*/ 	.word	0x00000000


	//----- nvinfo : EIATTR_MIN_STACK_SIZE
	.align		4
.L_75:
        /*01c8*/ 	.byte	0x04, 0x12
        /*01ca*/ 	.short	(.L_77 - .L_76)
	.align		4
.L_76:
        /*01cc*/ 	.word	index@(_ZN3lux4cuda6matvec21gemv_tiled_f32_kernelEPKfS3_Pfiiff)
        /*01d0*/ 	.word	0x00000000


	//----- nvinfo : EIATTR_MIN_STACK_SIZE
	.align		4
.L_77:
        /*01d4*/ 	.byte	0x04, 0x12
        /*01d6*/ 	.short	(.L_79 - .L_78)
	.align		4
.L_78:
        /*01d8*/ 	.word	index@(_ZN3lux4cuda6matvec16gemvt_f32_kernelEPKfS3_Pfiiff)
        /*01dc*/ 	.word	0x00000000


	//----- nvinfo : EIATTR_MIN_STACK_SIZE
	.align		4
.L_79:
        /*01e0*/ 	.byte	0x04, 0x12
        /*01e2*/ 	.short	(.L_81 - .L_80)
	.align		4
.L_80:
        /*01e4*/ 	.word	index@(_ZN3lux4cuda6matvec25gemv_col_major_f32_kernelEPKfS3_Pfiiiff)
        /*01e8*/ 	.word	0x00000000


	//----- nvinfo : EIATTR_MIN_STACK_SIZE
	.align		4
.L_81:
        /*01ec*/ 	.byte	0x04, 0x12
        /*01ee*/ 	.short	(.L_83 - .L_82)
	.align		4
.L_82:
        /*01f0*/ 	.word	index@(_ZN3lux4cuda6matvec25gemv_row_major_f32_kernelEPKfS3_Pfiiff)
        /*01f4*/ 	.word	0x00000000
.L_83:


//--------------------- .nv.compat                --------------------------
	.section	.nv.compat,"",@"SHT_CUDA_COMPAT_INFO"
	.align	4
        /*0000*/ 	.byte	0x02, 0x09, 0x00, 0x00, 0x02, 0x02, 0x01, 0x00, 0x02, 0x05, 0x05, 0x00, 0x03, 0x07, 0x01, 0x01
        /*0010*/ 	.byte	0x02, 0x03, 0x00, 0x00, 0x02, 0x06, 0x01, 0x00, 0x04, 0x0b, 0x08, 0x00, 0x09, 0x00, 0x00, 0x00
        /*0020*/ 	.byte	0x00, 0x00, 0x00, 0x00


//--------------------- .nv.info._ZN3lux4cuda6matvec14dot_f32_kernelEPKfS3_Pfi --------------------------
	.section	.nv.info._ZN3lux4cuda6matvec14dot_f32_kernelEPKfS3_Pfi,"",@"SHT_CUDA_INFO"
	.sectionflags	@""
	.align	4


	//----- nvinfo : EIATTR_CUDA_API_VERSION
	.align		4
        /*0000*/ 	.byte	0x04, 0x37
        /*0002*/ 	.short	(.L_85 - .L_84)
.L_84:
        /*0004*/ 	.word	0x00000082


	//----- nvinfo : EIATTR_KPARAM_INFO
	.align		4
.L_85:
        /*0008*/ 	.byte	0x04, 0x17
        /*000a*/ 	.short	(.L_87 - .L_86)
.L_86:
        /*000c*/ 	.word	0x00000000
        /*0010*/ 	.short	0x0003
        /*0012*/ 	.short	0x0018
        /*0014*/ 	.byte	0x00, 0xf0, 0x11, 0x00


	//----- nvinfo : EIATTR_KPARAM_INFO
	.align		4
.L_87:
        /*0018*/ 	.byte	0x04, 0x17
        /*001a*/ 	.short	(.L_89 - .L_88)
.L_88:
        /*001c*/ 	.word	0x00000000
        /*0020*/ 	.short	0x0002
        /*0022*/ 	.short	0x0010
        /*0024*/ 	.byte	0x00, 0xf5, 0x21, 0x00


	//----- nvinfo : EIATTR_KPARAM_INFO
	.align		4
.L_89:
        /*0028*/ 	.byte	0x04, 0x17
        /*002a*/ 	.short	(.L_91 - .L_90)
.L_90:
        /*002c*/ 	.word	0x00000000
        /*0030*/ 	.short	0x0001
        /*0032*/ 	.short	0x0008
        /*0034*/ 	.byte	0x00, 0xf5, 0x21, 0x00


	//----- nvinfo : EIATTR_KPARAM_INFO
	.align		4
.L_91:
        /*0038*/ 	.byte	0x04, 0x17
        /*003a*/ 	.short	(.L_93 - .L_92)
.L_92:
        /*003c*/ 	.word	0x00000000
        /*0040*/ 	.short	0x0000
        /*0042*/ 	.short	0x0000
        /*0044*/ 	.byte	0x00, 0xf5, 0x21, 0x00


	//----- nvinfo : EIATTR_SPARSE_MMA_MASK
	.align		4
.L_93:
        /*0048*/ 	.byte	0x03, 0x50
        /*004a*/ 	.short	0x0000


	//----- nvinfo : EIATTR_MAXREG_COUNT
	.align		4
        /*004c*/ 	.byte	0x03, 0x1b
        /*004e*/ 	.short	0x00ff


	//----- nvinfo : EIATTR_NUM_BARRIERS
	.align		4
        /*0050*/ 	.byte	0x02, 0x4c
        /*0052*/ 	.byte	0x01
	.zero		1


	//----- nvinfo : EIATTR_MERCURY_ISA_VERSION
	.align		4
        /*0054*/ 	.byte	0x03, 0x5f
        /*0056*/ 	.short	0x0101


	//----- nvinfo : EIATTR_VRC_CTA_INIT_COUNT
	.align		4
        /*0058*/ 	.byte	0x02, 0x4a
	.zero		1
	.zero		1


	//----- nvinfo : EIATTR_EXIT_INSTR_OFFSETS
	.align		4
        /*005c*/ 	.byte	0x04, 0x1c
        /*005e*/ 	.short	(.L_95 - .L_94)


	//   ....[0]....
.L_94:
        /*0060*/ 	.word	0x000002d0


	//   ....[1]....
        /*0064*/ 	.word	0x00000340


	//----- nvinfo : EIATTR_CRS_STACK_SIZE
	.align		4
.L_95:
        /*0068*/ 	.byte	0x04, 0x1e
        /*006a*/ 	.short	(.L_97 - .L_96)
.L_96:
        /*006c*/ 	.word	0x00000000


	//----- nvinfo : EIATTR_CBANK_PARAM_SIZE
	.align		4
.L_97:
        /*0070*/ 	.byte	0x03, 0x19
        /*0072*/ 	.short	0x001c


	//----- nvinfo : EIATTR_PARAM_CBANK
	.align		4
        /*0074*/ 	.byte	0x04, 0x0a
        /*0076*/ 	.short	(.L_99 - .L_98)
	.align		4
.L_98:
        /*0078*/ 	.word	index@(.nv.constant0._ZN3lux4cuda6matvec14dot_f32_kernelEPKfS3_Pfi)
        /*007c*/ 	.short	0x0380
        /*007e*/ 	.short	0x001c


	//----- nvinfo : EIATTR_SW_WAR
	.align		4
.L_99:
        /*0080*/ 	.byte	0x04, 0x36
        /*0082*/ 	.short	(.L_101 - .L_100)
.L_100:
        /*0084*/ 	.word	0x00000008
.L_101:


//--------------------- .nv.info._ZN3lux4cuda6matvec15scal_f32_kernelEPfif --------------------------
	.section	.nv.info._ZN3lux4cuda6matvec15scal_f32_kernelEPfif,"",@"SHT_CUDA_INFO"
	.sectionflags	@""
	.align	4


	//----- nvinfo : EIATTR_CUDA_API_VERSION
	.align		4
        /*0000*/ 	.byte	0x04, 0x37
        /*0002*/ 	.short	(.L_103 - .L_102)
.L_102:
        /*0004*/ 	.word	0x00000082


	//----- nvinfo : EIATTR_KPARAM_INFO
	.align		4
.L_103:
        /*0008*/ 	.byte	0x04, 0x17
        /*000a*/ 	.short	(.L_105 - .L_104)
.L_104:
        /*000c*/ 	.word	0x00000000
        /*0010*/ 	.short	0x0002
        /*0012*/ 	.short	0x000c
        /*0014*/ 	.byte	0x00, 0xf0, 0x11, 0x00


	//----- nvinfo : EIATTR_KPARAM_INFO
	.align		4
.L_105:
        /*0018*/ 	.byte	0x04, 0x17
        /*001a*/ 	.short	(.L_107 - .L_106)
.L_106:
        /*001c*/ 	.word	0x00000000
        /*0020*/ 	.short	0x0001
        /*0022*/ 	.short	0x0008
        /*0024*/ 	.byte	0x00, 0xf0, 0x11, 0x00


	//----- nvinfo : EIATTR_KPARAM_INFO
	.align		4
.L_107:
        /*0028*/ 	.byte	0x04, 0x17
        /*002a*/ 	.short	(.L_109 - .L_108)
.L_108:
        /*002c*/ 	.word	0x00000000
        /*0030*/ 	.short	0x0000
        /*0032*/ 	.short	0x0000
        /*0034*/ 	.byte	0x00, 0xf5, 0x21, 0x00


	//----- nvinfo : EIATTR_SPARSE_MMA_MASK
	.align		4
.L_109:
        /*0038*/ 	.byte	0x03, 0x50
        /*003a*/ 	.short	0x0000


	//----- nvinfo : EIATTR_MAXREG_COUNT
	.align		4
        /*003c*/ 	.byte	0x03, 0x1b
        /*003e*/ 	.short	0x00ff


	//----- nvinfo : EIATTR_MERCURY_ISA_VERSION
	.align		4
        /*0040*/ 	.byte	0x03, 0x5f
        /*0042*/ 	.short	0x0101


	//----- nvinfo : EIATTR_VRC_CTA_INIT_COUNT
	.align		4
        /*0044*/ 	.byte	0x02, 0x4a
	.zero		1
	.zero		1


	//----- nvinfo : EIATTR_EXIT_INSTR_OFFSETS
	.align		4
        /*0048*/ 	.byte	0x04, 0x1c
        /*004a*/ 	.short	(.L_111 - .L_110)


	//   ....[0]....
.L_110:
        /*004c*/ 	.word	0x00000070


	//   ....[1]....
        /*0050*/ 	.word	0x000000f0


	//----- nvinfo : EIATTR_CBANK_PARAM_SIZE
	.align		4
.L_111:
        /*0054*/ 	.byte	0x03, 0x19
        /*0056*/ 	.short	0x0010


	//----- nvinfo : EIATTR_PARAM_CBANK
	.align		4
        /*0058*/ 	.byte	0x04, 0x0a
        /*005a*/ 	.short	(.L_113 - .L_112)
	.align		4
.L_112:
        /*005c*/ 	.word	index@(.nv.constant0._ZN3lux4cuda6matvec15scal_f32_kernelEPfif)
        /*0060*/ 	.short	0x0380
        /*0062*/ 	.short	0x0010


	//----- nvinfo : EIATTR_SW_WAR
	.align		4
.L_113:
        /*0064*/ 	.byte	0x04, 0x36
        /*0066*/ 	.short	(.L_115 - .L_114)
.L_114:
        /*0068*/ 	.word	0x00000008
.L_115:


//--------------------- .nv.info._ZN3lux4cuda6matvec15axpy_f32_kernelEPKfPfif --------------------------
	.section	.nv.info._ZN3lux4cuda6matvec15axpy_f32_kernelEPKfPfif,"",@"SHT_CUDA_INFO"
	.sectionflags	@""
	.align	4


	//----- nvinfo : EIATTR_CUDA_API_VERSION
	.align		4
        /*0000*/ 	.byte	0x04, 0x37
        /*0002*/ 	.short	(.L_117 - .L_116)
.L_116:
        /*0004*/ 	.word	0x00000082


	//----- nvinfo : EIATTR_KPARAM_INFO
	.align		4
.L_117:
        /*0008*/ 	.byte	0x04, 0x17
        /*000a*/ 	.short	(.L_119 - .L_118)
.L_118:
        /*000c*/ 	.word	0x00000000
        /*0010*/ 	.short	0x0003
        /*0012*/ 	.short	0x0014
        /*0014*/ 	.byte	0x00, 0xf0, 0x11, 0x00


	//----- nvinfo : EIATTR_KPARAM_INFO
	.align		4
.L_119:
        /*0018*/ 	.byte	0x04, 0x17
        /*001a*/ 	.short	(.L_121 - .L_120)
.L_120:
        /*001c*/ 	.word	0x00000000
        /*0020*/ 	.short	0x0002
        /*0022*/ 	.short	0x0010
        /*0024*/ 	.byte	0x00, 0xf0, 0x11, 0x00


	//----- nvinfo : EIATTR_KPARAM_INFO
	.align		4
.L_121:
        /*0028*/ 	.byte	0x04, 0x17
        /*002a*/ 	.short	(.L_123 - .L_122)
.L_122:
        /*002c*/ 	.word	0x00000000
        /*0030*/ 	.short	0x0001
        /*0032*/ 	.short	0x0008
        /*0034*/ 	.byte	0x00, 0xf5, 0x21, 0x00


	//----- nvinfo : EIATTR_KPARAM_INFO
	.align		4
.L_123:
        /*0038*/ 	.byte	0x04, 0x17
        /*003a*/ 	.short	(.L_125 - .L_124)
.L_124:
        /*003c*/ 	.word	0x00000000
        /*0040*/ 	.short	0x0000
        /*0042*/ 	.short	0x0000
        /*0044*/ 	.byte	0x00, 0xf5, 0x21, 0x00


	//----- nvinfo : EIATTR_SPARSE_MMA_MASK
	.align		4
.L_125:
        /*0048*/ 	.byte	0x03, 0x50
        /*004a*/ 	.short	0x0000


	//----- nvinfo : EIATTR_MAXREG_COUNT
	.align		4
        /*004c*/ 	.byte	0x03, 0x1b
        /*004e*/ 	.short	0x00ff


	//----- nvinfo : EIATTR_MERCURY_ISA_VERSION
	.align		4
        /*0050*/ 	.byte	0x03, 0x5f
        /*0052*/ 	.short	0x0101


	//----- nvinfo : EIATTR_VRC_CTA_INIT_COUNT
	.align		4
        /*0054*/ 	.byte	0x02, 0x4a
	.zero		1
	.zero		1


	//----- nvinfo : EIATTR_EXIT_INSTR_OFFSETS
	.align		4
        /*0058*/ 	.byte	0x04, 0x1c
        /*005a*/ 	.short	(.L_127 - .L_126)


	//   ....[0]....
.L_126:
        /*005c*/ 	.word	0x00000070


	//   ....[1]....
        /*0060*/ 	.word	0x00000120


	//----- nvinfo : EIATTR_CBANK_PARAM_SIZE
	.align		4
.L_127:
        /*0064*/ 	.byte	0x03, 0x19
        /*0066*/ 	.short	0x0018


	//----- nvinfo : EIATTR_PARAM_CBANK
	.align		4
        /*0068*/ 	.byte	0x04, 0x0a
        /*006a*/ 	.short	(.L_129 - .L_128)
	.align		4
.L_128:
        /*006c*/ 	.word	index@(.nv.constant0._ZN3lux4cuda6matvec15axpy_f32_kernelEPKfPfif)
        /*0070*/ 	.short	0x0380
        /*0072*/ 	.short	0x0018


	//----- nvinfo : EIATTR_SW_WAR
	.align		4
.L_129:
        /*0074*/ 	.byte	0x04, 0x36
        /*0076*/ 	.short	(.L_131 - .L_130)
.L_130:
        /*0078*/ 	.word	0x00000008
.L_131:


//--------------------- .nv.info._ZN3lux4cuda6matvec19gemv_csr_f32_kernelEPKfPKiS5_S3_Pfiff --------------------------
	.section	.nv.info._ZN3lux4cuda6matvec19gemv_csr_f32_kernelEPKfPKiS5_S3_Pfiff,"",@"SHT_CUDA_INFO"
	.sectionflags	@""
	.align	4


	//----- nvinfo : EIATTR_CUDA_API_VERSION
	.align		4
        /*0000*/ 	.byte	0x04, 0x37
        /*0002*/ 	.short	(.L_133 - .L_132)
.L_132:
        /*0004*/ 	.word	0x00000082


	//----- nvinfo : EIATTR_KPARAM_INFO
	.align		4
.L_133:
        /*0008*/ 	.byte	0x04, 0x17
        /*000a*/ 	.short	(.L_135 - .L_134)
.L_134:
        /*000c*/ 	.word	0x00000000
        /*0010*/ 	.short	0x0007
        /*0012*/ 	.short	0x0030
        /*0014*/ 	.byte	0x00, 0xf0, 0x11, 0x00


	//----- nvinfo : EIATTR_KPARAM_INFO
	.align		4
.L_135:
        /*0018*/ 	.byte	0x04, 0x17
        /*001a*/ 	.short	(.L_137 - .L_136)
.L_136:
        /*001c*/ 	.word	0x00000000
        /*0020*/ 	.short	0x0006
        /*0022*/ 	.short	0x002c
        /*0024*/ 	.byte	0x00, 0xf0, 0x11, 0x00


	//----- nvinfo : EIATTR_KPARAM_INFO
	.align		4
.L_137:
        /*0028*/ 	.byte	0x04, 0x17
        /*002a*/ 	.short	(.L_139 - .L_138)
.L_138:
        /*002c*/ 	.word	0x00000000
        /*0030*/ 	.short	0x0005
        /*0032*/ 	.short	0x0028
        /*0034*/ 	.byte	0x00, 0xf0, 0x11, 0x00


	//----- nvinfo : EIATTR_KPARAM_INFO
	.align		4
.L_139:
        /*0038*/ 	.byte	0x04, 0x17
        /*003a*/ 	.short	(.L_141 - .L_140)
.L_140:
        /*003c*/ 	.word	0x00000000
        /*0040*/ 	.short	0x0004
        /*0042*/ 	.short	0x0020
        /*0044*/ 	.byte	0x00, 0xf5, 0x21, 0x00


	//----- nvinfo : EIATTR_KPARAM_INFO
	.align		4
.L_141:
        /*0048*/ 	.byte	0x04, 0x17
        /*004a*/ 	.short	(.L_143 - .L_142)
.L_142:
        /*004c*/ 	.word	0x00000000
        /*0050*/ 	.short	0x0003
        /*0052*/ 	.short	0x0018
        /*0054*/ 	.byte	0x00, 0xf5, 0x21, 0x00


	//----- nvinfo : EIATTR_KPARAM_INFO
	.align		4
.L_143:
        /*0058*/ 	.byte	0x04, 0x17
        /*005a*/ 	.short	(.L_145 - .L_144)
.L_144:
        /*005c*/ 	.word	0x00000000
        /*0060*/ 	.short	0x0002
        /*0062*/ 	.short	0x0010
        /*0064*/ 	.byte	0x00, 0xf5, 0x21, 0x00


	//----- nvinfo : EIATTR_KPARAM_INFO
	.align		4
.L_145:
        /*0068*/ 	.byte	0x04, 0x17
        /*006a*/ 	.short	(.L_147 - .L_146)
.L_146:
        /*006c*/ 	.word	0x00000000
        /*0070*/ 	.short	0x0001
        /*0072*/ 	.short	0x0008
        /*0074*/ 	.byte	0x00, 0xf5, 0x21, 0x00


	//----- nvinfo : EIATTR_KPARAM_INFO
	.align		4
.L_147:
        /*0078*/ 	.byte	0x04, 0x17
        /*007a*/ 	.short	(.L_149 - .L_148)
.L_148:
        /*007c*/ 	.word	0x00000000
        /*0080*/ 	.short	0x0000
        /*0082*/ 	.short	0x0000
        /*0084*/ 	.byte	0x00, 0xf5, 0x21, 0x00


	//----- nvinfo : EIATTR_SPARSE_MMA_MASK
	.align		4
.L_149:
        /*0088*/ 	.byte	0x03, 0x50
        /*008a*/ 	.short	0x0000


	//----- nvinfo : EIATTR_MAXREG_COUNT
	.align		4
        /*008c*/ 	.byte	0x03, 0x1b
        /*008e*/ 	.short	0x00ff


	//----- nvinfo : EIATTR_MERCURY_ISA_VERSION
	.align		4
        /*0090*/ 	.byte	0x03, 0x5f
        /*0092*/ 	.short	0x0101


	//----- nvinfo : EIATTR_VRC_CTA_INIT_COUNT
	.align		4
        /*0094*/ 	.byte	0x02, 0x4a
	.zero		1
	.zero		1


	//----- nvinfo : EIATTR_EXIT_INSTR_OFFSETS
	.align		4
        /*0098*/ 	.byte	0x04, 0x1c
        /*009a*/ 	.short	(.L_151 - .L_150)


	//   ....[0]....
.L_150:
        /*009c*/ 	.word	0x00000070


	//   ....[1]....
        /*00a0*/ 	.word	0x00000e90


	//   ....[2]....
        /*00a4*/ 	.word	0x00000f10


	//----- nvinfo : EIATTR_CRS_STACK_SIZE
	.align		4
.L_151:
        /*00a8*/ 	.byte	0x04, 0x1e
        /*00aa*/ 	.short	(.L_153 - .L_152)
.L_152:
        /*00ac*/ 	.word	0x00000000


	//----- nvinfo : EIATTR_CBANK_PARAM_SIZE
	.align		4
.L_153:
        /*00b0*/ 	.byte	0x03, 0x19
        /*00b2*/ 	.short	0x0034


	//----- nvinfo : EIATTR_PARAM_CBANK
	.align		4
        /*00b4*/ 	.byte	0x04, 0x0a
        /*00b6*/ 	.short	(.L_155 - .L_154)
	.align		4
.L_154:
        /*00b8*/ 	.word	index@(.nv.constant0._ZN3lux4cuda6matvec19gemv_csr_f32_kernelEPKfPKiS5_S3_Pfiff)
        /*00bc*/ 	.short	0x0380
        /*00be*/ 	.short	0x0034


	//----- nvinfo : EIATTR_SW_WAR
	.align		4
.L_155:
        /*00c0*/ 	.byte	0x04, 0x36
        /*00c2*/ 	.short	(.L_157 - .L_156)
.L_156:
        /*00c4*/ 	.word	0x00000008
.L_157:


//--------------------- .nv.info._ZN3lux4cuda6matvec22gemv_banded_f32_kernelEPKfS3_Pfiiiiiff --------------------------
	.section	.nv.info._ZN3lux4cuda6matvec22gemv_banded_f32_kernelEPKfS3_Pfiiiiiff,"",@"SHT_CUDA_INFO"
	.sectionflags	@""
	.align	4


	//----- nvinfo : EIATTR_CUDA_API_VERSION
	.align		4
        /*0000*/ 	.byte	0x04, 0x37
        /*0002*/ 	.short	(.L_159 - .L_158)
.L_158:
        /*0004*/ 	.word	0x00000082


	//----- nvinfo : EIATTR_KPARAM_INFO
	.align		4
.L_159:
        /*0008*/ 	.byte	0x04, 0x17
        /*000a*/ 	.short	(.L_161 - .L_160)
.L_160:
        /*000c*/ 	.word	0x00000000
        /*0010*/ 	.short	0x0009
        /*0012*/ 	.short	0x0030
        /*0014*/ 	.byte	0x00, 0xf0, 0x11, 0x00


	//----- nvinfo : EIATTR_KPARAM_INFO
	.align		4
.L_161:
        /*0018*/ 	.byte	0x04, 0x17
        /*001a*/ 	.short	(.L_163 - .L_162)
.L_162:
        /*001c*/ 	.word	0x00000000
        /*0020*/ 	.short	0x0008
        /*0022*/ 	.short	0x002c
        /*0024*/ 	.byte	0x00, 0xf0, 0x11, 0x00


	//----- nvinfo : EIATTR_KPARAM_INFO
	.align		4
.L_163:
        /*0028*/ 	.byte	0x04, 0x17
        /*002a*/ 	.short	(.L_165 - .L_164)
.L_164:
        /*002c*/ 	.word	0x00000000
        /*0030*/ 	.short	0x0007
        /*0032*/ 	.short	0x0028
        /*0034*/ 	.byte	0x00, 0xf0, 0x11, 0x00


	//----- nvinfo : EIATTR_KPARAM_INFO
	.align		4
.L_165:
        /*0038*/ 	.byte	0x04, 0x17
        /*003a*/ 	.short	(.L_167 - .L_166)
.L_166:
        /*003c*/ 	.word	0x00000000
        /*0040*/ 	.short	0x0006
        /*0042*/ 	.short	0x0024
        /*0044*/ 	.byte	0x00, 0xf0, 0x11, 0x00


	//----- nvinfo : EIATTR_KPARAM_INFO
	.align		4
.L_167:
        /*0048*/ 	.byte	0x04, 0x17
        /*004a*/ 	.short	(.L_169 - .L_168)
.L_168:
        /*004c*/ 	.word	0x00000000
        /*0050*/ 	.short	0x0005
        /*0052*/ 	.short	0x0020
        /*0054*/ 	.byte	0x00, 0xf0, 0x11, 0x00


	//----- nvinfo : EIATTR_KPARAM_INFO
	.align		4
.L_169:
        /*0058*/ 	.byte	0x04, 0x17
        /*005a*/ 	.short	(.L_171 - .L_170)
.L_170:
        /*005c*/ 	.word	0x00000000
        /*0060*/ 	.short	0x0004
        /*0062*/ 	.short	0x001c
        /*0064*/ 	.byte	0x00, 0xf0, 0x11, 0x00


	//----- nvinfo : EIATTR_KPARAM_INFO
	.align		4
.L_171:
        /*0068*/ 	.byte	0x04, 0x17
        /*006a*/ 	.short	(.L_173 - .L_172)
.L_172:
        /*006c*/ 	.word	0x00000000
        /*0070*/ 	.short	0x0003
        /*0072*/ 	.short	0x0018
        /*0074*/ 	.byte	0x00, 0xf0, 0x11, 0x00


	//----- nvinfo : EIATTR_KPARAM_INFO
	.align		4
.L_173:
        /*0078*/ 	.byte	0x04, 0x17
        /*007a*/ 	.short	(.L_175 - .L_174)
.L_174:
        /*007c*/ 	.word	0x00000000
        /*0080*/ 	.short	0x0002
        /*0082*/ 	.short	0x0010
        /*0084*/ 	.byte	0x00, 0xf5, 0x21, 0x00


	//----- nvinfo : EIATTR_KPARAM_INFO
	.align		4
.L_175:
        /*0088*/ 	.byte	0x04, 0x17
        /*008a*/ 	.short	(.L_177 - .L_176)
.L_176:
        /*008c*/ 	.word	0x00000000
        /*0090*/ 	.short	0x0001
        /*0092*/ 	.short	0x0008
        /*0094*/ 	.byte	0x00, 0xf5, 0x21, 0x00


	//----- nvinfo : EIATTR_KPARAM_INFO
	.align		4
.L_177:
        /*0098*/ 	.byte	0x04, 0x17
        /*009a*/ 	.short	(.L_179 - .L_178)
.L_178:
        /*009c*/ 	.word	0x00000000
        /*00a0*/ 	.short	0x0000
        /*00a2*/ 	.short	0x0000
        /*00a4*/ 	.byte	0x00, 0xf5, 0x21, 0x00


	//----- nvinfo : EIATTR_SPARSE_MMA_MASK
	.align		4
.L_179:
        /*00a8*/ 	.byte	0x03, 0x50
        /*00aa*/ 	.short	0x0000


	//----- nvinfo : EIATTR_MAXREG_COUNT
	.align		4
        /*00ac*/ 	.byte	0x03, 0x1b
        /*00ae*/ 	.short	0x00ff


	//----- nvinfo : EIATTR_MERCURY_ISA_VERSION
	.align		4
        /*00b0*/ 	.byte	0x03, 0x5f
        /*00b2*/ 	.short	0x0101


	//----- nvinfo : EIATTR_VRC_CTA_INIT_COUNT
	.align		4
        /*00b4*/ 	.byte	0x02, 0x4a
	.zero		1
	.zero		1


	//----- nvinfo : EIATTR_EXIT_INSTR_OFFSETS
	.align		4
        /*00b8*/ 	.byte	0x04, 0x1c
        /*00ba*/ 	.short	(.L_181 - .L_180)


	//   ....[0]....
.L_180:
        /*00bc*/ 	.word	0x00000080


	//   ....[1]....
        /*00c0*/ 	.word	0x00000d50


	//   ....[2]....
        /*00c4*/ 	.word	0x00000dd0


	//----- nvinfo : EIATTR_CRS_STACK_SIZE
	.align		4
.L_181:
        /*00c8*/ 	.byte	0x04, 0x1e
        /*00ca*/ 	.short	(.L_183 - .L_182)
.L_182:
        /*00cc*/ 	.word	0x00000000


	//----- nvinfo : EIATTR_CBANK_PARAM_SIZE
	.align		4
.L_183:
        /*00d0*/ 	.byte	0x03, 0x19
        /*00d2*/ 	.short	0x0034


	//----- nvinfo : EIATTR_PARAM_CBANK
	.align		4
        /*00d4*/ 	.byte	0x04, 0x0a
        /*00d6*/ 	.short	(.L_185 - .L_184)
	.align		4
.L_184:
        /*00d8*/ 	.word	index@(.nv.constant0._ZN3lux4cuda6matvec22gemv_banded_f32_kernelEPKfS3_Pfiiiiiff)
        /*00dc*/ 	.short	0x0380
        /*00de*/ 	.short	0x0034


	//----- nvinfo : EIATTR_SW_WAR
	.align		4
.L_185:
        /*00e0*/ 	.byte	0x04, 0x36
        /*00e2*/ 	.short	(.L_187 - .L_186)
.L_186:
        /*00e4*/ 	.word	0x00000008
.L_187:


//--------------------- .nv.info._ZN3lux4cuda6matvec25gemv_symmetric_f32_kernelEPKfS3_Pfibff --------------------------
	.section	.nv.info._ZN3lux4cuda6matvec25gemv_symmetric_f32_kernelEPKfS3_Pfibff,"",@"SHT_CUDA_INFO"
	.sectionflags	@""
	.align	4


	//----- nvinfo : EIATTR_CUDA_API_VERSION
	.align		4
        /*0000*/ 	.byte	0x04, 0x37
        /*0002*/ 	.short	(.L_189 - .L_188)
.L_188:
        /*0004*/ 	.word	0x00000082


	//----- nvinfo : EIATTR_KPARAM_INFO
	.align		4
.L_189:
        /*0008*/ 	.byte	0x04, 0x17
        /*000a*/ 	.short	(.L_191 - .L_190)
.L_190:
        /*000c*/ 	.word	0x00000000
        /*0010*/ 	.short	0x0006
        /*0012*/ 	.short	0x0024
        /*0014*/ 	.byte	0x00, 0xf0, 0x11, 0x00


	//----- nvinfo : EIATTR_KPARAM_INFO
	.align		4
.L_191:
        /*0018*/ 	.byte	0x04, 0x17
        /*001a*/ 	.short	(.L_193 - .L_192)
.L_192:
        /*001c*/ 	.word	0x00000000
        /*0020*/ 	.short	0x0005
        /*0022*/ 	.short	0x0020
        /*0024*/ 	.byte	0x00, 0xf0, 0x11, 0x00


	//----- nvinfo : EIATTR_KPARAM_INFO
	.align		4
.L_193:
        /*0028*/ 	.byte	0x04, 0x17
        /*002a*/ 	.short	(.L_195 - .L_194)
.L_194:
        /*002c*/ 	.word	0x00000000
        /*0030*/ 	.short	0x0004
        /*0032*/ 	.short	0x001c
        /*0034*/ 	.byte	0x00, 0xf0, 0x05, 0x00


	//----- nvinfo : EIATTR_KPARAM_INFO
	.align		4
.L_195:
        /*0038*/ 	.byte	0x04, 0x17
        /*003a*/ 	.short	(.L_197 - .L_196)
.L_196:
        /*003c*/ 	.word	0x00000000
        /*0040*/ 	.short	0x0003
        /*0042*/ 	.short	0x0018
        /*0044*/ 	.byte	0x00, 0xf0, 0x11, 0x00


	//----- nvinfo : EIATTR_KPARAM_INFO
	.align		4
.L_197:
        /*0048*/ 	.byte	0x04, 0x17
        /*004a*/ 	.short	(.L_199 - .L_198)
.L_198:
        /*004c*/ 	.word	0x00000000
        /*0050*/ 	.short	0x0002
        /*0052*/ 	.short	0x0010
        /*0054*/ 	.byte	0x00, 0xf5, 0x21, 0x00


	//----- nvinfo : EIATTR_KPARAM_INFO
	.align		4
.L_199:
        /*0058*/ 	.byte	0x04, 0x17
        /*005a*/ 	.short	(.L_201 - .L_200)
.L_200:
        /*005c*/ 	.word	0x00000000
        /*0060*/ 	.short	0x0001
        /*0062*/ 	.short	0x0008
        /*0064*/ 	.byte	0x00, 0xf5, 0x21, 0x00


	//----- nvinfo : EIATTR_KPARAM_INFO
	.align		4
.L_201:
        /*0068*/ 	.byte	0x04, 0x17
        /*006a*/ 	.short	(.L_203 - .L_202)
.L_202:
        /*006c*/ 	.word	0x00000000
        /*0070*/ 	.short	0x0000
        /*0072*/ 	.short	0x0000
        /*0074*/ 	.byte	0x00, 0xf5, 0x21, 0x00


	//----- nvinfo : EIATTR_SPARSE_MMA_MASK
	.align		4
.L_203:
        /*0078*/ 	.byte	0x03, 0x50
        /*007a*/ 	.short	0x0000


	//----- nvinfo : EIATTR_MAXREG_COUNT
	.align		4
        /*007c*/ 	.byte	0x03, 0x1b
        /*007e*/ 	.short	0x00ff


	//----- nvinfo : EIATTR_MERCURY_ISA_VERSION
	.align		4
        /*0080*/ 	.byte	0x03, 0x5f
        /*0082*/ 	.short	0x0101


	//----- nvinfo : EIATTR_VRC_CTA_INIT_COUNT
	.align		4
        /*0084*/ 	.byte	0x02, 0x4a
	.zero		1
	.zero		1


	//----- nvinfo : EIATTR_EXIT_INSTR_OFFSETS
	.align		4
        /*0088*/ 	.byte	0x04, 0x1c
        /*008a*/ 	.short	(.L_205 - .L_204)


	//   ....[0]....
.L_204:
        /*008c*/ 	.word	0x00000080


	//   ....[1]....
        /*0090*/ 	.word	0x000014e0


	//   ....[2]....
        /*0094*/ 	.word	0x00001560


	//----- nvinfo : EIATTR_CBANK_PARAM_SIZE
	.align		4
.L_205:
        /*0098*/ 	.byte	0x03, 0x19
        /*009a*/ 	.short	0x0028


	//----- nvinfo : EIATTR_PARAM_CBANK
	.align		4
        /*009c*/ 	.byte	0x04, 0x0a
        /*009e*/ 	.short	(.L_207 - .L_206)
	.align		4
.L_206:
        /*00a0*/ 	.word	index@(.nv.constant0._ZN3lux4cuda6matvec25gemv_symmetric_f32_kernelEPKfS3_Pfibff)
        /*00a4*/ 	.short	0x0380
        /*00a6*/ 	.short	0x0028


	//----- nvinfo : EIATTR_SW_WAR
	.align		4
.L_207:
        /*00a8*/ 	.byte	0x04, 0x36
        /*00aa*/ 	.short	(.L_209 - .L_208)
.L_208:
        /*00ac*/ 	.word	0x00000008
.L_209:


//--------------------- .nv.info._ZN3lux4cuda6matvec23gemv_batched_f32_kernelEPKPKfS5_PKPfiiiff --------------------------
	.section	.nv.info._ZN3lux4cuda6matvec23gemv_batched_f32_kernelEPKPKfS5_PKPfiiiff,"",@"SHT_CUDA_INFO"
	.sectionflags	@""
	.align	4


	//----- nvinfo : EIATTR_CUDA_API_VERSION
	.align		4
        /*0000*/ 	.byte	0x04, 0x37
        /*0002*/ 	.short	(.L_211 - .L_210)
.L_210:
        /*0004*/ 	.word	0x00000082


	//----- nvinfo : EIATTR_KPARAM_INFO
	.align		4
.L_211:
        /*0008*/ 	.byte	0x04, 0x17
        /*000a*/ 	.short	(.L_213 - .L_212)
.L_212:
        /*000c*/ 	.word	0x00000000
        /*0010*/ 	.short	0x0007
        /*0012*/ 	.short	0x0028
        /*0014*/ 	.byte	0x00, 0xf0, 0x11, 0x00


	//----- nvinfo : EIATTR_KPARAM_INFO
	.align		4
.L_213:
        /*0018*/ 	.byte	0x04, 0x17
        /*001a*/ 	.short	(.L_215 - .L_214)
.L_214:
        /*001c*/ 	.word	0x00000000
        /*0020*/ 	.short	0x0006
        /*0022*/ 	.short	0x0024
        /*0024*/ 	.byte	0x00, 0xf0, 0x11, 0x00


	//----- nvinfo : EIATTR_KPARAM_INFO
	.align		4
.L_215:
        /*0028*/ 	.byte	0x04, 0x17
        /*002a*/ 	.short	(.L_217 - .L_216)
.L_216:
        /*002c*/ 	.word	0x00000000
        /*0030*/ 	.short	0x0005
        /*0032*/ 	.short	0x0020
        /*0034*/ 	.byte	0x00, 0xf0, 0x11, 0x00


	//----- nvinfo : EIATTR_KPARAM_INFO
	.align		4
.L_217:
        /*0038*/ 	.byte	0x04, 0x17
        /*003a*/ 	.short	(.L_219 - .L_218)
.L_218:
        /*003c*/ 	.word	0x00000000
        /*0040*/ 	.short	0x0004
        /*0042*/ 	.short	0x001c
        /*0044*/ 	.byte	0x00, 0xf0, 0x11, 0x00


	//----- nvinfo : EIATTR_KPARAM_INFO
	.align		4
.L_219:
        /*0048*/ 	.byte	0x04, 0x17
        /*004a*/ 	.short	(.L_221 - .L_220)
.L_220:
        /*004c*/ 	.word	0x00000000
        /*0050*/ 	.short	0x0003
        /*0052*/ 	.short	0x0018
        /*0054*/ 	.byte	0x00, 0xf0, 0x11, 0x00


	//----- nvinfo : EIATTR_KPARAM_INFO
	.align		4
.L_221:
        /*0058*/ 	.byte	0x04, 0x17
        /*005a*/ 	.short	(.L_223 - .L_222)
.L_222:
        /*005c*/ 	.word	0x00000000
        /*0060*/ 	.short	0x0002
        /*0062*/ 	.short	0x0010
        /*0064*/ 	.byte	0x00, 0xf5, 0x21, 0x00


	//----- nvinfo : EIATTR_KPARAM_INFO
	.align		4
.L_223:
        /*0068*/ 	.byte	0x04, 0x17
        /*006a*/ 	.short	(.L_225 - .L_224)
.L_224:
        /*006c*/ 	.word	0x00000000
        /*0070*/ 	.short	0x0001
        /*0072*/ 	.short	0x0008
        /*0074*/ 	.byte	0x00, 0xf5, 0x21, 0x00


	//----- nvinfo : EIATTR_KPARAM_INFO
	.align		4
.L_225:
        /*0078*/ 	.byte	0x04, 0x17
        /*007a*/ 	.short	(.L_227 - .L_226)
.L_226:
        /*007c*/ 	.word	0x00000000
        /*0080*/ 	.short	0x0000
        /*0082*/ 	.short	0x0000
        /*0084*/ 	.byte	0x00, 0xf5, 0x21, 0x00


	//----- nvinfo : EIATTR_SPARSE_MMA_MASK
	.align		4
.L_227:
        /*0088*/ 	.byte	0x03, 0x50
        /*008a*/ 	.short	0x0000


	//----- nvinfo : EIATTR_MAXREG_COUNT
	.align		4
        /*008c*/ 	.byte	0x03, 0x1b
        /*008e*/ 	.short	0x00ff


	//----- nvinfo : EIATTR_MERCURY_ISA_VERSION
	.align		4
        /*0090*/ 	.byte	0x03, 0x5f
        /*0092*/ 	.short	0x0101


	//----- nvinfo : EIATTR_VRC_CTA_INIT_COUNT
	.align		4
        /*0094*/ 	.byte	0x02, 0x4a
	.zero		1
	.zero		1


	//----- nvinfo : EIATTR_EXIT_INSTR_OFFSETS
	.align		4
        /*0098*/ 	.byte	0x04, 0x1c
        /*009a*/ 	.short	(.L_229 - .L_228)


	//   ....[0]....
.L_228:
        /*009c*/ 	.word	0x000000a0


	//   ....[1]....
        /*00a0*/ 	.word	0x00000670


	//   ....[2]....
        /*00a4*/ 	.word	0x000006e0


	//----- nvinfo : EIATTR_CBANK_PARAM_SIZE
	.align		4
.L_229:
        /*00a8*/ 	.byte	0x03, 0x19
        /*00aa*/ 	.short	0x002c


	//----- nvinfo : EIATTR_PARAM_CBANK
	.align		4
        /*00ac*/ 	.byte	0x04, 0x0a
        /*00ae*/ 	.short	(.L_231 - .L_230)
	.align		4
.L_230:
        /*00b0*/ 	.word	index@(.nv.constant0._ZN3lux4cuda6matvec23gemv_batched_f32_kernelEPKPKfS5_PKPfiiiff)
        /*00b4*/ 	.short	0x0380
        /*00b6*/ 	.short	0x002c


	//----- nvinfo : EIATTR_SW_WAR
	.align		4
.L_231:
        /*00b8*/ 	.byte	0x04, 0x36
        /*00ba*/ 	.short	(.L_233 - .L_232)
.L_232:
        /*00bc*/ 	.word	0x00000008
.L_233:


//--------------------- .nv.info._ZN3lux4cuda6matvec31gemv_strided_batched_f32_kernelEPKfS3_Pfiiiiiiff --------------------------
	.section	.nv.info._ZN3lux4cuda6matvec31gemv_strided_batched_f32_kernelEPKfS3_Pfiiiiiiff,"",@"SHT_CUDA_INFO"
	.sectionflags	@""
	.align	4


	//----- nvinfo : EIATTR_CUDA_API_VERSION
	.align		4
        /*0000*/ 	.byte	0x04, 0x37
        /*0002*/ 	.short	(.L_235 - .L_234)
.L_234:
        /*0004*/ 	.word	0x00000082


	//----- nvinfo : EIATTR_KPARAM_INFO
	.align		4
.L_235:
        /*0008*/ 	.byte	0x04, 0x17
        /*000a*/ 	.short	(.L_237 - .L_236)
.L_236:
        /*000c*/ 	.word	0x00000000
        /*0010*/ 	.short	0x000a
        /*0012*/ 	.short	0x0034
        /*0014*/ 	.byte	0x00, 0xf0, 0x11, 0x00


	//----- nvinfo : EIATTR_KPARAM_INFO
	.align		4
.L_237:
        /*0018*/ 	.byte	0x04, 0x17
        /*001a*/ 	.short	(.L_239 - .L_238)
.L_238:
        /*001c*/ 	.word	0x00000000
        /*0020*/ 	.short	0x0009
        /*0022*/ 	.short	0x0030
        /*0024*/ 	.byte	0x00, 0xf0, 0x11, 0x00


	//----- nvinfo : EIATTR_KPARAM_INFO
	.align		4
.L_239:
        /*0028*/ 	.byte	0x04, 0x17
        /*002a*/ 	.short	(.L_241 - .L_240)
.L_240:
        /*002c*/ 	.word	0x00000000
        /*0030*/ 	.short	0x0008
        /*0032*/ 	.short	0x002c
        /*0034*/ 	.byte	0x00, 0xf0, 0x11, 0x00


	//----- nvinfo : EIATTR_KPARAM_INFO
	.align		4
.L_241:
        /*0038*/ 	.byte	0x04, 0x17
        /*003a*/ 	.short	(.L_243 - .L_242)
.L_242:
        /*003c*/ 	.word	0x00000000
        /*0040*/ 	.short	0x0007
        /*0042*/ 	.short	0x0028
        /*0044*/ 	.byte	0x00, 0xf0, 0x11, 0x00


	//----- nvinfo : EIATTR_KPARAM_INFO
	.align		4
.L_243:
        /*0048*/ 	.byte	0x04, 0x17
        /*004a*/ 	.short	(.L_245 - .L_244)
.L_244:
        /*004c*/ 	.word	0x00000000
        /*0050*/ 	.short	0x0006
        /*0052*/ 	.short	0x0024
        /*0054*/ 	.byte	0x00, 0xf0, 0x11, 0x00


	//----- nvinfo : EIATTR_KPARAM_INFO
	.align		4
.L_245:
        /*0058*/ 	.byte	0x04, 0x17
        /*005a*/ 	.short	(.L_247 - .L_246)
.L_246:
        /*005c*/ 	.word	0x00000000
        /*0060*/ 	.short	0x0005
        /*0062*/ 	.short	0x0020
        /*0064*/ 	.byte	0x00, 0xf0, 0x11, 0x00


	//----- nvinfo : EIATTR_KPARAM_INFO
	.align		4
.L_247:
        /*0068*/ 	.byte	0x04, 0x17
        /*006a*/ 	.short	(.L_249 - .L_248)
.L_248:
        /*006c*/ 	.word	0x00000000
        /*0070*/ 	.short	0x0004
        /*0072*/ 	.short	0x001c
        /*0074*/ 	.byte	0x00, 0xf0, 0x11, 0x00


	//----- nvinfo : EIATTR_KPARAM_INFO
	.align		4
.L_249:
        /*0078*/ 	.byte	0x04, 0x17
        /*007a*/ 	.short	(.L_251 - .L_250)
.L_250:
        /*007c*/ 	.word	0x00000000
        /*0080*/ 	.short	0x0003
        /*0082*/ 	.short	0x0018
        /*0084*/ 	.byte	0x00, 0xf0, 0x11, 0x00


	//----- nvinfo : EIATTR_KPARAM_INFO
	.align		4
.L_251:
        /*0088*/ 	.byte	0x04, 0x17
        /*008a*/ 	.short	(.L_253 - .L_252)
.L_252:
        /*008c*/ 	.word	0x00000000
        /*0090*/ 	.short	0x0002
        /*0092*/ 	.short	0x0010
        /*0094*/ 	.byte	0x00, 0xf5, 0x21, 0x00


	//----- nvinfo : EIATTR_KPARAM_INFO
	.align		4
.L_253:
        /*0098*/ 	.byte	0x04, 0x17
        /*009a*/ 	.short	(.L_255 - .L_254)
.L_254:
        /*009c*/ 	.word	0x00000000
        /*00a0*/ 	.short	0x0001
        /*00a2*/ 	.short	0x0008
        /*00a4*/ 	.byte	0x00, 0xf5, 0x21, 0x00


	//----- nvinfo : EIATTR_KPARAM_INFO
	.align		4
.L_255:
        /*00a8*/ 	.byte	0x04, 0x17
        /*00aa*/ 	.short	(.L_257 - .L_256)
.L_256:
        /*00ac*/ 	.word	0x00000000
        /*00b0*/ 	.short	0x0000
        /*00b2*/ 	.short	0x0000
        /*00b4*/ 	.byte	0x00, 0xf5, 0x21, 0x00


	//----- nvinfo : EIATTR_SPARSE_MMA_MASK
	.align		4
.L_257:
        /*00b8*/ 	.byte	0x03, 0x50
        /*00ba*/ 	.short	0x0000


	//----- nvinfo : EIATTR_MAXREG_COUNT
	.align		4
        /*00bc*/ 	.byte	0x03, 0x1b
        /*00be*/ 	.short	0x00ff


	//----- nvinfo : EIATTR_MERCURY_ISA_VERSION
	.align		4
        /*00c0*/ 	.byte	0x03, 0x5f
        /*00c2*/ 	.short	0x0101


	//----- nvinfo : EIATTR_VRC_CTA_INIT_COUNT
	.align		4
        /*00c4*/ 	.byte	0x02, 0x4a
	.zero		1
	.zero		1


	//----- nvinfo : EIATTR_EXIT_INSTR_OFFSETS
	.align		4
        /*00c8*/ 	.byte	0x04, 0x1c
        /*00ca*/ 	.short	(.L_259 - .L_258)


	//   ....[0]....
.L_258:
        /*00cc*/ 	.word	0x000000a0


	//   ....[1]....
        /*00d0*/ 	.word	0x000006e0


	//   ....[2]....
        /*00d4*/ 	.word	0x00000750


	//----- nvinfo : EIATTR_CBANK_PARAM_SIZE
	.align		4
.L_259:
        /*00d8*/ 	.byte	0x03, 0x19
        /*00da*/ 	.short	0x0038


	//----- nvinfo : EIATTR_PARAM_CBANK
	.align		4
        /*00dc*/ 	.byte	0x04, 0x0a
        /*00de*/ 	.short	(.L_261 - .L_260)
	.align		4
.L_260:
        /*00e0*/ 	.word	index@(.nv.constant0._ZN3lux4cuda6matvec31gemv_strided_batched_f32_kernelEPKfS3_Pfiiiiiiff)
        /*00e4*/ 	.short	0x0380
        /*00e6*/ 	.short	0x0038


	//----- nvinfo : EIATTR_SW_WAR
	.align		4
.L_261:
        /*00e8*/ 	.byte	0x04, 0x36
        /*00ea*/ 	.short	(.L_263 - .L_262)
.L_262:
        /*00ec*/ 	.word	0x00000008
.L_263:


//--------------------- .nv.info._ZN3lux4cuda6matvec15gemv_f16_kernelEPK6__halfS4_PS2_iiff --------------------------
	.section	.nv.info._ZN3lux4cuda6matvec15gemv_f16_kernelEPK6__halfS4_PS2_iiff,"",@"SHT_CUDA_INFO"
	.sectionflags	@""
	.align	4


	//----- nvinfo : EIATTR_CUDA_API_VERSION
	.align		4
        /*0000*/ 	.byte	0x04, 0x37
        /*0002*/ 	.short	(.L_265 - .L_264)
.L_264:
        /*0004*/ 	.word	0x00000082


	//----- nvinfo : EIATTR_KPARAM_INFO
	.align		4
.L_265:
        /*0008*/ 	.byte	0x04, 0x17
        /*000a*/ 	.short	(.L_267 - .L_266)
.L_266:
        /*000c*/ 	.word	0x00000000
        /*0010*/ 	.short	0x0006
        /*0012*/ 	.short	0x0024
        /*0014*/ 	.byte	0x00, 0xf0, 0x11, 0x00


	//----- nvinfo : EIATTR_KPARAM_INFO
	.align		4
.L_267:
        /*0018*/ 	.byte	0x04, 0x17
        /*001a*/ 	.short	(.L_269 - .L_268)
.L_268:
        /*001c*/ 	.word	0x00000000
        /*0020*/ 	.short	0x0005
        /*0022*/ 	.short	0x0020
        /*0024*/ 	.byte	0x00, 0xf0, 0x11, 0x00


	//----- nvinfo : EIATTR_KPARAM_INFO
	.align		4
.L_269:
        /*0028*/ 	.byte	0x04, 0x17
        /*002a*/ 	.short	(.L_271 - .L_270)
.L_270:
        /*002c*/ 	.word	0x00000000
        /*0030*/ 	.short	0x0004
        /*0032*/ 	.short	0x001c
        /*0034*/ 	.byte	0x00, 0xf0, 0x11, 0x00


	//----- nvinfo : EIATTR_KPARAM_INFO
	.align		4
.L_271:
        /*0038*/ 	.byte	0x04, 0x17
        /*003a*/ 	.short	(.L_273 - .L_272)
.L_272:
        /*003c*/ 	.word	0x00000000
        /*0040*/ 	.short	0x0003
        /*0042*/ 	.short	0x0018
        /*0044*/ 	.byte	0x00, 0xf0, 0x11, 0x00


	//----- nvinfo : EIATTR_KPARAM_INFO
	.align		4
.L_273:
        /*0048*/ 	.byte	0x04, 0x17
        /*004a*/ 	.short	(.L_275 - .L_274)
.L_274:
        /*004c*/ 	.word	0x00000000
        /*0050*/ 	.short	0x0002
        /*0052*/ 	.short	0x0010
        /*0054*/ 	.byte	0x00, 0xf5, 0x21, 0x00


	//----- nvinfo : EIATTR_KPARAM_INFO
	.align		4
.L_275:
        /*0058*/ 	.byte	0x04, 0x17
        /*005a*/ 	.short	(.L_277 - .L_276)
.L_276:
        /*005c*/ 	.word	0x00000000
        /*0060*/ 	.short	0x0001
        /*0062*/ 	.short	0x0008
        /*0064*/ 	.byte	0x00, 0xf5, 0x21, 0x00


	//----- nvinfo : EIATTR_KPARAM_INFO
	.align		4
.L_277:
        /*0068*/ 	.byte	0x04, 0x17
        /*006a*/ 	.short	(.L_279 - .L_278)
.L_278:
        /*006c*/ 	.word	0x00000000
        /*0070*/ 	.short	0x0000
        /*0072*/ 	.short	0x0000
        /*0074*/ 	.byte	0x00, 0xf5, 0x21, 0x00


	//----- nvinfo : EIATTR_SPARSE_MMA_MASK
	.align		4
.L_279:
        /*0078*/ 	.byte	0x03, 0x50
        /*007a*/ 	.short	0x0000


	//----- nvinfo : EIATTR_MAXREG_COUNT
	.align		4
        /*007c*/ 	.byte	0x03, 0x1b
        /*007e*/ 	.short	0x00ff


	//----- nvinfo : EIATTR_MERCURY_ISA_VERSION
	.align		4
        /*0080*/ 	.byte	0x03, 0x5f
        /*0082*/ 	.short	0x0101


	//----- nvinfo : EIATTR_VRC_CTA_INIT_COUNT
	.align		4
        /*0084*/ 	.byte	0x02, 0x4a
	.zero		1
	.zero		1


	//----- nvinfo : EIATTR_EXIT_INSTR_OFFSETS
	.align		4
        /*0088*/ 	.byte	0x04, 0x1c
        /*008a*/ 	.short	(.L_281 - .L_280)


	//   ....[0]....
.L_280:
        /*008c*/ 	.word	0x00000070


	//   ....[1]....
        /*0090*/ 	.word	0x00001490


	//   ....[2]....
        /*0094*/ 	.word	0x00001530


	//----- nvinfo : EIATTR_CBANK_PARAM_SIZE
	.align		4
.L_281:
        /*0098*/ 	.byte	0x03, 0x19
        /*009a*/ 	.short	0x0028


	//----- nvinfo : EIATTR_PARAM_CBANK
	.align		4
        /*009c*/ 	.byte	0x04, 0x0a
        /*009e*/ 	.short	(.L_283 - .L_282)
	.align		4
.L_282:
        /*00a0*/ 	.word	index@(.nv.constant0._ZN3lux4cuda6matvec15gemv_f16_kernelEPK6__halfS4_PS2_iiff)
        /*00a4*/ 	.short	0x0380
        /*00a6*/ 	.short	0x0028


	//----- nvinfo : EIATTR_SW_WAR
	.align		4
.L_283:
        /*00a8*/ 	.byte	0x04, 0x36
        /*00aa*/ 	.short	(.L_285 - .L_284)
.L_284:
        /*00ac*/ 	.word	0x00000008
.L_285:


//--------------------- .nv.info._ZN3lux4cuda6matvec26gemv_vectorized_f32_kernelEPKfS3_Pfiiff --------------------------
	.section	.nv.info._ZN3lux4cuda6matvec26gemv_vectorized_f32_kernelEPKfS3_Pfiiff,"",@"SHT_CUDA_INFO"
	.sectionflags	@""
	.align	4


	//----- nvinfo : EIATTR_CUDA_API_VERSION
	.align		4
        /*0000*/ 	.byte	0x04, 0x37
        /*0002*/ 	.short	(.L_287 - .L_286)
.L_286:
        /*0004*/ 	.word	0x00000082


	//----- nvinfo : EIATTR_KPARAM_INFO
	.align		4
.L_287:
        /*0008*/ 	.byte	0x04, 0x17
        /*000a*/ 	.short	(.L_289 - .L_288)
.L_288:
        /*000c*/ 	.word	0x00000000
        /*0010*/ 	.short	0x0006
        /*0012*/ 	.short	0x0024
        /*0014*/ 	.byte	0x00, 0xf0, 0x11, 0x00


	//----- nvinfo : EIATTR_KPARAM_INFO
	.align		4
.L_289:
        /*0018*/ 	.byte	0x04, 0x17
        /*001a*/ 	.short	(.L_291 - .L_290)
.L_290:
        /*001c*/ 	.word	0x00000000
        /*0020*/ 	.short	0x0005
        /*0022*/ 	.short	0x0020
        /*0024*/ 	.byte	0x00, 0xf0, 0x11, 0x00


	//----- nvinfo : EIATTR_KPARAM_INFO
	.align		4
.L_291:
        /*0028*/ 	.byte	0x04, 0x17
        /*002a*/ 	.short	(.L_293 - .L_292)
.L_292:
        /*002c*/ 	.word	0x00000000
        /*0030*/ 	.short	0x0004
        /*0032*/ 	.short	0x001c
        /*0034*/ 	.byte	0x00, 0xf0, 0x11, 0x00


	//----- nvinfo : EIATTR_KPARAM_INFO
	.align		4
.L_293:
        /*0038*/ 	.byte	0x04, 0x17
        /*003a*/ 	.short	(.L_295 - .L_294)
.L_294:
        /*003c*/ 	.word	0x00000000
        /*0040*/ 	.short	0x0003
        /*0042*/ 	.short	0x0018
        /*0044*/ 	.byte	0x00, 0xf0, 0x11, 0x00


	//----- nvinfo : EIATTR_KPARAM_INFO
	.align		4
.L_295:
        /*0048*/ 	.byte	0x04, 0x17
        /*004a*/ 	.short	(.L_297 - .L_296)
.L_296:
        /*004c*/ 	.word	0x00000000
        /*0050*/ 	.short	0x0002
        /*0052*/ 	.short	0x0010
        /*0054*/ 	.byte	0x00, 0xf5, 0x21, 0x00


	//----- nvinfo : EIATTR_KPARAM_INFO
	.align		4
.L_297:
        /*0058*/ 	.byte	0x04, 0x17
        /*005a*/ 	.short	(.L_299 - .L_298)
.L_298:
        /*005c*/ 	.word	0x00000000
        /*0060*/ 	.short	0x0001
        /*0062*/ 	.short	0x0008
        /*0064*/ 	.byte	0x00, 0xf5, 0x21, 0x00


	//----- nvinfo : EIATTR_KPARAM_INFO
	.align		4
.L_299:
        /*0068*/ 	.byte	0x04, 0x17
        /*006a*/ 	.short	(.L_301 - .L_300)
.L_300:
        /*006c*/ 	.word	0x00000000
        /*0070*/ 	.short	0x0000
        /*0072*/ 	.short	0x0000
        /*0074*/ 	.byte	0x00, 0xf5, 0x21, 0x00


	//----- nvinfo : EIATTR_SPARSE_MMA_MASK
	.align		4
.L_301:
        /*0078*/ 	.byte	0x03, 0x50
        /*007a*/ 	.short	0x0000


	//----- nvinfo : EIATTR_MAXREG_COUNT
	.align		4
        /*007c*/ 	.byte	0x03, 0x1b
        /*007e*/ 	.short	0x00ff


	//----- nvinfo : EIATTR_MERCURY_ISA_VERSION
	.align		4
        /*0080*/ 	.byte	0x03, 0x5f
        /*0082*/ 	.short	0x0101


	//----- nvinfo : EIATTR_VRC_CTA_INIT_COUNT
	.align		4
        /*0084*/ 	.byte	0x02, 0x4a
	.zero		1
	.zero		1


	//----- nvinfo : EIATTR_EXIT_INSTR_OFFSETS
	.align		4
        /*0088*/ 	.byte	0x04, 0x1c
        /*008a*/ 	.short	(.L_303 - .L_302)


	//   ....[0]....
.L_302:
        /*008c*/ 	.word	0x00000070


	//   ....[1]....
        /*0090*/ 	.word	0x00001050


	//   ....[2]....
        /*0094*/ 	.word	0x000010d0


	//----- nvinfo : EIATTR_CBANK_PARAM_SIZE
	.align		4
.L_303:
        /*0098*/ 	.byte	0x03, 0x19
        /*009a*/ 	.short	0x0028


	//----- nvinfo : EIATTR_PARAM_CBANK
	.align		4
        /*009c*/ 	.byte	0x04, 0x0a
        /*009e*/ 	.short	(.L_305 - .L_304)
	.align		4
.L_304:
        /*00a0*/ 	.word	index@(.nv.constant0._ZN3lux4cuda6matvec26gemv_vectorized_f32_kernelEPKfS3_Pfiiff)
        /*00a4*/ 	.short	0x0380
        /*00a6*/ 	.short	0x0028


	//----- nvinfo : EIATTR_SW_WAR
	.align		4
.L_305:
        /*00a8*/ 	.byte	0x04, 0x36
        /*00aa*/ 	.short	(.L_307 - .L_306)
.L_306:
        /*00ac*/ 	.word	0x00000008
.L_307:


//--------------------- .nv.info._ZN3lux4cuda6matvec21gemv_tiled_f32_kernelEPKfS3_Pfiiff --------------------------
	.section	.nv.info._ZN3lux4cuda6matvec21gemv_tiled_f32_kernelEPKfS3_Pfiiff,"",@"SHT_CUDA_INFO"
	.sectionflags	@""
	.align	4


	//----- nvinfo : EIATTR_CUDA_API_VERSION
	.align		4
        /*0000*/ 	.byte	0x04, 0x37
        /*0002*/ 	.short	(.L_309 - .L_308)
.L_308:
        /*0004*/ 	.word	0x00000082


	//----- nvinfo : EIATTR_KPARAM_INFO
	.align		4
.L_309:
        /*0008*/ 	.byte	0x04, 0x17
        /*000a*/ 	.short	(.L_311 - .L_310)
.L_310:
        /*000c*/ 	.word	0x00000000
        /*0010*/ 	.short	0x0006
        /*0012*/ 	.short	0x0024
        /*0014*/ 	.byte	0x00, 0xf0, 0x11, 0x00


	//----- nvinfo : EIATTR_KPARAM_INFO
	.align		4
.L_311:
        /*0018*/ 	.byte	0x04, 0x17
        /*001a*/ 	.short	(.L_313 - .L_312)
.L_312:
        /*001c*/ 	.word	0x00000000
        /*0020*/ 	.short	0x0005
        /*0022*/ 	.short	0x0020
        /*0024*/ 	.byte	0x00, 0xf0, 0x11, 0x00


	//----- nvinfo : EIATTR_KPARAM_INFO
	.align		4
.L_313:
        /*0028*/ 	.byte	0x04, 0x17
        /*002a*/ 	.short	(.L_315 - .L_314)
.L_314:
        /*002c*/ 	.word	0x00000000
        /*0030*/ 	.short	0x0004
        /*0032*/ 	.short	0x001c
        /*0034*/ 	.byte	0x00, 0xf0, 0x11, 0x00


	//----- nvinfo : EIATTR_KPARAM_INFO
	.align		4
.L_315:
        /*0038*/ 	.byte	0x04, 0x17
        /*003a*/ 	.short	(.L_317 - .L_316)
.L_316:
        /*003c*/ 	.word	0x00000000
        /*0040*/ 	.short	0x0003
        /*0042*/ 	.short	0x0018
        /*0044*/ 	.byte	0x00, 0xf0, 0x11, 0x00


	//----- nvinfo : EIATTR_KPARAM_INFO
	.align		4
.L_317:
        /*0048*/ 	.byte	0x04, 0x17
        /*004a*/ 	.short	(.L_319 - .L_318)
.L_318:
        /*004c*/ 	.word	0x00000000
        /*0050*/ 	.short	0x0002
        /*0052*/ 	.short	0x0010
        /*0054*/ 	.byte	0x00, 0xf5, 0x21, 0x00


	//----- nvinfo : EIATTR_KPARAM_INFO
	.align		4
.L_319:
        /*0058*/ 	.byte	0x04, 0x17
        /*005a*/ 	.short	(.L_321 - .L_320)
.L_320:
        /*005c*/ 	.word	0x00000000
        /*0060*/ 	.short	0x0001
        /*0062*/ 	.short	0x0008
        /*0064*/ 	.byte	0x00, 0xf5, 0x21, 0x00


	//----- nvinfo : EIATTR_KPARAM_INFO
	.align		4
.L_321:
        /*0068*/ 	.byte	0x04, 0x17
        /*006a*/ 	.short	(.L_323 - .L_322)
.L_322:
        /*006c*/ 	.word	0x00000000
        /*0070*/ 	.short	0x0000
        /*0072*/ 	.short	0x0000
        /*0074*/ 	.byte	0x00, 0xf5, 0x21, 0x00


	//----- nvinfo : EIATTR_SPARSE_MMA_MASK
	.align		4
.L_323:
        /*0078*/ 	.byte	0x03, 0x50
        /*007a*/ 	.short	0x0000


	//----- nvinfo : EIATTR_MAXREG_COUNT
	.align		4
        /*007c*/ 	.byte	0x03, 0x1b
        /*007e*/ 	.short	0x00ff


	//----- nvinfo : EIATTR_NUM_BARRIERS
	.align		4
        /*0080*/ 	.byte	0x02, 0x4c
        /*0082*/ 	.byte	0x01
	.zero		1


	//----- nvinfo : EIATTR_MERCURY_ISA_VERSION
	.align		4
        /*0084*/ 	.byte	0x03, 0x5f
        /*0086*/ 	.short	0x0101


	//----- nvinfo : EIATTR_COOP_GROUP_MASK_REGIDS
	.align		4
        /*0088*/ 	.byte	0x04, 0x29
        /*008a*/ 	.short	(.L_325 - .L_324)


	//   ....[0]....
.L_324:
        /*008c*/ 	.word	0xffffffff


	//   ....[1]....
        /*0090*/ 	.word	0xffffffff


	//   ....[2]....
        /*0094*/ 	.word	0xffffffff


	//   ....[3]....
        /*0098*/ 	.word	0xffffffff


	//   ....[4]....
        /*009c*/ 	.word	0xffffffff


	//   ....[5]....
        /*00a0*/ 	.word	0xffffffff


	//   ....[6]....
        /*00a4*/ 	.word	0xffffffff


	//   ....[7]....
        /*00a8*/ 	.word	0xffffffff


	//   ....[8]....
        /*00ac*/ 	.word	0xffffffff


	//   ....[9]....
        /*00b0*/ 	.word	0xffffffff


	//----- nvinfo : EIATTR_COOP_GROUP_INSTR_OFFSETS
	.align		4
.L_325:
        /*00b4*/ 	.byte	0x04, 0x28
        /*00b6*/ 	.short	(.L_327 - .L_326)


	//   ....[0]....
.L_326:
        /*00b8*/ 	.word	0x00000370


	//   ....[1]....
        /*00bc*/ 	.word	0x000003c0


	//   ....[2]....
        /*00c0*/ 	.word	0x00000400


	//   ....[3]....
        /*00c4*/ 	.word	0x00000450


	//   ....[4]....
        /*00c8*/ 	.word	0x000004a0


	//   ....[5]....
        /*00cc*/ 	.word	0x00000530


	//   ....[6]....
        /*00d0*/ 	.word	0x00000560


	//   ....[7]....
        /*00d4*/ 	.word	0x00000580


	//   ....[8]....
        /*00d8*/ 	.word	0x000005a0


	//   ....[9]....
        /*00dc*/ 	.word	0x000005c0


	//----- nvinfo : EIATTR_VRC_CTA_INIT_COUNT
	.align		4
.L_327:
        /*00e0*/ 	.byte	0x02, 0x4a
	.zero		1
	.zero		1


	//----- nvinfo : EIATTR_EXIT_INSTR_OFFSETS
	.align		4
        /*00e4*/ 	.byte	0x04, 0x1c
        /*00e6*/ 	.short	(.L_329 - .L_328)


	//   ....[0]....
.L_328:
        /*00e8*/ 	.word	0x00000040


	//   ....[1]....
        /*00ec*/ 	.word	0x00000520


	//   ....[2]....
        /*00f0*/ 	.word	0x000005d0


	//   ....[3]....
        /*00f4*/ 	.word	0x00000660


	//   ....[4]....
        /*00f8*/ 	.word	0x000006e0


	//----- nvinfo : EIATTR_CRS_STACK_SIZE
	.align		4
.L_329:
        /*00fc*/ 	.byte	0x04, 0x1e
        /*00fe*/ 	.short	(.L_331 - .L_330)
.L_330:
        /*0100*/ 	.word	0x00000000


	//----- nvinfo : EIATTR_CBANK_PARAM_SIZE
	.align		4
.L_331:
        /*0104*/ 	.byte	0x03, 0x19
        /*0106*/ 	.short	0x0028


	//----- nvinfo : EIATTR_PARAM_CBANK
	.align		4
        /*0108*/ 	.byte	0x04, 0x0a
        /*010a*/ 	.short	(.L_333 - .L_332)
	.align		4
.L_332:
        /*010c*/ 	.word	index@(.nv.constant0._ZN3lux4cuda6matvec21gemv_tiled_f32_kernelEPKfS3_Pfiiff)
        /*0110*/ 	.short	0x0380
        /*0112*/ 	.short	0x0028


	//----- nvinfo : EIATTR_SW_WAR
	.align		4
.L_333:
        /*0114*/ 	.byte	0x04, 0x36
        /*0116*/ 	.short	(.L_335 - .L_334)
.L_334:
        /*0118*/ 	.word	0x00000008
.L_335:


//--------------------- .nv.info._ZN3lux4cuda6matvec16gemvt_f32_kernelEPKfS3_Pfiiff --------------------------
	.section	.nv.info._ZN3lux4cuda6matvec16gemvt_f32_kernelEPKfS3_Pfiiff,"",@"SHT_CUDA_INFO"
	.sectionflags	@""
	.align	4


	//----- nvinfo : EIATTR_CUDA_API_VERSION
	.align		4
        /*0000*/ 	.byte	0x04, 0x37
        /*0002*/ 	.short	(.L_337 - .L_336)
.L_336:
        /*0004*/ 	.word	0x00000082


	//----- nvinfo : EIATTR_KPARAM_INFO
	.align		4
.L_337:
        /*0008*/ 	.byte	0x04, 0x17
        /*000a*/ 	.short	(.L_339 - .L_338)
.L_338:
        /*000c*/ 	.word	0x00000000
        /*0010*/ 	.short	0x0006
        /*0012*/ 	.short	0x0024
        /*0014*/ 	.byte	0x00, 0xf0, 0x11, 0x00


	//----- nvinfo : EIATTR_KPARAM_INFO
	.align		4
.L_339:
        /*0018*/ 	.byte	0x04, 0x17
        /*001a*/ 	.short	(.L_341 - .L_340)
.L_340:
        /*001c*/ 	.word	0x00000000
        /*0020*/ 	.short	0x0005
        /*0022*/ 	.short	0x0020
        /*0024*/ 	.byte	0x00, 0xf0, 0x11, 0x00


	//----- nvinfo : EIATTR_KPARAM_INFO
	.align		4
.L_341:
        /*0028*/ 	.byte	0x04, 0x17
        /*002a*/ 	.short	(.L_343 - .L_342)
.L_342:
        /*002c*/ 	.word	0x00000000
        /*0030*/ 	.short	0x0004
        /*0032*/ 	.short	0x001c
        /*0034*/ 	.byte	0x00, 0xf0, 0x11, 0x00


	//----- nvinfo : EIATTR_KPARAM_INFO
	.align		4
.L_343:
        /*0038*/ 	.byte	0x04, 0x17
        /*003a*/ 	.short	(.L_345 - .L_344)
.L_344:
        /*003c*/ 	.word	0x00000000
        /*0040*/ 	.short	0x0003
        /*0042*/ 	.short	0x0018
        /*0044*/ 	.byte	0x00, 0xf0, 0x11, 0x00


	//----- nvinfo : EIATTR_KPARAM_INFO
	.align		4
.L_345:
        /*0048*/ 	.byte	0x04, 0x17
        /*004a*/ 	.short	(.L_347 - .L_346)
.L_346:
        /*004c*/ 	.word	0x00000000
        /*0050*/ 	.short	0x0002
        /*0052*/ 	.short	0x0010
        /*0054*/ 	.byte	0x00, 0xf5, 0x21, 0x00


	//----- nvinfo : EIATTR_KPARAM_INFO
	.align		4
.L_347:
        /*0058*/ 	.byte	0x04, 0x17
        /*005a*/ 	.short	(.L_349 - .L_348)
.L_348:
        /*005c*/ 	.word	0x00000000
        /*0060*/ 	.short	0x0001
        /*0062*/ 	.short	0x0008
        /*0064*/ 	.byte	0x00, 0xf5, 0x21, 0x00


	//----- nvinfo : EIATTR_KPARAM_INFO
	.align		4
.L_349:
        /*0068*/ 	.byte	0x04, 0x17
        /*006a*/ 	.short	(.L_351 - .L_350)
.L_350:
        /*006c*/ 	.word	0x00000000
        /*0070*/ 	.short	0x0000
        /*0072*/ 	.short	0x0000
        /*0074*/ 	.byte	0x00, 0xf5, 0x21, 0x00


	//----- nvinfo : EIATTR_SPARSE_MMA_MASK
	.align		4
.L_351:
        /*0078*/ 	.byte	0x03, 0x50
        /*007a*/ 	.short	0x0000


	//----- nvinfo : EIATTR_MAXREG_COUNT
	.align		4
        /*007c*/ 	.byte	0x03, 0x1b
        /*007e*/ 	.short	0x00ff


	//----- nvinfo : EIATTR_NUM_BARRIERS
	.align		4
        /*0080*/ 	.byte	0x02, 0x4c
        /*0082*/ 	.byte	0x01
	.zero		1


	//----- nvinfo : EIATTR_MERCURY_ISA_VERSION
	.align		4
        /*0084*/ 	.byte	0x03, 0x5f
        /*0086*/ 	.short	0x0101


	//----- nvinfo : EIATTR_VRC_CTA_INIT_COUNT
	.align		4
        /*0088*/ 	.byte	0x02, 0x4a
	.zero		1
	.zero		1


	//----- nvinfo : EIATTR_EXIT_INSTR_OFFSETS
	.align		4
        /*008c*/ 	.byte	0x04, 0x1c
        /*008e*/ 	.short	(.L_353 - .L_352)


	//   ....[0]....
.L_352:
        /*0090*/ 	.word	0x00000040


	//   ....[1]....
        /*0094*/ 	.word	0x00000310


	//   ....[2]....
        /*0098*/ 	.word	0x000003e0


	//   ....[3]....
        /*009c*/ 	.word	0x000004a0


	//----- nvinfo : EIATTR_CRS_STACK_SIZE
	.align		4
.L_353:
        /*00a0*/ 	.byte	0x04, 0x1e
        /*00a2*/ 	.short	(.L_355 - .L_354)
.L_354:
        /*00a4*/ 	.word	0x00000000


	//----- nvinfo : EIATTR_CBANK_PARAM_SIZE
	.align		4
.L_355:
        /*00a8*/ 	.byte	0x03, 0x19
        /*00aa*/ 	.short	0x0028


	//----- nvinfo : EIATTR_PARAM_CBANK
	.align		4
        /*00ac*/ 	.byte	0x04, 0x0a
        /*00ae*/ 	.short	(.L_357 - .L_356)
	.align		4
.L_356:
        /*00b0*/ 	.word	index@(.nv.constant0._ZN3lux4cuda6matvec16gemvt_f32_kernelEPKfS3_Pfiiff)
        /*00b4*/ 	.short	0x0380
        /*00b6*/ 	.short	0x0028


	//----- nvinfo : EIATTR_SW_WAR
	.align		4
.L_357:
        /*00b8*/ 	.byte	0x04, 0x36
        /*00ba*/ 	.short	(.L_359 - .L_358)
.L_358:
        /*00bc*/ 	.word	0x00000008
.L_359:


//--------------------- .nv.info._ZN3lux4cuda6matvec25gemv_col_major_f32_kernelEPKfS3_Pfiiiff --------------------------
	.section	.nv.info._ZN3lux4cuda6matvec25gemv_col_major_f32_kernelEPKfS3_Pfiiiff,"",@"SHT_CUDA_INFO"
	.sectionflags	@""
	.align	4


	//----- nvinfo : EIATTR_CUDA_API_VERSION
	.align		4
        /*0000*/ 	.byte	0x04, 0x37
        /*0002*/ 	.short	(.L_361 - .L_360)
.L_360:
        /*0004*/ 	.word	0x00000082


	//----- nvinfo : EIATTR_KPARAM_INFO
	.align		4
.L_361:
        /*0008*/ 	.byte	0x04, 0x17
        /*000a*/ 	.short	(.L_363 - .L_362)
.L_362:
        /*000c*/ 	.word	0x00000000
        /*0010*/ 	.short	0x0007
        /*0012*/ 	.short	0x0028
        /*0014*/ 	.byte	0x00, 0xf0, 0x11, 0x00


	//----- nvinfo : EIATTR_KPARAM_INFO
	.align		4
.L_363:
        /*0018*/ 	.byte	0x04, 0x17
        /*001a*/ 	.short	(.L_365 - .L_364)
.L_364:
        /*001c*/ 	.word	0x00000000
        /*0020*/ 	.short	0x0006
        /*0022*/ 	.short	0x0024
        /*0024*/ 	.byte	0x00, 0xf0, 0x11, 0x00


	//----- nvinfo : EIATTR_KPARAM_INFO
	.align		4
.L_365:
        /*0028*/ 	.byte	0x04, 0x17
        /*002a*/ 	.short	(.L_367 - .L_366)
.L_366:
        /*002c*/ 	.word	0x00000000
        /*0030*/ 	.short	0x0005
        /*0032*/ 	.short	0x0020
        /*0034*/ 	.byte	0x00, 0xf0, 0x11, 0x00


	//----- nvinfo : EIATTR_KPARAM_INFO
	.align		4
.L_367:
        /*0038*/ 	.byte	0x04, 0x17
        /*003a*/ 	.short	(.L_369 - .L_368)
.L_368:
        /*003c*/ 	.word	0x00000000
        /*0040*/ 	.short	0x0004
        /*0042*/ 	.short	0x001c
        /*0044*/ 	.byte	0x00, 0xf0, 0x11, 0x00


	//----- nvinfo : EIATTR_KPARAM_INFO
	.align		4
.L_369:
        /*0048*/ 	.byte	0x04, 0x17
        /*004a*/ 	.short	(.L_371 - .L_370)
.L_370:
        /*004c*/ 	.word	0x00000000
        /*0050*/ 	.short	0x0003
        /*0052*/ 	.short	0x0018
        /*0054*/ 	.byte	0x00, 0xf0, 0x11, 0x00


	//----- nvinfo : EIATTR_KPARAM_INFO
	.align		4
.L_371:
        /*0058*/ 	.byte	0x04, 0x17
        /*005a*/ 	.short	(.L_373 - .L_372)
.L_372:
        /*005c*/ 	.word	0x00000000
        /*0060*/ 	.short	0x0002
        /*0062*/ 	.short	0x0010
        /*0064*/ 	.byte	0x00, 0xf5, 0x21, 0x00


	//----- nvinfo : EIATTR_KPARAM_INFO
	.align		4
.L_373:
        /*0068*/ 	.byte	0x04, 0x17
        /*006a*/ 	.short	(.L_375 - .L_374)
.L_374:
        /*006c*/ 	.word	0x00000000
        /*0070*/ 	.short	0x0001
        /*0072*/ 	.short	0x0008
        /*0074*/ 	.byte	0x00, 0xf5, 0x21, 0x00


	//----- nvinfo : EIATTR_KPARAM_INFO
	.align		4
.L_375:
        /*0078*/ 	.byte	0x04, 0x17
        /*007a*/ 	.short	(.L_377 - .L_376)
.L_376:
        /*007c*/ 	.word	0x00000000
        /*0080*/ 	.short	0x0000
        /*0082*/ 	.short	0x0000
        /*0084*/ 	.byte	0x00, 0xf5, 0x21, 0x00


	//----- nvinfo : EIATTR_SPARSE_MMA_MASK
	.align		4
.L_377:
        /*0088*/ 	.byte	0x03, 0x50
        /*008a*/ 	.short	0x0000


	//----- nvinfo : EIATTR_MAXREG_COUNT
	.align		4
        /*008c*/ 	.byte	0x03, 0x1b
        /*008e*/ 	.short	0x00ff


	//----- nvinfo : EIATTR_MERCURY_ISA_VERSION
	.align		4
        /*0090*/ 	.byte	0x03, 0x5f
        /*0092*/ 	.short	0x0101


	//----- nvinfo : EIATTR_VRC_CTA_INIT_COUNT
	.align		4
        /*0094*/ 	.byte	0x02, 0x4a
	.zero		1
	.zero		1


	//----- nvinfo : EIATTR_EXIT_INSTR_OFFSETS
	.align		4
        /*0098*/ 	.byte	0x04, 0x1c
        /*009a*/ 	.short	(.L_379 - .L_378)


	//   ....[0]....
.L_378:
        /*009c*/ 	.word	0x00000070


	//   ....[1]....
        /*00a0*/ 	.word	0x00000c50


	//   ....[2]....
        /*00a4*/ 	.word	0x00000cd0


	//----- nvinfo : EIATTR_CBANK_PARAM_SIZE
	.align		4
.L_379:
        /*00a8*/ 	.byte	0x03, 0x19
        /*00aa*/ 	.short	0x002c


	//----- nvinfo : EIATTR_PARAM_CBANK
	.align		4
        /*00ac*/ 	.byte	0x04, 0x0a
        /*00ae*/ 	.short	(.L_381 - .L_380)
	.align		4
.L_380:
        /*00b0*/ 	.word	index@(.nv.constant0._ZN3lux4cuda6matvec25gemv_col_major_f32_kernelEPKfS3_Pfiiiff)
        /*00b4*/ 	.short	0x0380
        /*00b6*/ 	.short	0x002c


	//----- nvinfo : EIATTR_SW_WAR
	.align		4
.L_381:
        /*00b8*/ 	.byte	0x04, 0x36
        /*00ba*/ 	.short	(.L_383 - .L_382)
.L_382:
        /*00bc*/ 	.word	0x00000008
.L_383:


//--------------------- .nv.info._ZN3lux4cuda6matvec25gemv_row_major_f32_kernelEPKfS3_Pfiiff --------------------------
	.section	.nv.info._ZN3lux4cuda6matvec25gemv_row_major_f32_kernelEPKfS3_Pfiiff,"",@"SHT_CUDA_INFO"
	.sectionflags	@""
	.align	4


	//----- nvinfo : EIATTR_CUDA_API_VERSION
	.align		4
        /*0000*/ 	.byte	0x04, 0x37
        /*0002*/ 	.short	(.L_385 - .L_384)
.L_384:
        /*0004*/ 	.word	0x00000082


	//----- nvinfo : EIATTR_KPARAM_INFO
	.align		4
.L_385:
        /*0008*/ 	.byte	0x04, 0x17
        /*000a*/ 	.short	(.L_387 - .L_386)
.L_386:
        /*000c*/ 	.word	0x00000000
        /*0010*/ 	.short	0x0006
        /*0012*/ 	.short	0x0024
        /*0014*/ 	.byte	0x00, 0xf0, 0x11, 0x00


	//----- nvinfo : EIATTR_KPARAM_INFO
	.align		4
.L_387:
        /*0018*/ 	.byte	0x04, 0x17
        /*001a*/ 	.short	(.L_389 - .L_388)
.L_388:
        /*001c*/ 	.word	0x00000000
        /*0020*/ 	.short	0x0005
        /*0022*/ 	.short	0x0020
        /*0024*/ 	.byte	0x00, 0xf0, 0x11, 0x00


	//----- nvinfo : EIATTR_KPARAM_INFO
	.align		4
.L_389:
        /*0028*/ 	.byte	0x04, 0x17
        /*002a*/ 	.short	(.L_391 - .L_390)
.L_390:
        /*002c*/ 	.word	0x00000000
        /*0030*/ 	.short	0x0004
        /*0032*/ 	.short	0x001c
        /*0034*/ 	.byte	0x00, 0xf0, 0x11, 0x00


	//----- nvinfo : EIATTR_KPARAM_INFO
	.align		4
.L_391:
        /*0038*/ 	.byte	0x04, 0x17
        /*003a*/ 	.short	(.L_393 - .L_392)
.L_392:
        /*003c*/ 	.word	0x00000000
        /*0040*/ 	.short	0x0003
        /*0042*/ 	.short	0x0018
        /*0044*/ 	.byte	0x00, 0xf0, 0x11, 0x00


	//----- nvinfo : EIATTR_KPARAM_INFO
	.align		4
.L_393:
        /*0048*/ 	.byte	0x04, 0x17
        /*004a*/ 	.short	(.L_395 - .L_394)
.L_394:
        /*004c*/ 	.word	0x00000000
        /*0050*/ 	.short	0x0002
        /*0052*/ 	.short	0x0010
        /*0054*/ 	.byte	0x00, 0xf5, 0x21, 0x00


	//----- nvinfo : EIATTR_KPARAM_INFO
	.align		4
.L_395:
        /*0058*/ 	.byte	0x04, 0x17
        /*005a*/ 	.short	(.L_397 - .L_396)
.L_396:
        /*005c*/ 	.word	0x00000000
        /*0060*/ 	.short	0x0001
        /*0062*/ 	.short	0x0008
        /*0064*/ 	.byte	0x00, 0xf5, 0x21, 0x00


	//----- nvinfo : EIATTR_KPARAM_INFO
	.align		4
.L_397:
        /*0068*/ 	.byte	0x04, 0x17
        /*006a*/ 	.short	(.L_399 - .L_398)
.L_398:
        /*006c*/ 	.word	0x00000000
        /*0070*/ 	.short	0x0000
        /*0072*/ 	.short	0x0000
        /*0074*/ 	.byte	0x00, 0xf5, 0x21, 0x00


	//----- nvinfo : EIATTR_SPARSE_MMA_MASK
	.align		4
.L_399:
        /*0078*/ 	.byte	0x03, 0x50
        /*007a*/ 	.short	0x0000


	//----- nvinfo : EIATTR_MAXREG_COUNT
	.align		4
        /*007c*/ 	.byte	0x03, 0x1b
        /*007e*/ 	.short	0x00ff


	//----- nvinfo : EIATTR_MERCURY_ISA_VERSION
	.align		4
        /*0080*/ 	.byte	0x03, 0x5f
        /*0082*/ 	.short	0x0101


	//----- nvinfo : EIATTR_VRC_CTA_INIT_COUNT
	.align		4
        /*0084*/ 	.byte	0x02, 0x4a
	.zero		1
	.zero		1


	//----- nvinfo : EIATTR_EXIT_INSTR_OFFSETS
	.align		4
        /*0088*/ 	.byte	0x04, 0x1c
        /*008a*/ 	.short	(.L_401 - .L_400)


	//   ....[0]....
.L_400:
        /*008c*/ 	.word	0x00000070


	//   ....[1]....
        /*0090*/ 	.word	0x00000590


	//   ....[2]....
        /*0094*/ 	.word	0x00000610


	//----- nvinfo : EIATTR_CBANK_PARAM_SIZE
	.align		4
.L_401:
        /*0098*/ 	.byte	0x03, 0x19
        /*009a*/ 	.short	0x0028


	//----- nvinfo : EIATTR_PARAM_CBANK
	.align		4
        /*009c*/ 	.byte	0x04, 0x0a
        /*009e*/ 	.short	(.L_403 - .L_402)
	.align		4
.L_402:
        /*00a0*/ 	.word	index@(.nv.constant0._ZN3lux4cuda6matvec25gemv_row_major_f32_kernelEPKfS3_Pfiiff)
        /*00a4*/ 	.short	0x0380
        /*00a6*/ 	.short	0x0028


	//----- nvinfo : EIATTR_SW_WAR
	.align		4
.L_403:
        /*00a8*/ 	.byte	0x04, 0x36
        /*00aa*/ 	.short	(.L_405 - .L_404)
.L_404:
        /*00ac*/ 	.word	0x00000008
.L_405:


//--------------------- .nv.callgraph             --------------------------
	.section	.nv.callgraph,"",@"SHT_CUDA_CALLGRAPH"
	.align	4
	.sectionentsize	8
	.align		4
        /*0000*/ 	.word	0x00000000
	.align		4
        /*0004*/ 	.word	0xffffffff
	.align		4
        /*0008*/ 	.word	0x00000000
	.align		4
        /*000c*/ 	.word	0xfffffffe
	.align		4
        /*0010*/ 	.word	0x00000000
	.align		4
        /*0014*/ 	.word	0xfffffffd
	.align		4
        /*0018*/ 	.word	0x00000000
	.align		4
        /*001c*/ 	.word	0xfffffffc


//--------------------- .text._ZN3lux4cuda6matvec14dot_f32_kernelEPKfS3_Pfi --------------------------
	.section	.text._ZN3lux4cuda6matvec14dot_f32_kernelEPKfS3_Pfi,"ax",@progbits
	.align	128
        .global         _ZN3lux4cuda6matvec14dot_f32_kernelEPKfS3_Pfi
        .type           _ZN3lux4cuda6matvec14dot_f32_kernelEPKfS3_Pfi,@function
        .size           _ZN3lux4cuda6matvec14dot_f32_kernelEPKfS3_Pfi,(.L_x_99 - _ZN3lux4cuda6matvec14dot_f32_kernelEPKfS3_Pfi)
        .other          _ZN3lux4cuda6matvec14dot_f32_kernelEPKfS3_Pfi,@"STO_CUDA_ENTRY STV_DEFAULT"
_ZN3lux4cuda6matvec14dot_f32_kernelEPKfS3_Pfi:
.text._ZN3lux4cuda6matvec14dot_f32_kernelEPKfS3_Pfi:
[----:B------:R-:W-:Y:S01]  /*0000*/  LDC R1, c[0x0][0x37c] ;  /* 0x0000df00ff017b82 */ /* 0x000fe20000000800 */
[----:B------:R-:W0:Y:S07]  /*0010*/  S2R R13, SR_TID.X ;  /* 0x00000000000d7919 */ /* 0x000e2e0000002100 */
[----:B------:R-:W0:Y:S01]  /*0020*/  S2UR UR4, SR_CTAID.X ;  /* 0x00000000000479c3 */ /* 0x000e220000002500 */
[----:B------:R-:W1:Y:S01]  /*0030*/  LDCU UR5, c[0x0][0x398] ;  /* 0x00007300ff0577ac */ /* 0x000e620008000800 */
[----:B------:R-:W-:Y:S01]  /*0040*/  BSSY.RECONVERGENT B0, `(.L_x_0) ;  /* 0x0000014000007945 */ /* 0x000fe20003800200 */
[----:B------:R-:W-:Y:S01]  /*0050*/  IMAD.MOV.U32 R11, RZ, RZ, RZ ;  /* 0x000000ffff0b7224 */ /* 0x000fe200078e00ff */
[----:B------:R-:W2:Y:S04]  /*0060*/  LDCU.64 UR6, c[0x0][0x358] ;  /* 0x00006b00ff0677ac */ /* 0x000ea80008000a00 */
[----:B------:R-:W0:Y:S02]  /*0070*/  LDC R10, c[0x0][0x360] ;  /* 0x0000d800ff0a7b82 */ /* 0x000e240000000800 */
[----:B0-----:R-:W-:-:S05]  /*0080*/  IMAD R0, R10, UR4, R13 ;  /* 0x000000040a007c24 */ /* 0x001fca000f8e020d */
[----:B-1----:R-:W-:-:S13]  /*0090*/  ISETP.GE.AND P0, PT, R0, UR5, PT ;  /* 0x0000000500007c0c */ /* 0x002fda000bf06270 */
[----:B--2---:R-:W-:Y:S05]  /*00a0*/  @P0 BRA `(.L_x_1) ;  /* 0x0000000000340947 */ /* 0x004fea0003800000 */
[----:B------:R-:W0:Y:S01]  /*00b0*/  LDC.64 R6, c[0x0][0x380] ;  /* 0x0000e000ff067b82 */ /* 0x000e220000000a00 */
[----:B------:R-:W1:Y:S01]  /*00c0*/  LDCU UR4, c[0x0][0x370] ;  /* 0x00006e00ff0477ac */ /* 0x000e620008000800 */
[----:B------:R-:W-:-:S06]  /*00d0*/  HFMA2 R11, -RZ, RZ, 0, 0 ;  /* 0x00000000ff0b7431 */ /* 0x000fcc00000001ff */
[----:B------:R-:W2:Y:S01]  /*00e0*/  LDC.64 R8, c[0x0][0x388] ;  /* 0x0000e200ff087b82 */ /* 0x000ea20000000a00 */
[----:B-1----:R-:W-:-:S07]  /*00f0*/  IMAD R15, R10, UR4, RZ ;  /* 0x000000040a0f7c24 */ /* 0x002fce000f8e02ff */
.L_x_2:
[----:B0-----:R-:W-:-:S04]  /*0100*/  IMAD.WIDE R2, R0, 0x4, R6 ;  /* 0x0000000400027825 */ /* 0x001fc800078e0206 */
[----:B--2---:R-:W-:Y:S02]  /*0110*/  IMAD.WIDE R4, R0, 0x4, R8 ;  /* 0x0000000400047825 */ /* 0x004fe400078e0208 */
[----:B------:R-:W2:Y:S04]  /*0120*/  LDG.E.CONSTANT R2, desc[UR6][R2.64] ;  /* 0x0000000602027981 */ /* 0x000ea8000c1e9900 */
[----:B------:R-:W2:Y:S01]  /*0130*/  LDG.E.CONSTANT R4, desc[UR6][R4.64] ;  /* 0x0000000604047981 */ /* 0x000ea2000c1e9900 */
[----:B------:R-:W-:-:S05]  /*0140*/  IMAD.IADD R0, R15, 0x1, R0 ;  /* 0x000000010f007824 */ /* 0x000fca00078e0200 */
[----:B------:R-:W-:Y:S01]  /*0150*/  ISETP.GE.AND P0, PT, R0, UR5, PT ;  /* 0x0000000500007c0c */ /* 0x000fe2000bf06270 */
[----:B--2---:R-:W-:-:S12]  /*0160*/  FFMA R11, R2, R4, R11 ;  /* 0x00000004020b7223 */ /* 0x004fd8000000000b */
[----:B------:R-:W-:Y:S05]  /*0170*/  @!P0 BRA `(.L_x_2) ;  /* 0xfffffffc00e08947 */ /* 0x000fea000383ffff */
.L_x_1:
[----:B------:R-:W-:Y:S05]  /*0180*/  BSYNC.RECONVERGENT B0 ;  /* 0x0000000000007941 */ /* 0x000fea0003800200 */
.L_x_0:
[----:B------:R-:W0:Y:S01]  /*0190*/  S2UR UR5, SR_CgaCtaId ;  /* 0x00000000000579c3 */ /* 0x000e220000008800 */
[----:B------:R-:W-:Y:S01]  /*01a0*/  UMOV UR4, 0x400 ;  /* 0x0000040000047882 */ /* 0x000fe20000000000 */
[----:B------:R-:W-:Y:S02]  /*01b0*/  ISETP.GE.U32.AND P1, PT, R10, 0x2, PT ;  /* 0x000000020a00780c */ /* 0x000fe40003f26070 */
[----:B------:R-:W-:Y:S01]  /*01c0*/  ISETP.NE.AND P0, PT, R13, RZ, PT ;  /* 0x000000ff0d00720c */ /* 0x000fe20003f05270 */
[----:B0-----:R-:W-:-:S06]  /*01d0*/  ULEA UR4, UR5, UR4, 0x18 ;  /* 0x0000000405047291 */ /* 0x001fcc000f8ec0ff */
[----:B------:R-:W-:-:S05]  /*01e0*/  LEA R0, R13, UR4, 0x2 ;  /* 0x000000040d007c11 */ /* 0x000fca000f8e10ff */
[----:B------:R0:W-:Y:S01]  /*01f0*/  STS [R0], R11 ;  /* 0x0000000b00007388 */ /* 0x0001e20000000800 */
[----:B------:R-:W-:Y:S06]  /*0200*/  BAR.SYNC.DEFER_BLOCKING 0x0 ;  /* 0x0000000000007b1d */ /* 0x000fec0000010000 */
[----:B------:R-:W-:Y:S05]  /*0210*/  @!P1 BRA `(.L_x_3) ;  /* 0x00000000002c9947 */ /* 0x000fea0003800000 */
.L_x_4:
[----:B------:R-:W-:-:S04]  /*0220*/  SHF.R.U32.HI R4, RZ, 0x1, R10 ;  /* 0x00000001ff047819 */ /* 0x000fc8000001160a */
[----:B------:R-:W-:-:S13]  /*0230*/  ISETP.GE.U32.AND P1, PT, R13, R4, PT ;  /* 0x000000040d00720c */ /* 0x000fda0003f26070 */
[----:B------:R-:W-:Y:S01]  /*0240*/  @!P1 LEA R2, R4, R0, 0x2 ;  /* 0x0000000004029211 */ /* 0x000fe200078e10ff */
[----:B------:R-:W-:Y:S05]  /*0250*/  @!P1 LDS R3, [R0] ;  /* 0x0000000000039984 */ /* 0x000fea0000000800 */
[----:B------:R-:W1:Y:S02]  /*0260*/  @!P1 LDS R2, [R2] ;  /* 0x0000000002029984 */ /* 0x000e640000000800 */
[----:B-1----:R-:W-:-:S05]  /*0270*/  @!P1 FADD R3, R2, R3 ;  /* 0x0000000302039221 */ /* 0x002fca0000000000 */
[----:B------:R1:W-:Y:S01]  /*0280*/  @!P1 STS [R0], R3 ;  /* 0x0000000300009388 */ /* 0x0003e20000000800 */
[----:B------:R-:W-:Y:S01]  /*0290*/  BAR.SYNC.DEFER_BLOCKING 0x0 ;  /* 0x0000000000007b1d */ /* 0x000fe20000010000 */
[----:B------:R-:W-:Y:S01]  /*02a0*/  ISETP.GT.U32.AND P1, PT, R10, 0x3, PT ;  /* 0x000000030a00780c */ /* 0x000fe20003f24070 */
[----:B------:R-:W-:-:S12]  /*02b0*/  IMAD.MOV.U32 R10, RZ, RZ, R4 ;  /* 0x000000ffff0a7224 */ /* 0x000fd800078e0004 */
[----:B-1----:R-:W-:Y:S05]  /*02c0*/  @P1 BRA `(.L_x_4) ;  /* 0xfffffffc00d41947 */ /* 0x002fea000383ffff */
.L_x_3:
[----:B------:R-:W-:Y:S05]  /*02d0*/  @P0 EXIT ;  /* 0x000000000000094d */ /* 0x000fea0003800000 */
[----:B------:R-:W1:Y:S01]  /*02e0*/  S2UR UR5, SR_CgaCtaId ;  /* 0x00000000000579c3 */ /* 0x000e620000008800 */
[----:B------:R-:W-:-:S07]  /*02f0*/  UMOV UR4, 0x400 ;  /* 0x0000040000047882 */ /* 0x000fce0000000000 */
[----:B------:R-:W2:Y:S01]  /*0300*/  LDC.64 R2, c[0x0][0x390] ;  /* 0x0000e400ff027b82 */ /* 0x000ea20000000a00 */
[----:B-1----:R-:W-:-:S09]  /*0310*/  ULEA UR4, UR5, UR4, 0x18 ;  /* 0x0000000405047291 */ /* 0x002fd2000f8ec0ff */
[----:B------:R-:W2:Y:S04]  /*0320*/  LDS R5, [UR4] ;  /* 0x00000004ff057984 */ /* 0x000ea80008000800 */
[----:B--2---:R-:W-:Y:S01]  /*0330*/  REDG.E.ADD.F32.FTZ.RN.STRONG.GPU desc[UR6][R2.64], R5 ;  /* 0x00000005020079a6 */ /* 0x004fe2000c12f306 */
[----:B------:R-:W-:Y:S05]  /*0340*/  EXIT ;  /* 0x000000000000794d */ /* 0x000fea0003800000 */
.L_x_5:
[----:B------:R-:W-:-:S00]  /*0350*/  BRA `(.L_x_5) ;  /* 0xfffffffc00fc7947 */ /* 0x000fc0000383ffff */
[----:B------:R-:W-:-:S00]  /*0360*/  NOP ;  /* 0x0000000000007918 */ /* 0x000fc00000000000 */
        /* <DEDUP_REMOVED lines=9> */
.L_x_99:


//--------------------- .text._ZN3lux4cuda6matvec15scal_f32_kernelEPfif --------------------------
	.section	.text._ZN3lux4cuda6matvec15scal_f32_kernelEPfif,"ax",@progbits
	.align	128
        .global         _ZN3lux4cuda6matvec15scal_f32_kernelEPfif
        .type           _ZN3lux4cuda6matvec15scal_f32_kernelEPfif,@function
        .size           _ZN3lux4cuda6matvec15scal_f32_kernelEPfif,(.L_x_100 - _ZN3lux4cuda6matvec15scal_f32_kernelEPfif)
        .other          _ZN3lux4cuda6matvec15scal_f32_kernelEPfif,@"STO_CUDA_ENTRY STV_DEFAULT"
_ZN3lux4cuda6matvec15scal_f32_kernelEPfif:
.text._ZN3lux4cuda6matvec15scal_f32_kernelEPfif:
[----:B------:R-:W-:Y:S01]  /*0000*/  LDC R1, c[0x0][0x37c] ;  /* 0x0000df00ff017b82 */ /* 0x000fe20000000800 */
[----:B------:R-:W0:Y:S07]  /*0010*/  S2R R0, SR_TID.X ;  /* 0x0000000000007919 */ /* 0x000e2e0000002100 */
[----:B------:R-:W0:Y:S01]  /*0020*/  S2UR UR4, SR_CTAID.X ;  /* 0x00000000000479c3 */ /* 0x000e220000002500 */
[----:B------:R-:W1:Y:S07]  /*0030*/  LDCU UR5, c[0x0][0x388] ;  /* 0x00007100ff0577ac */ /* 0x000e6e0008000800 */
[----:B------:R-:W0:Y:S02]  /*0040*/  LDC R5, c[0x0][0x360] ;  /* 0x0000d800ff057b82 */ /* 0x000e240000000800 */
[----:B0-----:R-:W-:-:S05]  /*0050*/  IMAD R5, R5, UR4, R0 ;  /* 0x0000000405057c24 */ /* 0x001fca000f8e0200 */
[----:B-1----:R-:W-:-:S13]  /*0060*/  ISETP.GE.AND P0, PT, R5, UR5, PT ;  /* 0x0000000505007c0c */ /* 0x002fda000bf06270 */
[----:B------:R-:W-:Y:S05]  /*0070*/  @P0 EXIT ;  /* 0x000000000000094d */ /* 0x000fea0003800000 */
[----:B------:R-:W0:Y:S01]  /*0080*/  LDC.64 R2, c[0x0][0x380] ;  /* 0x0000e000ff027b82 */ /* 0x000e220000000a00 */
[----:B------:R-:W1:Y:S01]  /*0090*/  LDCU.64 UR4, c[0x0][0x358] ;  /* 0x00006b00ff0477ac */ /* 0x000e620008000a00 */
[----:B------:R-:W2:Y:S01]  /*00a0*/  LDCU UR6, c[0x0][0x38c] ;  /* 0x00007180ff0677ac */ /* 0x000ea20008000800 */
[----:B0-----:R-:W-:-:S05]  /*00b0*/  IMAD.WIDE R2, R5, 0x4, R2 ;  /* 0x0000000405027825 */ /* 0x001fca00078e0202 */
[----:B-1----:R-:W2:Y:S02]  /*00c0*/  LDG.E R0, desc[UR4][R2.64] ;  /* 0x0000000402007981 */ /* 0x002ea4000c1e1900 */
[----:B--2---:R-:W-:-:S05]  /*00d0*/  FMUL R5, R0, UR6 ;  /* 0x0000000600057c20 */ /* 0x004fca0008400000 */
[----:B------:R-:W-:Y:S01]  /*00e0*/  STG.E desc[UR4][R2.64], R5 ;  /* 0x0000000502007986 */ /* 0x000fe2000c101904 */
[----:B------:R-:W-:Y:S05]  /*00f0*/  EXIT ;  /* 0x000000000000794d */ /* 0x000fea0003800000 */
.L_x_6:
        /* <DEDUP_REMOVED lines=16> */
.L_x_100:


//--------------------- .text._ZN3lux4cuda6matvec15axpy_f32_kernelEPKfPfif --------------------------
	.section	.text._ZN3lux4cuda6matvec15axpy_f32_kernelEPKfPfif,"ax",@progbits
	.align	128
        .global         _ZN3lux4cuda6matvec15axpy_f32_kernelEPKfPfif
        .type           _ZN3lux4cuda6matvec15axpy_f32_kernelEPKfPfif,@function
        .size           _ZN3lux4cuda6matvec15axpy_f32_kernelEPKfPfif,(.L_x_101 - _ZN3lux4cuda6matvec15axpy_f32_kernelEPKfPfif)
        .other          _ZN3lux4cuda6matvec15axpy_f32_kernelEPKfPfif,@"STO_CUDA_ENTRY STV_DEFAULT"
_ZN3lux4cuda6matvec15axpy_f32_kernelEPKfPfif:
.text._ZN3lux4cuda6matvec15axpy_f32_kernelEPKfPfif:
        /* <DEDUP_REMOVED lines=10> */
[----:B------:R-:W2:Y:S06]  /*00a0*/  LDCU UR6, c[0x0][0x394] ;  /* 0x00007280ff0677ac */ /* 0x000eac0008000800 */
[----:B------:R-:W3:Y:S01]  /*00b0*/  LDC.64 R4, c[0x0][0x388] ;  /* 0x0000e200ff047b82 */ /* 0x000ee20000000a00 */
[----:B0-----:R-:W-:-:S06]  /*00c0*/  IMAD.WIDE R2, R7, 0x4, R2 ;  /* 0x0000000407027825 */ /* 0x001fcc00078e0202 */
[----:B-1----:R-:W2:Y:S01]  /*00d0*/  LDG.E.CONSTANT R2, desc[UR4][R2.64] ;  /* 0x0000000402027981 */ /* 0x002ea2000c1e9900 */
[----:B---3--:R-:W-:-:S05]  /*00e0*/  IMAD.WIDE R4, R7, 0x4, R4 ;  /* 0x0000000407047825 */ /* 0x008fca00078e0204 */
[----:B------:R-:W2:Y:S02]  /*00f0*/  LDG.E R7, desc[UR4][R4.64] ;  /* 0x0000000404077981 */ /* 0x000ea4000c1e1900 */
[----:B--2---:R-:W-:-:S05]  /*0100*/  FFMA R7, R2, UR6, R7 ;  /* 0x0000000602077c23 */ /* 0x004fca0008000007 */
[----:B------:R-:W-:Y:S01]  /*0110*/  STG.E desc[UR4][R4.64], R7 ;  /* 0x0000000704007986 */ /* 0x000fe2000c101904 */
[----:B------:R-:W-:Y:S05]  /*0120*/  EXIT ;  /* 0x000000000000794d */ /* 0x000fea0003800000 */
.L_x_7:
        /* <DEDUP_REMOVED lines=13> */
.L_x_101:


//--------------------- .text._ZN3lux4cuda6matvec19gemv_csr_f32_kernelEPKfPKiS5_S3_Pfiff --------------------------
	.section	.text._ZN3lux4cuda6matvec19gemv_csr_f32_kernelEPKfPKiS5_S3_Pfiff,"ax",@progbits
	.align	128
        .global         _ZN3lux4cuda6matvec19gemv_csr_f32_kernelEPKfPKiS5_S3_Pfiff
        .type           _ZN3lux4cuda6matvec19gemv_csr_f32_kernelEPKfPKiS5_S3_Pfiff,@function
        .size           _ZN3lux4cuda6matvec19gemv_csr_f32_kernelEPKfPKiS5_S3_Pfiff,(.L_x_102 - _ZN3lux4cuda6matvec19gemv_csr_f32_kernelEPKfPKiS5_S3_Pfiff)
        .other          _ZN3lux4cuda6matvec19gemv_csr_f32_kernelEPKfPKiS5_S3_Pfiff,@"STO_CUDA_ENTRY STV_DEFAULT"
_ZN3lux4cuda6matvec19gemv_csr_f32_kernelEPKfPKiS5_S3_Pfiff:
.text._ZN3lux4cuda6matvec19gemv_csr_f32_kernelEPKfPKiS5_S3_Pfiff:
        /* <DEDUP_REMOVED lines=10> */
[----:B0-----:R-:W-:-:S05]  /*00a0*/  IMAD.WIDE R2, R0, 0x4, R2 ;  /* 0x0000000400027825 */ /* 0x001fca00078e0202 */
[----:B-1----:R-:W2:Y:S04]  /*00b0*/  LDG.E.CONSTANT R4, desc[UR4][R2.64] ;  /* 0x0000000402047981 */ /* 0x002ea8000c1e9900 */
[----:B------:R-:W2:Y:S01]  /*00c0*/  LDG.E.CONSTANT R8, desc[UR4][R2.64+0x4] ;  /* 0x0000040402087981 */ /* 0x000ea2000c1e9900 */
[----:B------:R-:W-:Y:S01]  /*00d0*/  BSSY.RECONVERGENT B0, `(.L_x_8) ;  /* 0x00000d4000007945 */ /* 0x000fe20003800200 */
[----:B------:R-:W-:Y:S01]  /*00e0*/  HFMA2 R6, -RZ, RZ, 0, 0 ;  /* 0x00000000ff067431 */ /* 0x000fe200000001ff */
[----:B--2---:R-:W-:-:S13]  /*00f0*/  ISETP.GE.AND P0, PT, R4, R8, PT ;  /* 0x000000080400720c */ /* 0x004fda0003f06270 */
[----:B------:R-:W-:Y:S05]  /*0100*/  @P0 BRA `(.L_x_9) ;  /* 0x0000000c00400947 */ /* 0x000fea0003800000 */
[----:B------:R-:W-:Y:S01]  /*0110*/  MOV R3, R4 ;  /* 0x0000000400037202 */ /* 0x000fe20000000f00 */
[----:B------:R-:W-:Y:S01]  /*0120*/  BSSY.RECONVERGENT B1, `(.L_x_10) ;  /* 0x0000068000017945 */ /* 0x000fe20003800200 */
[----:B------:R-:W-:Y:S02]  /*0130*/  MOV R6, RZ ;  /* 0x000000ff00067202 */ /* 0x000fe40000000f00 */
[CC--:B------:R-:W-:Y:S02]  /*0140*/  IADD3 R4, PT, PT, R8.reuse, -R3.reuse, RZ ;  /* 0x8000000308047210 */ /* 0x0c0fe40007ffe0ff */
[----:B------:R-:W-:Y:S02]  /*0150*/  IADD3 R8, PT, PT, -R8, R3, RZ ;  /* 0x0000000308087210 */ /* 0x000fe40007ffe1ff */
[----:B------:R-:W-:Y:S02]  /*0160*/  LOP3.LUT R5, R4, 0xf, RZ, 0xc0, !PT ;  /* 0x0000000f04057812 */ /* 0x000fe400078ec0ff */
[----:B------:R-:W-:-:S02]  /*0170*/  ISETP.GT.U32.AND P1, PT, R8, -0x10, PT ;  /* 0xfffffff00800780c */ /* 0x000fc40003f24070 */
[----:B------:R-:W-:-:S11]  /*0180*/  ISETP.NE.AND P0, PT, R5, RZ, PT ;  /* 0x000000ff0500720c */ /* 0x000fd60003f05270 */
[----:B------:R-:W-:Y:S05]  /*0190*/  @P1 BRA `(.L_x_11) ;  /* 0x0000000400801947 */ /* 0x000fea0003800000 */
[----:B------:R-:W0:Y:S01]  /*01a0*/  LDC.64 R12, c[0x0][0x380] ;  /* 0x0000e000ff0c7b82 */ /* 0x000e220000000a00 */
[----:B------:R-:W-:Y:S02]  /*01b0*/  LOP3.LUT R2, R4, 0xfffffff0, RZ, 0xc0, !PT ;  /* 0xfffffff004027812 */ /* 0x000fe400078ec0ff */
[----:B------:R-:W-:Y:S02]  /*01c0*/  MOV R6, RZ ;  /* 0x000000ff00067202 */ /* 0x000fe40000000f00 */
[----:B------:R-:W-:-:S03]  /*01d0*/  IADD3 R2, PT, PT, -R2, RZ, RZ ;  /* 0x000000ff02027210 */ /* 0x000fc60007ffe1ff */
[----:B------:R-:W1:Y:S01]  /*01e0*/  LDC.64 R14, c[0x0][0x388] ;  /* 0x0000e200ff0e7b82 */ /* 0x000e620000000a00 */
[----:B0-----:R-:W-:-:S04]  /*01f0*/  IADD3 R12, P1, PT, R12, 0x20, RZ ;  /* 0x000000200c0c7810 */ /* 0x001fc80007f3e0ff */
[----:B------:R-:W-:Y:S02]  /*0200*/  IADD3.X R13, PT, PT, RZ, R13, RZ, P1, !PT ;  /* 0x0000000dff0d7210 */ /* 0x000fe40000ffe4ff */
[----:B-1----:R-:W-:-:S04]  /*0210*/  IADD3 R14, P2, PT, R14, 0x20, RZ ;  /* 0x000000200e0e7810 */ /* 0x002fc80007f5e0ff */
[----:B------:R-:W-:-:S09]  /*0220*/  IADD3.X R15, PT, PT, RZ, R15, RZ, P2, !PT ;  /* 0x0000000fff0f7210 */ /* 0x000fd200017fe4ff */
.L_x_12:
[C---:B------:R-:W-:Y:S01]  /*0230*/  IMAD.WIDE R20, R3.reuse, 0x4, R14 ;  /* 0x0000000403147825 */ /* 0x040fe200078e020e */
[----:B------:R-:W0:Y:S04]  /*0240*/  LDC.64 R16, c[0x0][0x398] ;  /* 0x0000e600ff107b82 */ /* 0x000e280000000a00 */
[----:B------:R-:W0:Y:S04]  /*0250*/  LDG.E.CONSTANT R11, desc[UR4][R20.64+-0x20] ;  /* 0xffffe004140b7981 */ /* 0x000e28000c1e9900 */
[----:B------:R-:W2:Y:S04]  /*0260*/  LDG.E.CONSTANT R23, desc[UR4][R20.64+-0x1c] ;  /* 0xffffe40414177981 */ /* 0x000ea8000c1e9900 */
[----:B------:R-:W3:Y:S01]  /*0270*/  LDG.E.CONSTANT R9, desc[UR4][R20.64+-0x18] ;  /* 0xffffe80414097981 */ /* 0x000ee2000c1e9900 */
[----:B------:R-:W-:-:S03]  /*0280*/  IMAD.WIDE R26, R3, 0x4, R12 ;  /* 0x00000004031a7825 */ /* 0x000fc600078e020c */
[----:B------:R-:W4:Y:S04]  /*0290*/  LDG.E.CONSTANT R25, desc[UR4][R20.64+-0x14] ;  /* 0xffffec0414197981 */ /* 0x000f28000c1e9900 */
[----:B------:R-:W5:Y:S04]  /*02a0*/  LDG.E.CONSTANT R19, desc[UR4][R26.64+-0x20] ;  /* 0xffffe0041a137981 */ /* 0x000f68000c1e9900 */
[----:B------:R-:W5:Y:S04]  /*02b0*/  LDG.E.CONSTANT R18, desc[UR4][R26.64+-0x1c] ;  /* 0xffffe4041a127981 */ /* 0x000f68000c1e9900 */
[----:B------:R-:W5:Y:S01]  /*02c0*/  LDG.E.CONSTANT R29, desc[UR4][R20.64+-0x10] ;  /* 0xfffff004141d7981 */ /* 0x000f62000c1e9900 */
[----:B0-----:R-:W-:-:S06]  /*02d0*/  IMAD.WIDE R10, R11, 0x4, R16 ;  /* 0x000000040b0a7825 */ /* 0x001fcc00078e0210 */
[----:B------:R-:W5:Y:S01]  /*02e0*/  LDG.E.CONSTANT R10, desc[UR4][R10.64] ;  /* 0x000000040a0a7981 */ /* 0x000f62000c1e9900 */
[----:B--2---:R-:W-:-:S05]  /*02f0*/  IMAD.WIDE R22, R23, 0x4, R16 ;  /* 0x0000000417167825 */ /* 0x004fca00078e0210 */
[----:B------:R-:W2:Y:S01]  /*0300*/  LDG.E.CONSTANT R7, desc[UR4][R22.64] ;  /* 0x0000000416077981 */ /* 0x000ea2000c1e9900 */
[----:B---3--:R-:W-:-:S03]  /*0310*/  IMAD.WIDE R8, R9, 0x4, R16 ;  /* 0x0000000409087825 */ /* 0x008fc600078e0210 */
[----:B------:R-:W3:Y:S01]  /*0320*/  LDG.E.CONSTANT R11, desc[UR4][R26.64+-0x18] ;  /* 0xffffe8041a0b7981 */ /* 0x000ee2000c1e9900 */
[----:B----4-:R-:W-:-:S03]  /*0330*/  IMAD.WIDE R24, R25, 0x4, R16 ;  /* 0x0000000419187825 */ /* 0x010fc600078e0210 */
[----:B------:R-:W3:Y:S04]  /*0340*/  LDG.E.CONSTANT R8, desc[UR4][R8.64] ;  /* 0x0000000408087981 */ /* 0x000ee8000c1e9900 */
[----:B------:R-:W4:Y:S04]  /*0350*/  LDG.E.CONSTANT R23, desc[UR4][R20.64+-0xc] ;  /* 0xfffff40414177981 */ /* 0x000f28000c1e9900 */
[----:B------:R-:W4:Y:S01]  /*0360*/  LDG.E.CONSTANT R9, desc[UR4][R20.64+-0x8] ;  /* 0xfffff80414097981 */ /* 0x000f22000c1e9900 */
[----:B-----5:R-:W-:-:S03]  /*0370*/  FFMA R28, R19, R10, R6 ;  /* 0x0000000a131c7223 */ /* 0x020fc60000000006 */
[----:B------:R-:W5:Y:S04]  /*0380*/  LDG.E.CONSTANT R6, desc[UR4][R24.64] ;  /* 0x0000000418067981 */ /* 0x000f68000c1e9900 */
[----:B------:R-:W5:Y:S01]  /*0390*/  LDG.E.CONSTANT R19, desc[UR4][R26.64+-0x14] ;  /* 0xffffec041a137981 */ /* 0x000f62000c1e9900 */
[----:B--2---:R-:W-:Y:S01]  /*03a0*/  FFMA R22, R18, R7, R28 ;  /* 0x0000000712167223 */ /* 0x004fe2000000001c */
[----:B------:R-:W-:Y:S02]  /*03b0*/  IMAD.WIDE R28, R29, 0x4, R16 ;  /* 0x000000041d1c7825 */ /* 0x000fe400078e0210 */
[----:B------:R-:W2:Y:S04]  /*03c0*/  LDG.E.CONSTANT R10, desc[UR4][R20.64+-0x4] ;  /* 0xfffffc04140a7981 */ /* 0x000ea8000c1e9900 */
[----:B------:R-:W2:Y:S04]  /*03d0*/  LDG.E.CONSTANT R29, desc[UR4][R28.64] ;  /* 0x000000041c1d7981 */ /* 0x000ea8000c1e9900 */
[----:B------:R-:W2:Y:S04]  /*03e0*/  LDG.E.CONSTANT R18, desc[UR4][R26.64+-0x10] ;  /* 0xfffff0041a127981 */ /* 0x000ea8000c1e9900 */
[----:B------:R-:W2:Y:S01]  /*03f0*/  LDG.E.CONSTANT R7, desc[UR4][R20.64] ;  /* 0x0000000414077981 */ /* 0x000ea2000c1e9900 */
[----:B---3--:R-:W-:Y:S01]  /*0400*/  FFMA R8, R11, R8, R22 ;  /* 0x000000080b087223 */ /* 0x008fe20000000016 */
[----:B----4-:R-:W-:-:S02]  /*0410*/  IMAD.WIDE R22, R23, 0x4, R16 ;  /* 0x0000000417167825 */ /* 0x010fc400078e0210 */
[----:B------:R-:W3:Y:S04]  /*0420*/  LDG.E.CONSTANT R11, desc[UR4][R20.64+0x4] ;  /* 0x00000404140b7981 */ /* 0x000ee8000c1e9900 */
[----:B------:R-:W4:Y:S04]  /*0430*/  LDG.E.CONSTANT R23, desc[UR4][R22.64] ;  /* 0x0000000416177981 */ /* 0x000f28000c1e9900 */
[----:B------:R-:W4:Y:S04]  /*0440*/  LDG.E.CONSTANT R25, desc[UR4][R26.64+-0xc] ;  /* 0xfffff4041a197981 */ /* 0x000f28000c1e9900 */
[----:B------:R-:W4:Y:S04]  /*0450*/  LDG.E.CONSTANT R28, desc[UR4][R26.64+-0x8] ;  /* 0xfffff8041a1c7981 */ /* 0x000f28000c1e9900 */
[----:B------:R-:W4:Y:S04]  /*0460*/  LDG.E.CONSTANT R22, desc[UR4][R20.64+0x8] ;  /* 0x0000080414167981 */ /* 0x000f28000c1e9900 */
[----:B------:R-:W4:Y:S01]  /*0470*/  LDG.E.CONSTANT R24, desc[UR4][R26.64+0x4] ;  /* 0x000004041a187981 */ /* 0x000f22000c1e9900 */
[----:B-----5:R-:W-:Y:S01]  /*0480*/  FFMA R6, R19, R6, R8 ;  /* 0x0000000613067223 */ /* 0x020fe20000000008 */
[----:B------:R-:W-:-:S05]  /*0490*/  IMAD.WIDE R8, R9, 0x4, R16 ;  /* 0x0000000409087825 */ /* 0x000fca00078e0210 */
[----:B------:R0:W5:Y:S01]  /*04a0*/  LDG.E.CONSTANT R19, desc[UR4][R8.64] ;  /* 0x0000000408137981 */ /* 0x000162000c1e9900 */
[----:B--2---:R-:W-:-:S03]  /*04b0*/  FFMA R18, R18, R29, R6 ;  /* 0x0000001d12127223 */ /* 0x004fc60000000006 */
[----:B------:R-:W2:Y:S01]  /*04c0*/  LDG.E.CONSTANT R29, desc[UR4][R20.64+0x1c] ;  /* 0x00001c04141d7981 */ /* 0x000ea2000c1e9900 */
[----:B0-----:R-:W-:-:S04]  /*04d0*/  IMAD.WIDE R8, R10, 0x4, R16 ;  /* 0x000000040a087825 */ /* 0x001fc800078e0210 */
[--C-:B------:R-:W-:Y:S02]  /*04e0*/  IMAD.WIDE R6, R7, 0x4, R16.reuse ;  /* 0x0000000407067825 */ /* 0x100fe400078e0210 */
[----:B------:R-:W2:Y:S02]  /*04f0*/  LDG.E.CONSTANT R8, desc[UR4][R8.64] ;  /* 0x0000000408087981 */ /* 0x000ea4000c1e9900 */
[----:B---3--:R-:W-:Y:S02]  /*0500*/  IMAD.WIDE R10, R11, 0x4, R16 ;  /* 0x000000040b0a7825 */ /* 0x008fe400078e0210 */
[----:B------:R-:W3:Y:S02]  /*0510*/  LDG.E.CONSTANT R6, desc[UR4][R6.64] ;  /* 0x0000000406067981 */ /* 0x000ee4000c1e9900 */
[----:B----4-:R-:W-:Y:S02]  /*0520*/  FFMA R23, R25, R23, R18 ;  /* 0x0000001719177223 */ /* 0x010fe40000000012 */
[----:B------:R-:W4:Y:S04]  /*0530*/  LDG.E.CONSTANT R10, desc[UR4][R10.64] ;  /* 0x000000040a0a7981 */ /* 0x000f28000c1e9900 */
[----:B------:R-:W2:Y:S04]  /*0540*/  LDG.E.CONSTANT R9, desc[UR4][R26.64+-0x4] ;  /* 0xfffffc041a097981 */ /* 0x000ea8000c1e9900 */
[----:B------:R-:W3:Y:S04]  /*0550*/  LDG.E.CONSTANT R7, desc[UR4][R26.64] ;  /* 0x000000041a077981 */ /* 0x000ee8000c1e9900 */
[----:B------:R-:W4:Y:S04]  /*0560*/  LDG.E.CONSTANT R18, desc[UR4][R20.64+0xc] ;  /* 0x00000c0414127981 */ /* 0x000f28000c1e9900 */
[----:B------:R-:W4:Y:S04]  /*0570*/  LDG.E.CONSTANT R25, desc[UR4][R20.64+0x14] ;  /* 0x0000140414197981 */ /* 0x000f28000c1e9900 */
[----:B------:R-:W4:Y:S01]  /*0580*/  LDG.E.CONSTANT R11, desc[UR4][R26.64+0x18] ;  /* 0x000018041a0b7981 */ /* 0x000f22000c1e9900 */
[----:B-----5:R-:W-:-:S03]  /*0590*/  FFMA R28, R28, R19, R23 ;  /* 0x000000131c1c7223 */ /* 0x020fc60000000017 */
[----:B------:R-:W5:Y:S04]  /*05a0*/  LDG.E.CONSTANT R23, desc[UR4][R20.64+0x10] ;  /* 0x0000100414177981 */ /* 0x000f68000c1e9900 */
[----:B------:R0:W5:Y:S02]  /*05b0*/  LDG.E.CONSTANT R19, desc[UR4][R20.64+0x18] ;  /* 0x0000180414137981 */ /* 0x000164000c1e9900 */
[----:B0-----:R-:W-:-:S04]  /*05c0*/  IMAD.WIDE R20, R22, 0x4, R16 ;  /* 0x0000000416147825 */ /* 0x001fc800078e0210 */
[----:B--2---:R-:W-:Y:S02]  /*05d0*/  FFMA R8, R9, R8, R28 ;  /* 0x0000000809087223 */ /* 0x004fe4000000001c */
[----:B------:R-:W2:Y:S02]  /*05e0*/  LDG.E.CONSTANT R9, desc[UR4][R26.64+0x10] ;  /* 0x000010041a097981 */ /* 0x000ea4000c1e9900 */
[----:B---3--:R-:W-:Y:S02]  /*05f0*/  FFMA R7, R7, R6, R8 ;  /* 0x0000000607077223 */ /* 0x008fe40000000008 */
[----:B------:R-:W3:Y:S02]  /*0600*/  LDG.E.CONSTANT R8, desc[UR4][R26.64+0xc] ;  /* 0x00000c041a087981 */ /* 0x000ee4000c1e9900 */
[----:B----4-:R-:W-:Y:S02]  /*0610*/  FFMA R6, R24, R10, R7 ;  /* 0x0000000a18067223 */ /* 0x010fe40000000007 */
[----:B------:R-:W4:Y:S04]  /*0620*/  LDG.E.CONSTANT R7, desc[UR4][R26.64+0x8] ;  /* 0x000008041a077981 */ /* 0x000f28000c1e9900 */
[----:B------:R-:W2:Y:S04]  /*0630*/  LDG.E.CONSTANT R10, desc[UR4][R26.64+0x14] ;  /* 0x000014041a0a7981 */ /* 0x000ea8000c1e9900 */
[----:B------:R-:W2:Y:S01]  /*0640*/  LDG.E.CONSTANT R26, desc[UR4][R26.64+0x1c] ;  /* 0x00001c041a1a7981 */ /* 0x000ea2000c1e9900 */
[----:B------:R-:W-:-:S06]  /*0650*/  IMAD.WIDE R24, R25, 0x4, R16 ;  /* 0x0000000419187825 */ /* 0x000fcc00078e0210 */
[----:B------:R-:W2:Y:S04]  /*0660*/  LDG.E.CONSTANT R25, desc[UR4][R24.64] ;  /* 0x0000000418197981 */ /* 0x000ea8000c1e9900 */
[----:B------:R0:W4:Y:S02]  /*0670*/  LDG.E.CONSTANT R27, desc[UR4][R20.64] ;  /* 0x00000004141b7981 */ /* 0x000124000c1e9900 */
[----:B0-----:R-:W-:-:S06]  /*0680*/  IMAD.WIDE R20, R18, 0x4, R16 ;  /* 0x0000000412147825 */ /* 0x001fcc00078e0210 */
[----:B------:R-:W3:Y:S01]  /*0690*/  LDG.E.CONSTANT R21, desc[UR4][R20.64] ;  /* 0x0000000414157981 */ /* 0x000ee2000c1e9900 */
[----:B-----5:R-:W-:-:S04]  /*06a0*/  IMAD.WIDE R22, R23, 0x4, R16 ;  /* 0x0000000417167825 */ /* 0x020fc800078e0210 */
[--C-:B------:R-:W-:Y:S02]  /*06b0*/  IMAD.WIDE R18, R19, 0x4, R16.reuse ;  /* 0x0000000413127825 */ /* 0x100fe400078e0210 */
[----:B------:R-:W2:Y:S02]  /*06c0*/  LDG.E.CONSTANT R22, desc[UR4][R22.64] ;  /* 0x0000000416167981 */ /* 0x000ea4000c1e9900 */
[----:B------:R-:W-:Y:S02]  /*06d0*/  IMAD.WIDE R16, R29, 0x4, R16 ;  /* 0x000000041d107825 */ /* 0x000fe400078e0210 */
[----:B------:R-:W5:Y:S04]  /*06e0*/  LDG.E.CONSTANT R18, desc[UR4][R18.64] ;  /* 0x0000000412127981 */ /* 0x000f68000c1e9900 */
[----:B------:R-:W5:Y:S01]  /*06f0*/  LDG.E.CONSTANT R16, desc[UR4][R16.64] ;  /* 0x0000000410107981 */ /* 0x000f62000c1e9900 */
[----:B------:R-:W-:-:S04]  /*0700*/  IADD3 R2, PT, PT, R2, 0x10, RZ ;  /* 0x0000001002027810 */ /* 0x000fc80007ffe0ff */
[----:B------:R-:W-:Y:S02]  /*0710*/  ISETP.NE.AND P1, PT, R2, RZ, PT ;  /* 0x000000ff0200720c */ /* 0x000fe40003f25270 */
[----:B------:R-:W-:Y:S01]  /*0720*/  IADD3 R3, PT, PT, R3, 0x10, RZ ;  /* 0x0000001003037810 */ /* 0x000fe20007ffe0ff */
[----:B----4-:R-:W-:-:S04]  /*0730*/  FFMA R7, R7, R27, R6 ;  /* 0x0000001b07077223 */ /* 0x010fc80000000006 */
[----:B---3--:R-:W-:-:S04]  /*0740*/  FFMA R8, R8, R21, R7 ;  /* 0x0000001508087223 */ /* 0x008fc80000000007 */
[----:B--2---:R-:W-:-:S04]  /*0750*/  FFMA R9, R9, R22, R8 ;  /* 0x0000001609097223 */ /* 0x004fc80000000008 */
[----:B------:R-:W-:-:S04]  /*0760*/  FFMA R10, R10, R25, R9 ;  /* 0x000000190a0a7223 */ /* 0x000fc80000000009 */
[----:B-----5:R-:W-:-:S04]  /*0770*/  FFMA R11, R11, R18, R10 ;  /* 0x000000120b0b7223 */ /* 0x020fc8000000000a */
[----:B------:R-:W-:Y:S01]  /*0780*/  FFMA R6, R26, R16, R11 ;  /* 0x000000101a067223 */ /* 0x000fe2000000000b */
[----:B------:R-:W-:Y:S06]  /*0790*/  @P1 BRA `(.L_x_12) ;  /* 0xfffffff800a41947 */ /* 0x000fec000383ffff */
.L_x_11:
[----:B------:R-:W-:Y:S05]  /*07a0*/  BSYNC.RECONVERGENT B1 ;  /* 0x0000000000017941 */ /* 0x000fea0003800200 */
.L_x_10:
[----:B------:R-:W-:Y:S05]  /*07b0*/  @!P0 BRA `(.L_x_9) ;  /* 0x0000000400948947 */ /* 0x000fea0003800000 */
[----:B------:R-:W-:Y:S01]  /*07c0*/  ISETP.GE.U32.AND P0, PT, R5, 0x8, PT ;  /* 0x000000080500780c */ /* 0x000fe20003f06070 */
[----:B------:R-:W-:Y:S01]  /*07d0*/  BSSY.RECONVERGENT B1, `(.L_x_13) ;  /* 0x0000032000017945 */ /* 0x000fe20003800200 */
[----:B------:R-:W-:-:S04]  /*07e0*/  LOP3.LUT R24, R4, 0x7, RZ, 0xc0, !PT ;  /* 0x0000000704187812 */ /* 0x000fc800078ec0ff */
[----:B------:R-:W-:-:S07]  /*07f0*/  ISETP.NE.AND P1, PT, R24, RZ, PT ;  /* 0x000000ff1800720c */ /* 0x000fce0003f25270 */
[----:B------:R-:W-:Y:S06]  /*0800*/  @!P0 BRA `(.L_x_14) ;  /* 0x0000000000b88947 */ /* 0x000fec0003800000 */
[----:B------:R-:W0:Y:S08]  /*0810*/  LDC.64 R20, c[0x0][0x388] ;  /* 0x0000e200ff147b82 */ /* 0x000e300000000a00 */
[----:B------:R-:W1:Y:S08]  /*0820*/  LDC.64 R10, c[0x0][0x398] ;  /* 0x0000e600ff0a7b82 */ /* 0x000e700000000a00 */
[----:B------:R-:W2:Y:S01]  /*0830*/  LDC.64 R8, c[0x0][0x380] ;  /* 0x0000e000ff087b82 */ /* 0x000ea20000000a00 */
[----:B0-----:R-:W-:-:S05]  /*0840*/  IMAD.WIDE R20, R3, 0x4, R20 ;  /* 0x0000000403147825 */ /* 0x001fca00078e0214 */
[----:B------:R-:W1:Y:S04]  /*0850*/  LDG.E.CONSTANT R29, desc[UR4][R20.64] ;  /* 0x00000004141d7981 */ /* 0x000e68000c1e9900 */
[----:B------:R-:W3:Y:S04]  /*0860*/  LDG.E.CONSTANT R27, desc[UR4][R20.64+0x4] ;  /* 0x00000404141b7981 */ /* 0x000ee8000c1e9900 */
[----:B------:R-:W4:Y:S04]  /*0870*/  LDG.E.CONSTANT R25, desc[UR4][R20.64+0x8] ;  /* 0x0000080414197981 */ /* 0x000f28000c1e9900 */
[----:B------:R-:W5:Y:S04]  /*0880*/  LDG.E.CONSTANT R13, desc[UR4][R20.64+0xc] ;  /* 0x00000c04140d7981 */ /* 0x000f68000c1e9900 */
[----:B------:R-:W5:Y:S04]  /*0890*/  LDG.E.CONSTANT R15, desc[UR4][R20.64+0x10] ;  /* 0x00001004140f7981 */ /* 0x000f68000c1e9900 */
[----:B------:R-:W5:Y:S04]  /*08a0*/  LDG.E.CONSTANT R17, desc[UR4][R20.64+0x14] ;  /* 0x0000140414117981 */ /* 0x000f68000c1e9900 */
[----:B------:R-:W5:Y:S04]  /*08b0*/  LDG.E.CONSTANT R19, desc[UR4][R20.64+0x18] ;  /* 0x0000180414137981 */ /* 0x000f68000c1e9900 */
[----:B------:R4:W5:Y:S01]  /*08c0*/  LDG.E.CONSTANT R23, desc[UR4][R20.64+0x1c] ;  /* 0x00001c0414177981 */ /* 0x000962000c1e9900 */
[----:B--2---:R-:W-:-:S05]  /*08d0*/  IMAD.WIDE R8, R3, 0x4, R8 ;  /* 0x0000000403087825 */ /* 0x004fca00078e0208 */
[----:B------:R-:W2:Y:S04]  /*08e0*/  LDG.E.CONSTANT R7, desc[UR4][R8.64] ;  /* 0x0000000408077981 */ /* 0x000ea8000c1e9900 */
[----:B------:R-:W2:Y:S01]  /*08f0*/  LDG.E.CONSTANT R22, desc[UR4][R8.64+0x8] ;  /* 0x0000080408167981 */ /* 0x000ea2000c1e9900 */
[----:B-1----:R-:W-:-:S04]  /*0900*/  IMAD.WIDE R28, R29, 0x4, R10 ;  /* 0x000000041d1c7825 */ /* 0x002fc800078e020a */
[--C-:B---3--:R-:W-:Y:S01]  /*0910*/  IMAD.WIDE R26, R27, 0x4, R10.reuse ;  /* 0x000000041b1a7825 */ /* 0x108fe200078e020a */
[----:B------:R-:W2:Y:S03]  /*0920*/  LDG.E.CONSTANT R5, desc[UR4][R28.64] ;  /* 0x000000041c057981 */ /* 0x000ea6000c1e9900 */
[--C-:B----4-:R-:W-:Y:S01]  /*0930*/  IMAD.WIDE R20, R25, 0x4, R10.reuse ;  /* 0x0000000419147825 */ /* 0x110fe200078e020a */
[----:B------:R-:W3:Y:S04]  /*0940*/  LDG.E.CONSTANT R2, desc[UR4][R26.64] ;  /* 0x000000041a027981 */ /* 0x000ee8000c1e9900 */
[----:B------:R-:W3:Y:S01]  /*0950*/  LDG.E.CONSTANT R25, desc[UR4][R8.64+0x4] ;  /* 0x0000040408197981 */ /* 0x000ee2000c1e9900 */
[----:B-----5:R-:W-:-:S03]  /*0960*/  IMAD.WIDE R12, R13, 0x4, R10 ;  /* 0x000000040d0c7825 */ /* 0x020fc600078e020a */
[----:B------:R-:W4:Y:S01]  /*0970*/  LDG.E.CONSTANT R21, desc[UR4][R20.64] ;  /* 0x0000000414157981 */ /* 0x000f22000c1e9900 */
[----:B------:R-:W-:-:S03]  /*0980*/  IMAD.WIDE R14, R15, 0x4, R10 ;  /* 0x000000040f0e7825 */ /* 0x000fc600078e020a */
[----:B------:R-:W5:Y:S01]  /*0990*/  LDG.E.CONSTANT R13, desc[UR4][R12.64] ;  /* 0x000000040c0d7981 */ /* 0x000f62000c1e9900 */
[----:B------:R-:W-:-:S03]  /*09a0*/  IMAD.WIDE R16, R17, 0x4, R10 ;  /* 0x0000000411107825 */ /* 0x000fc600078e020a */
[----:B------:R-:W5:Y:S01]  /*09b0*/  LDG.E.CONSTANT R28, desc[UR4][R8.64+0xc] ;  /* 0x00000c04081c7981 */ /* 0x000f62000c1e9900 */
[----:B------:R-:W-:-:S03]  /*09c0*/  IMAD.WIDE R18, R19, 0x4, R10 ;  /* 0x0000000413127825 */ /* 0x000fc600078e020a */
[----:B------:R-:W5:Y:S04]  /*09d0*/  LDG.E.CONSTANT R14, desc[UR4][R14.64] ;  /* 0x000000040e0e7981 */ /* 0x000f68000c1e9900 */
[----:B------:R-:W5:Y:S01]  /*09e0*/  LDG.E.CONSTANT R29, desc[UR4][R8.64+0x10] ;  /* 0x00001004081d7981 */ /* 0x000f62000c1e9900 */
[----:B------:R-:W-:-:S03]  /*09f0*/  IMAD.WIDE R10, R23, 0x4, R10 ;  /* 0x00000004170a7825 */ /* 0x000fc600078e020a */
[----:B------:R-:W5:Y:S04]  /*0a00*/  LDG.E.CONSTANT R17, desc[UR4][R16.64] ;  /* 0x0000000410117981 */ /* 0x000f68000c1e9900 */
[----:B------:R-:W5:Y:S04]  /*0a10*/  LDG.E.CONSTANT R26, desc[UR4][R8.64+0x14] ;  /* 0x00001404081a7981 */ /* 0x000f68000c1e9900 */
[----:B------:R-:W5:Y:S04]  /*0a20*/  LDG.E.CONSTANT R18, desc[UR4][R18.64] ;  /* 0x0000000412127981 */ /* 0x000f68000c1e9900 */
[----:B------:R-:W5:Y:S04]  /*0a30*/  LDG.E.CONSTANT R23, desc[UR4][R8.64+0x18] ;  /* 0x0000180408177981 */ /* 0x000f68000c1e9900 */
[----:B------:R-:W5:Y:S04]  /*0a40*/  LDG.E.CONSTANT R12, desc[UR4][R8.64+0x1c] ;  /* 0x00001c04080c7981 */ /* 0x000f68000c1e9900 */
[----:B------:R-:W5:Y:S01]  /*0a50*/  LDG.E.CONSTANT R10, desc[UR4][R10.64] ;  /* 0x000000040a0a7981 */ /* 0x000f62000c1e9900 */
[----:B------:R-:W-:Y:S01]  /*0a60*/  IADD3 R3, PT, PT, R3, 0x8, RZ ;  /* 0x0000000803037810 */ /* 0x000fe20007ffe0ff */
[----:B--2---:R-:W-:-:S04]  /*0a70*/  FFMA R6, R7, R5, R6 ;  /* 0x0000000507067223 */ /* 0x004fc80000000006 */
[----:B---3--:R-:W-:-:S04]  /*0a80*/  FFMA R25, R25, R2, R6 ;  /* 0x0000000219197223 */ /* 0x008fc80000000006 */
[----:B----4-:R-:W-:-:S04]  /*0a90*/  FFMA R21, R22, R21, R25 ;  /* 0x0000001516157223 */ /* 0x010fc80000000019 */
[----:B-----5:R-:W-:-:S04]  /*0aa0*/  FFMA R28, R28, R13, R21 ;  /* 0x0000000d1c1c7223 */ /* 0x020fc80000000015 */
[----:B------:R-:W-:-:S04]  /*0ab0*/  FFMA R29, R29, R14, R28 ;  /* 0x0000000e1d1d7223 */ /* 0x000fc8000000001c */
[----:B------:R-:W-:-:S04]  /*0ac0*/  FFMA R26, R26, R17, R29 ;  /* 0x000000111a1a7223 */ /* 0x000fc8000000001d */
[----:B------:R-:W-:-:S04]  /*0ad0*/  FFMA R23, R23, R18, R26 ;  /* 0x0000001217177223 */ /* 0x000fc8000000001a */
[----:B------:R-:W-:-:S07]  /*0ae0*/  FFMA R6, R12, R10, R23 ;  /* 0x0000000a0c067223 */ /* 0x000fce0000000017 */
.L_x_14:
[----:B------:R-:W-:Y:S05]  /*0af0*/  BSYNC.RECONVERGENT B1 ;  /* 0x0000000000017941 */ /* 0x000fea0003800200 */
.L_x_13:
[----:B------:R-:W-:Y:S05]  /*0b00*/  @!P1 BRA `(.L_x_9) ;  /* 0x0000000000c09947 */ /* 0x000fea0003800000 */
[----:B------:R-:W-:Y:S01]  /*0b10*/  ISETP.GE.U32.AND P0, PT, R24, 0x4, PT ;  /* 0x000000041800780c */ /* 0x000fe20003f06070 */
[----:B------:R-:W-:Y:S01]  /*0b20*/  BSSY.RECONVERGENT B1, `(.L_x_15) ;  /* 0x000001e000017945 */ /* 0x000fe20003800200 */
[----:B------:R-:W-:-:S04]  /*0b30*/  LOP3.LUT R4, R4, 0x3, RZ, 0xc0, !PT ;  /* 0x0000000304047812 */ /* 0x000fc800078ec0ff */
[----:B------:R-:W-:-:S07]  /*0b40*/  ISETP.NE.AND P1, PT, R4, RZ, PT ;  /* 0x000000ff0400720c */ /* 0x000fce0003f25270 */
[----:B------:R-:W-:Y:S06]  /*0b50*/  @!P0 BRA `(.L_x_16) ;  /* 0x0000000000688947 */ /* 0x000fec0003800000 */
[----:B------:R-:W0:Y:S08]  /*0b60*/  LDC.64 R8, c[0x0][0x388] ;  /* 0x0000e200ff087b82 */ /* 0x000e300000000a00 */
[----:B------:R-:W1:Y:S01]  /*0b70*/  LDC.64 R10, c[0x0][0x380] ;  /* 0x0000e000ff0a7b82 */ /* 0x000e620000000a00 */
[----:B0-----:R-:W-:-:S07]  /*0b80*/  IMAD.WIDE R12, R3, 0x4, R8 ;  /* 0x00000004030c7825 */ /* 0x001fce00078e0208 */
[----:B------:R-:W0:Y:S01]  /*0b90*/  LDC.64 R8, c[0x0][0x398] ;  /* 0x0000e600ff087b82 */ /* 0x000e220000000a00 */
[----:B------:R-:W0:Y:S04]  /*0ba0*/  LDG.E.CONSTANT R15, desc[UR4][R12.64] ;  /* 0x000000040c0f7981 */ /* 0x000e28000c1e9900 */
[----:B------:R-:W2:Y:S04]  /*0bb0*/  LDG.E.CONSTANT R17, desc[UR4][R12.64+0x4] ;  /* 0x000004040c117981 */ /* 0x000ea8000c1e9900 */
[----:B------:R-:W3:Y:S04]  /*0bc0*/  LDG.E.CONSTANT R19, desc[UR4][R12.64+0x8] ;  /* 0x000008040c137981 */ /* 0x000ee8000c1e9900 */
[----:B------:R-:W4:Y:S01]  /*0bd0*/  LDG.E.CONSTANT R7, desc[UR4][R12.64+0xc] ;  /* 0x00000c040c077981 */ /* 0x000f22000c1e9900 */
[----:B-1----:R-:W-:-:S05]  /*0be0*/  IMAD.WIDE R10, R3, 0x4, R10 ;  /* 0x00000004030a7825 */ /* 0x002fca00078e020a */
[----:B------:R-:W5:Y:S04]  /*0bf0*/  LDG.E.CONSTANT R5, desc[UR4][R10.64] ;  /* 0x000000040a057981 */ /* 0x000f68000c1e9900 */
[----:B------:R-:W5:Y:S04]  /*0c00*/  LDG.E.CONSTANT R2, desc[UR4][R10.64+0x4] ;  /* 0x000004040a027981 */ /* 0x000f68000c1e9900 */
[----:B------:R-:W5:Y:S01]  /*0c10*/  LDG.E.CONSTANT R13, desc[UR4][R10.64+0xc] ;  /* 0x00000c040a0d7981 */ /* 0x000f62000c1e9900 */
[----:B0-----:R-:W-:-:S04]  /*0c20*/  IMAD.WIDE R14, R15, 0x4, R8 ;  /* 0x000000040f0e7825 */ /* 0x001fc800078e0208 */
[--C-:B--2---:R-:W-:Y:S02]  /*0c30*/  IMAD.WIDE R16, R17, 0x4, R8.reuse ;  /* 0x0000000411107825 */ /* 0x104fe400078e0208 */
[----:B------:R-:W5:Y:S02]  /*0c40*/  LDG.E.CONSTANT R14, desc[UR4][R14.64] ;  /* 0x000000040e0e7981 */ /* 0x000f64000c1e9900 */
[--C-:B---3--:R-:W-:Y:S02]  /*0c50*/  IMAD.WIDE R18, R19, 0x4, R8.reuse ;  /* 0x0000000413127825 */ /* 0x108fe400078e0208 */
[----:B------:R-:W2:Y:S02]  /*0c60*/  LDG.E.CONSTANT R16, desc[UR4][R16.64] ;  /* 0x0000000410107981 */ /* 0x000ea4000c1e9900 */
[----:B----4-:R-:W-:Y:S02]  /*0c70*/  IMAD.WIDE R8, R7, 0x4, R8 ;  /* 0x0000000407087825 */ /* 0x010fe400078e0208 */
[----:B------:R-:W3:Y:S04]  /*0c80*/  LDG.E.CONSTANT R18, desc[UR4][R18.64] ;  /* 0x0000000412127981 */ /* 0x000ee8000c1e9900 */
[----:B------:R-:W3:Y:S04]  /*0c90*/  LDG.E.CONSTANT R7, desc[UR4][R10.64+0x8] ;  /* 0x000008040a077981 */ /* 0x000ee8000c1e9900 */
[----:B------:R-:W4:Y:S01]  /*0ca0*/  LDG.E.CONSTANT R8, desc[UR4][R8.64] ;  /* 0x0000000408087981 */ /* 0x000f22000c1e9900 */
[----:B------:R-:W-:Y:S01]  /*0cb0*/  IADD3 R3, PT, PT, R3, 0x4, RZ ;  /* 0x0000000403037810 */ /* 0x000fe20007ffe0ff */
[----:B-----5:R-:W-:-:S04]  /*0cc0*/  FFMA R5, R5, R14, R6 ;  /* 0x0000000e05057223 */ /* 0x020fc80000000006 */
[----:B--2---:R-:W-:-:S04]  /*0cd0*/  FFMA R2, R2, R16, R5 ;  /* 0x0000001002027223 */ /* 0x004fc80000000005 */
[----:B---3--:R-:W-:-:S04]  /*0ce0*/  FFMA R2, R7, R18, R2 ;  /* 0x0000001207027223 */ /* 0x008fc80000000002 */
[----:B----4-:R-:W-:-:S07]  /*0cf0*/  FFMA R6, R13, R8, R2 ;  /* 0x000000080d067223 */ /* 0x010fce0000000002 */
.L_x_16:
[----:B------:R-:W-:Y:S05]  /*0d00*/  BSYNC.RECONVERGENT B1 ;  /* 0x0000000000017941 */ /* 0x000fea0003800200 */
.L_x_15:
[----:B------:R-:W-:Y:S05]  /*0d10*/  @!P1 BRA `(.L_x_9) ;  /* 0x00000000003c9947 */ /* 0x000fea0003800000 */
[----:B------:R-:W0:Y:S01]  /*0d20*/  LDC.64 R16, c[0x0][0x398] ;  /* 0x0000e600ff107b82 */ /* 0x000e220000000a00 */
[----:B------:R-:W-:-:S07]  /*0d30*/  IADD3 R2, PT, PT, -R4, RZ, RZ ;  /* 0x000000ff04027210 */ /* 0x000fce0007ffe1ff */
[----:B------:R-:W1:Y:S08]  /*0d40*/  LDC.64 R14, c[0x0][0x380] ;  /* 0x0000e000ff0e7b82 */ /* 0x000e700000000a00 */
[----:B------:R-:W2:Y:S02]  /*0d50*/  LDC.64 R12, c[0x0][0x388] ;  /* 0x0000e200ff0c7b82 */ /* 0x000ea40000000a00 */
.L_x_17:
[----:B--2---:R-:W-:-:S06]  /*0d60*/  IMAD.WIDE R4, R3, 0x4, R12 ;  /* 0x0000000403047825 */ /* 0x004fcc00078e020c */
[----:B------:R-:W0:Y:S01]  /*0d70*/  LDG.E.CONSTANT R5, desc[UR4][R4.64] ;  /* 0x0000000404057981 */ /* 0x000e22000c1e9900 */
[----:B-1----:R-:W-:-:S06]  /*0d80*/  IMAD.WIDE R8, R3, 0x4, R14 ;  /* 0x0000000403087825 */ /* 0x002fcc00078e020e */
[----:B------:R-:W2:Y:S01]  /*0d90*/  LDG.E.CONSTANT R9, desc[UR4][R8.64] ;  /* 0x0000000408097981 */ /* 0x000ea2000c1e9900 */
[----:B------:R-:W-:Y:S01]  /*0da0*/  IADD3 R2, PT, PT, R2, 0x1, RZ ;  /* 0x0000000102027810 */ /* 0x000fe20007ffe0ff */
[----:B0-----:R-:W-:-:S06]  /*0db0*/  IMAD.WIDE R10, R5, 0x4, R16 ;  /* 0x00000004050a7825 */ /* 0x001fcc00078e0210 */
[----:B------:R-:W2:Y:S01]  /*0dc0*/  LDG.E.CONSTANT R10, desc[UR4][R10.64] ;  /* 0x000000040a0a7981 */ /* 0x000ea2000c1e9900 */
[----:B------:R-:W-:Y:S02]  /*0dd0*/  ISETP.NE.AND P0, PT, R2, RZ, PT ;  /* 0x000000ff0200720c */ /* 0x000fe40003f05270 */
[----:B------:R-:W-:Y:S01]  /*0de0*/  IADD3 R3, PT, PT, R3, 0x1, RZ ;  /* 0x0000000103037810 */ /* 0x000fe20007ffe0ff */
[----:B--2---:R-:W-:-:S10]  /*0df0*/  FFMA R6, R9, R10, R6 ;  /* 0x0000000a09067223 */ /* 0x004fd40000000006 */
[----:B------:R-:W-:Y:S05]  /*0e00*/  @P0 BRA `(.L_x_17) ;  /* 0xfffffffc00d40947 */ /* 0x000fea000383ffff */
.L_x_9:
[----:B------:R-:W-:Y:S05]  /*0e10*/  BSYNC.RECONVERGENT B0 ;  /* 0x0000000000007941 */ /* 0x000fea0003800200 */
.L_x_8:
[----:B------:R-:W0:Y:S02]  /*0e20*/  LDCU UR6, c[0x0][0x3b0] ;  /* 0x00007600ff0677ac */ /* 0x000e240008000800 */
[----:B0-----:R-:W-:-:S13]  /*0e30*/  FSETP.NEU.AND P0, PT, RZ, UR6, PT ;  /* 0x00000006ff007c0b */ /* 0x001fda000bf0d000 */
[----:B------:R-:W0:Y:S08]  /*0e40*/  @!P0 LDC R5, c[0x0][0x3ac] ;  /* 0x0000eb00ff058b82 */ /* 0x000e300000000800 */
[----:B------:R-:W1:Y:S01]  /*0e50*/  @!P0 LDC.64 R2, c[0x0][0x3a0] ;  /* 0x0000e800ff028b82 */ /* 0x000e620000000a00 */
[----:B0-----:R-:W-:Y:S01]  /*0e60*/  @!P0 FMUL R5, R6, R5 ;  /* 0x0000000506058220 */ /* 0x001fe20000400000 */
[----:B-1----:R-:W-:-:S05]  /*0e70*/  @!P0 IMAD.WIDE R2, R0, 0x4, R2 ;  /* 0x0000000400028825 */ /* 0x002fca00078e0202 */
[----:B------:R0:W-:Y:S01]  /*0e80*/  @!P0 STG.E desc[UR4][R2.64], R5 ;  /* 0x0000000502008986 */ /* 0x0001e2000c101904 */
[----:B------:R-:W-:Y:S05]  /*0e90*/  @!P0 EXIT ;  /* 0x000000000000894d */ /* 0x000fea0003800000 */
[----:B0-----:R-:W0:Y:S01]  /*0ea0*/  LDC.64 R2, c[0x0][0x3a0] ;  /* 0x0000e800ff027b82 */ /* 0x001e220000000a00 */
[----:B------:R-:W1:Y:S01]  /*0eb0*/  LDCU UR7, c[0x0][0x3ac] ;  /* 0x00007580ff0777ac */ /* 0x000e620008000800 */
[----:B0-----:R-:W-:-:S05]  /*0ec0*/  IMAD.WIDE R2, R0, 0x4, R2 ;  /* 0x0000000400027825 */ /* 0x001fca00078e0202 */
[----:B------:R-:W2:Y:S02]  /*0ed0*/  LDG.E R5, desc[UR4][R2.64] ;  /* 0x0000000402057981 */ /* 0x000ea4000c1e1900 */
[----:B--2---:R-:W-:-:S04]  /*0ee0*/  FMUL R5, R5, UR6 ;  /* 0x0000000605057c20 */ /* 0x004fc80008400000 */
[----:B-1----:R-:W-:-:S05]  /*0ef0*/  FFMA R5, R6, UR7, R5 ;  /* 0x0000000706057c23 */ /* 0x002fca0008000005 */
[----:B------:R-:W-:Y:S01]  /*0f00*/  STG.E desc[UR4][R2.64], R5 ;  /* 0x0000000502007986 */ /* 0x000fe2000c101904 */
[----:B------:R-:W-:Y:S05]  /*0f10*/  EXIT ;  /* 0x000000000000794d */ /* 0x000fea0003800000 */
.L_x_18:
        /* <DEDUP_REMOVED lines=14> */
.L_x_102:


//--------------------- .text._ZN3lux4cuda6matvec22gemv_banded_f32_kernelEPKfS3_Pfiiiiiff --------------------------
	.section	.text._ZN3lux4cuda6matvec22gemv_banded_f32_kernelEPKfS3_Pfiiiiiff,"ax",@progbits
	.align	128
        .global         _ZN3lux4cuda6matvec22gemv_banded_f32_kernelEPKfS3_Pfiiiiiff
        .type           _ZN3lux4cuda6matvec22gemv_banded_f32_kernelEPKfS3_Pfiiiiiff,@function
        .size           _ZN3lux4cuda6matvec22gemv_banded_f32_kernelEPKfS3_Pfiiiiiff,(.L_x_103 - _ZN3lux4cuda6matvec22gemv_banded_f32_kernelEPKfS3_Pfiiiiiff)
        .other          _ZN3lux4cuda6matvec22gemv_banded_f32_kernelEPKfS3_Pfiiiiiff,@"STO_CUDA_ENTRY STV_DEFAULT"
_ZN3lux4cuda6matvec22gemv_banded_f32_kernelEPKfS3_Pfiiiiiff:
.text._ZN3lux4cuda6matvec22gemv_banded_f32_kernelEPKfS3_Pfiiiiiff:
[----:B------:R-:W-:Y:S01]  /*0000*/  LDC R1, c[0x0][0x37c] ;  /* 0x0000df00ff017b82 */ /* 0x000fe20000000800 */
[----:B------:R-:W0:Y:S07]  /*0010*/  S2R R4, SR_TID.X ;  /* 0x0000000000047919 */ /* 0x000e2e0000002100 */
[----:B------:R-:W1:Y:S01]  /*0020*/  S2UR UR4, SR_CTAID.X ;  /* 0x00000000000479c3 */ /* 0x000e620000002500 */
[----:B------:R-:W1:Y:S01]  /*0030*/  LDCU UR5, c[0x0][0x360] ;  /* 0x00006c00ff0577ac */ /* 0x000e620008000800 */
[----:B------:R-:W2:Y:S01]  /*0040*/  LDCU UR6, c[0x0][0x398] ;  /* 0x00007300ff0677ac */ /* 0x000ea20008000800 */
[----:B-1----:R-:W-:-:S06]  /*0050*/  UIMAD UR4, UR4, UR5, URZ ;  /* 0x00000005040472a4 */ /* 0x002fcc000f8e02ff */
[----:B0-----:R-:W-:-:S05]  /*0060*/  VIADD R0, R4, UR4 ;  /* 0x0000000404007c36 */ /* 0x001fca0008000000 */
[----:B--2---:R-:W-:-:S13]  /*0070*/  ISETP.GE.AND P0, PT, R0, UR6, PT ;  /* 0x0000000600007c0c */ /* 0x004fda000bf06270 */
[----:B------:R-:W-:Y:S05]  /*0080*/  @P0 EXIT ;  /* 0x000000000000094d */ /* 0x000fea0003800000 */
[----:B------:R-:W0:Y:S01]  /*0090*/  LDC.64 R8, c[0x0][0x3a0] ;  /* 0x0000e800ff087b82 */ /* 0x000e220000000a00 */
[----:B------:R-:W1:Y:S01]  /*00a0*/  LDCU.64 UR6, c[0x0][0x358] ;  /* 0x00006b00ff0677ac */ /* 0x000e620008000a00 */
[----:B------:R-:W-:Y:S01]  /*00b0*/  BSSY.RECONVERGENT B0, `(.L_x_19) ;  /* 0x00000c2000007945 */ /* 0x000fe20003800200 */
[----:B------:R-:W-:Y:S01]  /*00c0*/  IMAD.MOV.U32 R13, RZ, RZ, RZ ;  /* 0x000000ffff0d7224 */ /* 0x000fe200078e00ff */
[----:B------:R-:W2:Y:S04]  /*00d0*/  LDCU.64 UR8, c[0x0][0x380] ;  /* 0x00007000ff0877ac */ /* 0x000ea80008000a00 */
[----:B------:R-:W3:Y:S01]  /*00e0*/  LDC R2, c[0x0][0x39c] ;  /* 0x0000e700ff027b82 */ /* 0x000ee20000000800 */
[C---:B0-----:R-:W-:Y:S01]  /*00f0*/  IMAD.IADD R3, R0.reuse, 0x1, R9 ;  /* 0x0000000100037824 */ /* 0x041fe200078e0209 */
[----:B------:R-:W-:-:S04]  /*0100*/  VIADDMNMX R7, R0, -R8, RZ, !PT ;  /* 0x8000000800077246 */ /* 0x000fc800078001ff */
[----:B---3--:R-:W-:-:S04]  /*0110*/  VIADDMNMX R6, R3, 0x1, R2, PT ;  /* 0x0000000103067846 */ /* 0x008fc80003800102 */
[----:B------:R-:W-:-:S13]  /*0120*/  ISETP.GE.AND P0, PT, R7, R6, PT ;  /* 0x000000060700720c */ /* 0x000fda0003f06270 */
[----:B-12---:R-:W-:Y:S05]  /*0130*/  @P0 BRA `(.L_x_20) ;  /* 0x0000000800e40947 */ /* 0x006fea0003800000 */
[----:B------:R-:W-:Y:S01]  /*0140*/  IMAD.IADD R5, R7, 0x1, -R6 ;  /* 0x0000000107057824 */ /* 0x000fe200078e0a06 */
[----:B------:R-:W-:Y:S01]  /*0150*/  BSSY.RECONVERGENT B1, `(.L_x_21) ;  /* 0x0000060000017945 */ /* 0x000fe20003800200 */
[----:B------:R-:W-:Y:S02]  /*0160*/  HFMA2 R13, -RZ, RZ, 0, 0 ;  /* 0x00000000ff0d7431 */ /* 0x000fe400000001ff */
[----:B------:R-:W-:Y:S01]  /*0170*/  IMAD.IADD R6, R6, 0x1, -R7 ;  /* 0x0000000106067824 */ /* 0x000fe200078e0a07 */
[----:B------:R-:W-:-:S13]  /*0180*/  ISETP.GT.U32.AND P0, PT, R5, -0x8, PT ;  /* 0xfffffff80500780c */ /* 0x000fda0003f04070 */
[----:B------:R-:W-:Y:S05]  /*0190*/  @P0 BRA `(.L_x_22) ;  /* 0x00000004006c0947 */ /* 0x000fea0003800000 */
[----:B------:R-:W-:Y:S01]  /*01a0*/  IADD3 R4, PT, PT, R9, UR4, R4 ;  /* 0x0000000409047c10 */ /* 0x000fe2000fffe004 */
[----:B------:R-:W-:Y:S01]  /*01b0*/  IMAD.MOV.U32 R13, RZ, RZ, RZ ;  /* 0x000000ffff0d7224 */ /* 0x000fe200078e00ff */
[----:B------:R-:W-:-:S03]  /*01c0*/  LOP3.LUT R9, R6, 0xfffffff8, RZ, 0xc0, !PT ;  /* 0xfffffff806097812 */ /* 0x000fc600078ec0ff */
[----:B------:R-:W-:Y:S01]  /*01d0*/  IMAD.IADD R4, R4, 0x1, -R7 ;  /* 0x0000000104047824 */ /* 0x000fe200078e0a07 */
[----:B------:R-:W-:-:S03]  /*01e0*/  IADD3 R9, PT, PT, -R9, RZ, RZ ;  /* 0x000000ff09097210 */ /* 0x000fc60007ffe1ff */
[C---:B------:R-:W-:Y:S01]  /*01f0*/  VIADD R11, R4.reuse, 0xffffffff ;  /* 0xffffffff040b7836 */ /* 0x040fe20000000000 */
[C---:B------:R-:W-:Y:S01]  /*0200*/  IADD3 R19, PT, PT, R4.reuse, -0x5, RZ ;  /* 0xfffffffb04137810 */ /* 0x040fe20007ffe0ff */
[C---:B------:R-:W-:Y:S02]  /*0210*/  VIADD R15, R4.reuse, 0xfffffff9 ;  /* 0xfffffff9040f7836 */ /* 0x040fe40000000000 */
[C---:B------:R-:W-:Y:S02]  /*0220*/  VIADD R17, R4.reuse, 0xfffffffa ;  /* 0xfffffffa04117836 */ /* 0x040fe40000000000 */
[C---:B------:R-:W-:Y:S02]  /*0230*/  VIADD R21, R4.reuse, 0xfffffffc ;  /* 0xfffffffc04157836 */ /* 0x040fe40000000000 */
[C---:B------:R-:W-:Y:S02]  /*0240*/  VIADD R23, R4.reuse, 0xfffffffd ;  /* 0xfffffffd04177836 */ /* 0x040fe40000000000 */
[----:B------:R-:W-:-:S02]  /*0250*/  VIADD R25, R4, 0xfffffffe ;  /* 0xfffffffe04197836 */ /* 0x000fc40000000000 */
[-C--:B------:R-:W-:Y:S02]  /*0260*/  IMAD R5, R4, R2.reuse, R7 ;  /* 0x0000000204057224 */ /* 0x080fe400078e0207 */
[-C--:B------:R-:W-:Y:S02]  /*0270*/  IMAD R4, R11, R2.reuse, RZ ;  /* 0x000000020b047224 */ /* 0x080fe400078e02ff */
[-C--:B------:R-:W-:Y:S02]  /*0280*/  IMAD R8, R15, R2.reuse, RZ ;  /* 0x000000020f087224 */ /* 0x080fe400078e02ff */
[-C--:B------:R-:W-:Y:S02]  /*0290*/  IMAD R10, R17, R2.reuse, RZ ;  /* 0x00000002110a7224 */ /* 0x080fe400078e02ff */
[-C--:B------:R-:W-:Y:S02]  /*02a0*/  IMAD R12, R19, R2.reuse, RZ ;  /* 0x00000002130c7224 */ /* 0x080fe400078e02ff */
[----:B------:R-:W-:-:S02]  /*02b0*/  IMAD R14, R21, R2, RZ ;  /* 0x00000002150e7224 */ /* 0x000fc400078e02ff */
[-C--:B------:R-:W-:Y:S02]  /*02c0*/  IMAD R22, R23, R2.reuse, RZ ;  /* 0x0000000217167224 */ /* 0x080fe400078e02ff */
[----:B------:R-:W-:-:S07]  /*02d0*/  IMAD R26, R25, R2, RZ ;  /* 0x00000002191a7224 */ /* 0x000fce00078e02ff */
.L_x_23:
[----:B------:R-:W0:Y:S08]  /*02e0*/  LDC.64 R18, c[0x0][0x380] ;  /* 0x0000e000ff127b82 */ /* 0x000e300000000a00 */
[----:B------:R-:W1:Y:S01]  /*02f0*/  LDC.64 R16, c[0x0][0x388] ;  /* 0x0000e200ff107b82 */ /* 0x000e620000000a00 */
[----:B0-----:R-:W-:-:S06]  /*0300*/  IMAD.WIDE R18, R5, 0x4, R18 ;  /* 0x0000000405127825 */ /* 0x001fcc00078e0212 */
[----:B------:R0:W2:Y:S01]  /*0310*/  LDG.E.CONSTANT R18, desc[UR6][R18.64] ;  /* 0x0000000612127981 */ /* 0x0000a2000c1e9900 */
[----:B-1----:R-:W-:-:S05]  /*0320*/  IMAD.WIDE.U32 R16, R7, 0x4, R16 ;  /* 0x0000000407107825 */ /* 0x002fca00078e0010 */
[----:B------:R-:W2:Y:S01]  /*0330*/  LDG.E.CONSTANT R28, desc[UR6][R16.64] ;  /* 0x00000006101c7981 */ /* 0x000ea2000c1e9900 */
[----:B------:R-:W-:Y:S02]  /*0340*/  SHF.R.S32.HI R11, RZ, 0x1f, R7 ;  /* 0x0000001fff0b7819 */ /* 0x000fe40000011407 */
[----:B------:R-:W-:-:S04]  /*0350*/  IADD3 R15, P0, PT, R4, R7, RZ ;  /* 0x00000007040f7210 */ /* 0x000fc80007f1e0ff */
[----:B------:R-:W-:Y:S02]  /*0360*/  LEA.HI.X.SX32 R20, R4, R11, 0x1, P0 ;  /* 0x0000000b04147211 */ /* 0x000fe400000f0eff */
[----:B------:R-:W-:-:S04]  /*0370*/  LEA R24, P0, R15, UR8, 0x2 ;  /* 0x000000080f187c11 */ /* 0x000fc8000f8010ff */
[----:B------:R-:W-:Y:S02]  /*0380*/  LEA.HI.X R25, R15, UR9, R20, 0x2, P0 ;  /* 0x000000090f197c11 */ /* 0x000fe400080f1414 */
[C---:B------:R-:W-:Y:S01]  /*0390*/  IADD3 R21, P0, PT, R26.reuse, R7, RZ ;  /* 0x000000071a157210 */ /* 0x040fe20007f1e0ff */
[----:B------:R-:W3:Y:S03]  /*03a0*/  LDG.E.CONSTANT R15, desc[UR6][R16.64+0x4] ;  /* 0x00000406100f7981 */ /* 0x000ee6000c1e9900 */
[----:B------:R-:W-:Y:S01]  /*03b0*/  LEA.HI.X.SX32 R23, R26, R11, 0x1, P0 ;  /* 0x0000000b1a177211 */ /* 0x000fe200000f0eff */
[----:B------:R1:W3:Y:S01]  /*03c0*/  LDG.E.CONSTANT R24, desc[UR6][R24.64+0x4] ;  /* 0x0000040618187981 */ /* 0x0002e2000c1e9900 */
[----:B------:R-:W-:-:S04]  /*03d0*/  LEA R20, P0, R21, UR8, 0x2 ;  /* 0x0000000815147c11 */ /* 0x000fc8000f8010ff */
[----:B------:R-:W-:Y:S02]  /*03e0*/  LEA.HI.X R21, R21, UR9, R23, 0x2, P0 ;  /* 0x0000000915157c11 */ /* 0x000fe400080f1417 */
[----:B0-----:R-:W-:Y:S01]  /*03f0*/  IADD3 R19, P0, PT, R22, R7, RZ ;  /* 0x0000000716137210 */ /* 0x001fe20007f1e0ff */
[----:B------:R-:W4:Y:S04]  /*0400*/  LDG.E.CONSTANT R23, desc[UR6][R16.64+0x8] ;  /* 0x0000080610177981 */ /* 0x000f28000c1e9900 */
[----:B------:R0:W4:Y:S01]  /*0410*/  LDG.E.CONSTANT R20, desc[UR6][R20.64+0x8] ;  /* 0x0000080614147981 */ /* 0x000122000c1e9900 */
[----:B--2---:R-:W-:Y:S01]  /*0420*/  FFMA R27, R18, R28, R13 ;  /* 0x0000001c121b7223 */ /* 0x004fe2000000000d */
[----:B------:R-:W-:Y:S02]  /*0430*/  LEA.HI.X.SX32 R28, R22, R11, 0x1, P0 ;  /* 0x0000000b161c7211 */ /* 0x000fe400000f0eff */
[----:B------:R-:W-:-:S04]  /*0440*/  LEA R18, P0, R19, UR8, 0x2 ;  /* 0x0000000813127c11 */ /* 0x000fc8000f8010ff */
[----:B------:R-:W-:Y:S02]  /*0450*/  LEA.HI.X R19, R19, UR9, R28, 0x2, P0 ;  /* 0x0000000913137c11 */ /* 0x000fe400080f141c */
[----:B------:R-:W2:Y:S04]  /*0460*/  LDG.E.CONSTANT R28, desc[UR6][R16.64+0xc] ;  /* 0x00000c06101c7981 */ /* 0x000ea8000c1e9900 */
[----:B------:R5:W2:Y:S01]  /*0470*/  LDG.E.CONSTANT R13, desc[UR6][R18.64+0xc] ;  /* 0x00000c06120d7981 */ /* 0x000aa2000c1e9900 */
[----:B-1----:R-:W-:Y:S01]  /*0480*/  IADD3 R25, P0, PT, R14, R7, RZ ;  /* 0x000000070e197210 */ /* 0x002fe20007f1e0ff */
[----:B---3--:R-:W-:-:S03]  /*0490*/  FFMA R27, R24, R15, R27 ;  /* 0x0000000f181b7223 */ /* 0x008fc6000000001b */
[----:B------:R-:W-:Y:S02]  /*04a0*/  LEA.HI.X.SX32 R15, R14, R11, 0x1, P0 ;  /* 0x0000000b0e0f7211 */ /* 0x000fe400000f0eff */
[----:B------:R-:W-:-:S04]  /*04b0*/  LEA R24, P0, R25, UR8, 0x2 ;  /* 0x0000000819187c11 */ /* 0x000fc8000f8010ff */
[----:B------:R-:W-:Y:S02]  /*04c0*/  LEA.HI.X R25, R25, UR9, R15, 0x2, P0 ;  /* 0x0000000919197c11 */ /* 0x000fe400080f140f */
[----:B0-----:R-:W-:Y:S01]  /*04d0*/  IADD3 R21, P0, PT, R12, R7, RZ ;  /* 0x000000070c157210 */ /* 0x001fe20007f1e0ff */
[----:B----4-:R-:W-:-:S03]  /*04e0*/  FFMA R23, R20, R23, R27 ;  /* 0x0000001714177223 */ /* 0x010fc6000000001b */
[----:B------:R-:W-:Y:S01]  /*04f0*/  LEA.HI.X.SX32 R20, R12, R11, 0x1, P0 ;  /* 0x0000000b0c147211 */ /* 0x000fe200000f0eff */
[----:B------:R0:W3:Y:S01]  /*0500*/  LDG.E.CONSTANT R15, desc[UR6][R24.64+0x10] ;  /* 0x00001006180f7981 */ /* 0x0000e2000c1e9900 */
[C---:B-----5:R-:W-:Y:S02]  /*0510*/  LEA R18, P0, R21.reuse, UR8, 0x2 ;  /* 0x0000000815127c11 */ /* 0x060fe4000f8010ff */
[C---:B------:R-:W-:Y:S02]  /*0520*/  IADD3 R27, P1, PT, R10.reuse, R7, RZ ;  /* 0x000000070a1b7210 */ /* 0x040fe40007f3e0ff */
[----:B------:R-:W-:Y:S02]  /*0530*/  LEA.HI.X R19, R21, UR9, R20, 0x2, P0 ;  /* 0x0000000915137c11 */ /* 0x000fe400080f1414 */
[----:B------:R-:W-:Y:S02]  /*0540*/  LEA.HI.X.SX32 R21, R10, R11, 0x1, P1 ;  /* 0x0000000b0a157211 */ /* 0x000fe400008f0eff */
[C---:B------:R-:W-:Y:S01]  /*0550*/  LEA R20, P0, R27.reuse, UR8, 0x2 ;  /* 0x000000081b147c11 */ /* 0x040fe2000f8010ff */
[----:B------:R-:W4:Y:S03]  /*0560*/  LDG.E.CONSTANT R18, desc[UR6][R18.64+0x14] ;  /* 0x0000140612127981 */ /* 0x000f26000c1e9900 */
[----:B------:R-:W-:-:S02]  /*0570*/  LEA.HI.X R21, R27, UR9, R21, 0x2, P0 ;  /* 0x000000091b157c11 */ /* 0x000fc400080f1415 */
[----:B0-----:R-:W-:-:S03]  /*0580*/  IADD3 R25, P0, PT, R8, R7, RZ ;  /* 0x0000000708197210 */ /* 0x001fc60007f1e0ff */
[----:B------:R-:W5:Y:S01]  /*0590*/  LDG.E.CONSTANT R20, desc[UR6][R20.64+0x18] ;  /* 0x0000180614147981 */ /* 0x000f62000c1e9900 */
[----:B------:R-:W-:Y:S02]  /*05a0*/  LEA.HI.X.SX32 R27, R8, R11, 0x1, P0 ;  /* 0x0000000b081b7211 */ /* 0x000fe400000f0eff */
[C---:B------:R-:W-:Y:S01]  /*05b0*/  LEA R24, P0, R25.reuse, UR8, 0x2 ;  /* 0x0000000819187c11 */ /* 0x040fe2000f8010ff */
[----:B------:R-:W5:Y:S03]  /*05c0*/  LDG.E.CONSTANT R11, desc[UR6][R16.64+0x18] ;  /* 0x00001806100b7981 */ /* 0x000f66000c1e9900 */
[----:B------:R-:W-:Y:S01]  /*05d0*/  LEA.HI.X R25, R25, UR9, R27, 0x2, P0 ;  /* 0x0000000919197c11 */ /* 0x000fe200080f141b */
[----:B------:R-:W5:Y:S04]  /*05e0*/  LDG.E.CONSTANT R19, desc[UR6][R16.64+0x1c] ;  /* 0x00001c0610137981 */ /* 0x000f68000c1e9900 */
[----:B------:R-:W5:Y:S01]  /*05f0*/  LDG.E.CONSTANT R24, desc[UR6][R24.64+0x1c] ;  /* 0x00001c0618187981 */ /* 0x000f62000c1e9900 */
[----:B--2---:R-:W-:-:S03]  /*0600*/  FFMA R28, R13, R28, R23 ;  /* 0x0000001c0d1c7223 */ /* 0x004fc60000000017 */
[----:B------:R-:W3:Y:S04]  /*0610*/  LDG.E.CONSTANT R13, desc[UR6][R16.64+0x10] ;  /* 0x00001006100d7981 */ /* 0x000ee8000c1e9900 */
[----:B------:R-:W4:Y:S01]  /*0620*/  LDG.E.CONSTANT R23, desc[UR6][R16.64+0x14] ;  /* 0x0000140610177981 */ /* 0x000f22000c1e9900 */
[----:B------:R-:W-:-:S05]  /*0630*/  VIADD R9, R9, 0x8 ;  /* 0x0000000809097836 */ /* 0x000fca0000000000 */
[----:B------:R-:W-:Y:S01]  /*0640*/  ISETP.NE.AND P0, PT, R9, RZ, PT ;  /* 0x000000ff0900720c */ /* 0x000fe20003f05270 */
[----:B------:R-:W-:Y:S02]  /*0650*/  VIADD R7, R7, 0x8 ;  /* 0x0000000807077836 */ /* 0x000fe40000000000 */
[----:B---3--:R-:W-:Y:S01]  /*0660*/  FFMA R13, R15, R13, R28 ;  /* 0x0000000d0f0d7223 */ /* 0x008fe2000000001c */
[----:B------:R-:W-:-:S03]  /*0670*/  IADD3 R15, PT, PT, -R2, RZ, RZ ;  /* 0x000000ff020f7210 */ /* 0x000fc60007ffe1ff */
[----:B----4-:R-:W-:Y:S02]  /*0680*/  FFMA R13, R18, R23, R13 ;  /* 0x00000017120d7223 */ /* 0x010fe4000000000d */
[C---:B------:R-:W-:Y:S02]  /*0690*/  IMAD R5, R15.reuse, 0x8, R5 ;  /* 0x000000080f057824 */ /* 0x040fe400078e0205 */
[----:B-----5:R-:W-:Y:S01]  /*06a0*/  FFMA R13, R20, R11, R13 ;  /* 0x0000000b140d7223 */ /* 0x020fe2000000000d */
[C---:B------:R-:W-:Y:S01]  /*06b0*/  IMAD R4, R15.reuse, 0x8, R4 ;  /* 0x000000080f047824 */ /* 0x040fe200078e0204 */
[C---:B------:R-:W-:Y:S01]  /*06c0*/  LEA R8, R15.reuse, R8, 0x3 ;  /* 0x000000080f087211 */ /* 0x040fe200078e18ff */
[C---:B------:R-:W-:Y:S01]  /*06d0*/  IMAD R10, R15.reuse, 0x8, R10 ;  /* 0x000000080f0a7824 */ /* 0x040fe200078e020a */
[C---:B------:R-:W-:Y:S01]  /*06e0*/  LEA R22, R15.reuse, R22, 0x3 ;  /* 0x000000160f167211 */ /* 0x040fe200078e18ff */
[C---:B------:R-:W-:Y:S02]  /*06f0*/  IMAD R12, R15.reuse, 0x8, R12 ;  /* 0x000000080f0c7824 */ /* 0x040fe400078e020c */
[----:B------:R-:W-:Y:S01]  /*0700*/  FFMA R13, R24, R19, R13 ;  /* 0x00000013180d7223 */ /* 0x000fe2000000000d */
[----:B------:R-:W-:-:S02]  /*0710*/  IMAD R14, R15, 0x8, R14 ;  /* 0x000000080f0e7824 */ /* 0x000fc400078e020e */
[----:B------:R-:W-:Y:S02]  /*0720*/  IMAD R26, R15, 0x8, R26 ;  /* 0x000000080f1a7824 */ /* 0x000fe400078e021a */
[----:B------:R-:W-:Y:S01]  /*0730*/  VIADD R5, R5, 0x8 ;  /* 0x0000000805057836 */ /* 0x000fe20000000000 */
[----:B------:R-:W-:Y:S06]  /*0740*/  @P0 BRA `(.L_x_23) ;  /* 0xfffffff800e40947 */ /* 0x000fec000383ffff */
.L_x_22:
[----:B------:R-:W-:Y:S05]  /*0750*/  BSYNC.RECONVERGENT B1 ;  /* 0x0000000000017941 */ /* 0x000fea0003800200 */
.L_x_21:
[----:B------:R-:W-:-:S13]  /*0760*/  LOP3.LUT P0, R4, R6, 0x7, RZ, 0xc0, !PT ;  /* 0x0000000706047812 */ /* 0x000fda000780c0ff */
[----:B------:R-:W-:Y:S05]  /*0770*/  @!P0 BRA `(.L_x_20) ;  /* 0x0000000400548947 */ /* 0x000fea0003800000 */
[----:B------:R-:W-:Y:S01]  /*0780*/  ISETP.GE.U32.AND P1, PT, R4, 0x4, PT ;  /* 0x000000040400780c */ /* 0x000fe20003f26070 */
[----:B------:R-:W-:Y:S01]  /*0790*/  BSSY.RECONVERGENT B1, `(.L_x_24) ;  /* 0x000002c000017945 */ /* 0x000fe20003800200 */
[----:B------:R-:W-:-:S04]  /*07a0*/  LOP3.LUT R19, R6, 0x3, RZ, 0xc0, !PT ;  /* 0x0000000306137812 */ /* 0x000fc800078ec0ff */
[----:B------:R-:W-:-:S07]  /*07b0*/  ISETP.NE.AND P0, PT, R19, RZ, PT ;  /* 0x000000ff1300720c */ /* 0x000fce0003f05270 */
[----:B------:R-:W-:Y:S06]  /*07c0*/  @!P1 BRA `(.L_x_25) ;  /* 0x0000000000a09947 */ /* 0x000fec0003800000 */
[----:B------:R-:W0:Y:S01]  /*07d0*/  LDC.64 R14, c[0x0][0x380] ;  /* 0x0000e000ff0e7b82 */ /* 0x000e220000000a00 */
[-C--:B------:R-:W-:Y:S01]  /*07e0*/  LOP3.LUT R8, RZ, R7.reuse, RZ, 0x33, !PT ;  /* 0x00000007ff087212 */ /* 0x080fe200078e33ff */
[----:B------:R-:W1:Y:S01]  /*07f0*/  LDCU.64 UR10, c[0x0][0x380] ;  /* 0x00007000ff0a77ac */ /* 0x000e620008000a00 */
[----:B------:R-:W-:-:S03]  /*0800*/  IADD3 R4, PT, PT, R3, -R7, RZ ;  /* 0x8000000703047210 */ /* 0x000fc60007ffe0ff */
[----:B------:R-:W-:Y:S02]  /*0810*/  IMAD.IADD R5, R3, 0x1, R8 ;  /* 0x0000000103057824 */ /* 0x000fe400078e0208 */
[----:B------:R-:W2:Y:S01]  /*0820*/  LDC.64 R10, c[0x0][0x388] ;  /* 0x0000e200ff0a7b82 */ /* 0x000ea20000000a00 */
[C---:B------:R-:W-:Y:S02]  /*0830*/  VIADD R9, R4.reuse, 0xfffffffe ;  /* 0xfffffffe04097836 */ /* 0x040fe40000000000 */
[C---:B------:R-:W-:Y:S02]  /*0840*/  VIADD R21, R4.reuse, 0xfffffffd ;  /* 0xfffffffd04157836 */ /* 0x040fe40000000000 */
[-C--:B------:R-:W-:Y:S02]  /*0850*/  IMAD R8, R5, R2.reuse, RZ ;  /* 0x0000000205087224 */ /* 0x080fe400078e02ff */
[-C--:B------:R-:W-:Y:S02]  /*0860*/  IMAD R16, R9, R2.reuse, RZ ;  /* 0x0000000209107224 */ /* 0x080fe400078e02ff */
[-C--:B------:R-:W-:Y:S01]  /*0870*/  IMAD R18, R21, R2.reuse, RZ ;  /* 0x0000000215127224 */ /* 0x080fe200078e02ff */
[--C-:B------:R-:W-:Y:S01]  /*0880*/  SHF.R.S32.HI R21, RZ, 0x1f, R7.reuse ;  /* 0x0000001fff157819 */ /* 0x100fe20000011407 */
[----:B------:R-:W-:Y:S01]  /*0890*/  IMAD R17, R4, R2, R7 ;  /* 0x0000000204117224 */ /* 0x000fe200078e0207 */
[----:B------:R-:W-:-:S02]  /*08a0*/  IADD3 R5, P2, PT, R7, R8, RZ ;  /* 0x0000000807057210 */ /* 0x000fc40007f5e0ff */
[----:B------:R-:W-:Y:S02]  /*08b0*/  IADD3 R9, P3, PT, R7, R16, RZ ;  /* 0x0000001007097210 */ /* 0x000fe40007f7e0ff */
[-C--:B------:R-:W-:Y:S01]  /*08c0*/  LEA.HI.X.SX32 R20, R8, R21.reuse, 0x1, P2 ;  /* 0x0000001508147211 */ /* 0x080fe200010f0eff */
[----:B0-----:R-:W-:Y:S01]  /*08d0*/  IMAD.WIDE R14, R17, 0x4, R14 ;  /* 0x00000004110e7825 */ /* 0x001fe200078e020e */
[----:B-1----:R-:W-:Y:S02]  /*08e0*/  LEA R4, P2, R5, UR10, 0x2 ;  /* 0x0000000a05047c11 */ /* 0x002fe4000f8410ff */
[C---:B------:R-:W-:Y:S02]  /*08f0*/  IADD3 R12, P1, PT, R7.reuse, R18, RZ ;  /* 0x00000012070c7210 */ /* 0x040fe40007f3e0ff */
[----:B------:R-:W-:Y:S01]  /*0900*/  LEA.HI.X.SX32 R16, R16, R21, 0x1, P3 ;  /* 0x0000001510107211 */ /* 0x000fe200018f0eff */
[----:B------:R-:W3:Y:S01]  /*0910*/  LDG.E.CONSTANT R14, desc[UR6][R14.64] ;  /* 0x000000060e0e7981 */ /* 0x000ee2000c1e9900 */
[----:B--2---:R-:W-:Y:S01]  /*0920*/  IMAD.WIDE.U32 R10, R7, 0x4, R10 ;  /* 0x00000004070a7825 */ /* 0x004fe200078e000a */
[----:B------:R-:W-:-:S02]  /*0930*/  LEA R8, P3, R9, UR10, 0x2 ;  /* 0x0000000a09087c11 */ /* 0x000fc4000f8610ff */
[----:B------:R-:W-:Y:S02]  /*0940*/  LEA.HI.X R5, R5, UR11, R20, 0x2, P2 ;  /* 0x0000000b05057c11 */ /* 0x000fe400090f1414 */
[----:B------:R-:W-:Y:S01]  /*0950*/  LEA.HI.X.SX32 R21, R18, R21, 0x1, P1 ;  /* 0x0000001512157211 */ /* 0x000fe200008f0eff */
[----:B------:R-:W2:Y:S01]  /*0960*/  LDG.E.CONSTANT R20, desc[UR6][R10.64+0x4] ;  /* 0x000004060a147981 */ /* 0x000ea2000c1e9900 */
[----:B------:R-:W-:-:S03]  /*0970*/  LEA.HI.X R9, R9, UR11, R16, 0x2, P3 ;  /* 0x0000000b09097c11 */ /* 0x000fc600098f1410 */
[----:B------:R-:W3:Y:S01]  /*0980*/  LDG.E.CONSTANT R18, desc[UR6][R10.64] ;  /* 0x000000060a127981 */ /* 0x000ee2000c1e9900 */
[----:B------:R-:W-:-:S03]  /*0990*/  LEA R16, P1, R12, UR10, 0x2 ;  /* 0x0000000a0c107c11 */ /* 0x000fc6000f8210ff */
[----:B------:R-:W2:Y:S01]  /*09a0*/  LDG.E.CONSTANT R5, desc[UR6][R4.64+0x4] ;  /* 0x0000040604057981 */ /* 0x000ea2000c1e9900 */
[----:B------:R-:W-:-:S03]  /*09b0*/  LEA.HI.X R17, R12, UR11, R21, 0x2, P1 ;  /* 0x0000000b0c117c11 */ /* 0x000fc600088f1415 */
[----:B------:R-:W4:Y:S04]  /*09c0*/  LDG.E.CONSTANT R9, desc[UR6][R8.64+0x8] ;  /* 0x0000080608097981 */ /* 0x000f28000c1e9900 */
[----:B------:R-:W4:Y:S04]  /*09d0*/  LDG.E.CONSTANT R12, desc[UR6][R10.64+0x8] ;  /* 0x000008060a0c7981 */ /* 0x000f28000c1e9900 */
[----:B------:R-:W5:Y:S04]  /*09e0*/  LDG.E.CONSTANT R17, desc[UR6][R16.64+0xc] ;  /* 0x00000c0610117981 */ /* 0x000f68000c1e9900 */
[----:B------:R-:W5:Y:S01]  /*09f0*/  LDG.E.CONSTANT R21, desc[UR6][R10.64+0xc] ;  /* 0x00000c060a157981 */ /* 0x000f62000c1e9900 */
[----:B------:R-:W-:Y:S01]  /*0a00*/  IADD3 R7, PT, PT, R7, 0x4, RZ ;  /* 0x0000000407077810 */ /* 0x000fe20007ffe0ff */
[----:B---3--:R-:W-:-:S04]  /*0a10*/  FFMA R18, R14, R18, R13 ;  /* 0x000000120e127223 */ /* 0x008fc8000000000d */
[----:B--2---:R-:W-:-:S04]  /*0a20*/  FFMA R18, R5, R20, R18 ;  /* 0x0000001405127223 */ /* 0x004fc80000000012 */
[----:B----4-:R-:W-:-:S04]  /*0a30*/  FFMA R12, R9, R12, R18 ;  /* 0x0000000c090c7223 */ /* 0x010fc80000000012 */
[----:B-----5:R-:W-:-:S07]  /*0a40*/  FFMA R13, R17, R21, R12 ;  /* 0x00000015110d7223 */ /* 0x020fce000000000c */
.L_x_25:
[----:B------:R-:W-:Y:S05]  /*0a50*/  BSYNC.RECONVERGENT B1 ;  /* 0x0000000000017941 */ /* 0x000fea0003800200 */
.L_x_24:
[----:B------:R-:W-:Y:S05]  /*0a60*/  @!P0 BRA `(.L_x_20) ;  /* 0x0000000000988947 */ /* 0x000fea0003800000 */
[----:B------:R-:W-:Y:S01]  /*0a70*/  ISETP.NE.AND P0, PT, R19, 0x1, PT ;  /* 0x000000011300780c */ /* 0x000fe20003f05270 */
[----:B------:R-:W-:Y:S01]  /*0a80*/  BSSY.RECONVERGENT B1, `(.L_x_26) ;  /* 0x000001a000017945 */ /* 0x000fe20003800200 */
[----:B------:R-:W-:-:S04]  /*0a90*/  LOP3.LUT R6, R6, 0x1, RZ, 0xc0, !PT ;  /* 0x0000000106067812 */ /* 0x000fc800078ec0ff */
[----:B------:R-:W-:-:S07]  /*0aa0*/  ISETP.NE.U32.AND P1, PT, R6, 0x1, PT ;  /* 0x000000010600780c */ /* 0x000fce0003f25070 */
[----:B------:R-:W-:Y:S06]  /*0ab0*/  @!P0 BRA `(.L_x_27) ;  /* 0x0000000000588947 */ /* 0x000fec0003800000 */
[----:B------:R-:W0:Y:S01]  /*0ac0*/  LDC.64 R4, c[0x0][0x380] ;  /* 0x0000e000ff047b82 */ /* 0x000e220000000a00 */
[----:B------:R-:W-:Y:S01]  /*0ad0*/  LOP3.LUT R6, RZ, R7, RZ, 0x33, !PT ;  /* 0x00000007ff067212 */ /* 0x000fe200078e33ff */
[----:B------:R-:W1:Y:S01]  /*0ae0*/  LDCU.64 UR10, c[0x0][0x380] ;  /* 0x00007000ff0a77ac */ /* 0x000e620008000a00 */
[----:B------:R-:W-:-:S03]  /*0af0*/  SHF.R.S32.HI R15, RZ, 0x1f, R7 ;  /* 0x0000001fff0f7819 */ /* 0x000fc60000011407 */
[C---:B------:R-:W-:Y:S02]  /*0b00*/  IMAD.IADD R11, R3.reuse, 0x1, R6 ;  /* 0x00000001030b7824 */ /* 0x040fe400078e0206 */
[----:B------:R-:W2:Y:S01]  /*0b10*/  LDC.64 R8, c[0x0][0x388] ;  /* 0x0000e200ff087b82 */ /* 0x000ea20000000a00 */
[--C-:B------:R-:W-:Y:S02]  /*0b20*/  IMAD.IADD R6, R3, 0x1, -R7.reuse ;  /* 0x0000000103067824 */ /* 0x100fe400078e0a07 */
[-C--:B------:R-:W-:Y:S02]  /*0b30*/  IMAD R10, R11, R2.reuse, RZ ;  /* 0x000000020b0a7224 */ /* 0x080fe400078e02ff */
[----:B------:R-:W-:-:S03]  /*0b40*/  IMAD R11, R6, R2, R7 ;  /* 0x00000002060b7224 */ /* 0x000fc600078e0207 */
[----:B------:R-:W-:-:S04]  /*0b50*/  IADD3 R12, P0, PT, R7, R10, RZ ;  /* 0x0000000a070c7210 */ /* 0x000fc80007f1e0ff */
[----:B------:R-:W-:Y:S02]  /*0b60*/  LEA.HI.X.SX32 R15, R10, R15, 0x1, P0 ;  /* 0x0000000f0a0f7211 */ /* 0x000fe400000f0eff */
[----:B-1----:R-:W-:Y:S01]  /*0b70*/  LEA R10, P0, R12, UR10, 0x2 ;  /* 0x0000000a0c0a7c11 */ /* 0x002fe2000f8010ff */
[----:B0-----:R-:W-:-:S03]  /*0b80*/  IMAD.WIDE R4, R11, 0x4, R4 ;  /* 0x000000040b047825 */ /* 0x001fc600078e0204 */
[----:B------:R-:W-:-:S03]  /*0b90*/  LEA.HI.X R11, R12, UR11, R15, 0x2, P0 ;  /* 0x0000000b0c0b7c11 */ /* 0x000fc600080f140f */
[----:B------:R-:W3:Y:S01]  /*0ba0*/  LDG.E.CONSTANT R4, desc[UR6][R4.64] ;  /* 0x0000000604047981 */ /* 0x000ee2000c1e9900 */
[----:B--2---:R-:W-:-:S03]  /*0bb0*/  IMAD.WIDE.U32 R8, R7, 0x4, R8 ;  /* 0x0000000407087825 */ /* 0x004fc600078e0008 */
[----:B------:R-:W2:Y:S04]  /*0bc0*/  LDG.E.CONSTANT R11, desc[UR6][R10.64+0x4] ;  /* 0x000004060a0b7981 */ /* 0x000ea8000c1e9900 */
[----:B------:R-:W3:Y:S04]  /*0bd0*/  LDG.E.CONSTANT R6, desc[UR6][R8.64] ;  /* 0x0000000608067981 */ /* 0x000ee8000c1e9900 */
[----:B------:R-:W2:Y:S01]  /*0be0*/  LDG.E.CONSTANT R12, desc[UR6][R8.64+0x4] ;  /* 0x00000406080c7981 */ /* 0x000ea2000c1e9900 */
[----:B------:R-:W-:Y:S01]  /*0bf0*/  IADD3 R7, PT, PT, R7, 0x2, RZ ;  /* 0x0000000207077810 */ /* 0x000fe20007ffe0ff */
[----:B---3--:R-:W-:-:S04]  /*0c00*/  FFMA R6, R4, R6, R13 ;  /* 0x0000000604067223 */ /* 0x008fc8000000000d */
[----:B--2---:R-:W-:-:S07]  /*0c10*/  FFMA R13, R11, R12, R6 ;  /* 0x0000000c0b0d7223 */ /* 0x004fce0000000006 */
.L_x_27:
[----:B------:R-:W-:Y:S05]  /*0c20*/  BSYNC.RECONVERGENT B1 ;  /* 0x0000000000017941 */ /* 0x000fea0003800200 */
.L_x_26:
[----:B------:R-:W-:Y:S05]  /*0c30*/  @P1 BRA `(.L_x_20) ;  /* 0x0000000000241947 */ /* 0x000fea0003800000 */
[----:B------:R-:W0:Y:S01]  /*0c40*/  LDC.64 R4, c[0x0][0x388] ;  /* 0x0000e200ff047b82 */ /* 0x000e220000000a00 */
[----:B------:R-:W-:-:S04]  /*0c50*/  IMAD.IADD R3, R3, 0x1, -R7 ;  /* 0x0000000103037824 */ /* 0x000fc800078e0a07 */
[----:B------:R-:W-:-:S03]  /*0c60*/  IMAD R3, R3, R2, R7 ;  /* 0x0000000203037224 */ /* 0x000fc600078e0207 */
[----:B------:R-:W1:Y:S01]  /*0c70*/  LDC.64 R8, c[0x0][0x380] ;  /* 0x0000e000ff087b82 */ /* 0x000e620000000a00 */
[----:B0-----:R-:W-:-:S06]  /*0c80*/  IMAD.WIDE.U32 R4, R7, 0x4, R4 ;  /* 0x0000000407047825 */ /* 0x001fcc00078e0004 */
[----:B------:R-:W2:Y:S01]  /*0c90*/  LDG.E.CONSTANT R4, desc[UR6][R4.64] ;  /* 0x0000000604047981 */ /* 0x000ea2000c1e9900 */
[----:B-1----:R-:W-:-:S06]  /*0ca0*/  IMAD.WIDE R2, R3, 0x4, R8 ;  /* 0x0000000403027825 */ /* 0x002fcc00078e0208 */
[----:B------:R-:W2:Y:S02]  /*0cb0*/  LDG.E.CONSTANT R2, desc[UR6][R2.64] ;  /* 0x0000000602027981 */ /* 0x000ea4000c1e9900 */
[----:B--2---:R-:W-:-:S07]  /*0cc0*/  FFMA R13, R2, R4, R13 ;  /* 0x00000004020d7223 */ /* 0x004fce000000000d */
.L_x_20:
[----:B------:R-:W-:Y:S05]  /*0cd0*/  BSYNC.RECONVERGENT B0 ;  /* 0x0000000000007941 */ /* 0x000fea0003800200 */
.L_x_19:
        /* <DEDUP_REMOVED lines=16> */
.L_x_28:
        /* <DEDUP_REMOVED lines=10> */
.L_x_103:


//--------------------- .text._ZN3lux4cuda6matvec25gemv_symmetric_f32_kernelEPKfS3_Pfibff --------------------------
	.section	.text._ZN3lux4cuda6matvec25gemv_symmetric_f32_kernelEPKfS3_Pfibff,"ax",@progbits
	.align	128
        .global         _ZN3lux4cuda6matvec25gemv_symmetric_f32_kernelEPKfS3_Pfibff
        .type           _ZN3lux4cuda6matvec25gemv_symmetric_f32_kernelEPKfS3_Pfibff,@function
        .size           _ZN3lux4cuda6matvec25gemv_symmetric_f32_kernelEPKfS3_Pfibff,(.L_x_104 - _ZN3lux4cuda6matvec25gemv_symmetric_f32_kernelEPKfS3_Pfibff)
        .other          _ZN3lux4cuda6matvec25gemv_symmetric_f32_kernelEPKfS3_Pfibff,@"STO_CUDA_ENTRY STV_DEFAULT"
_ZN3lux4cuda6matvec25gemv_symmetric_f32_kernelEPKfS3_Pfibff:
.text._ZN3lux4cuda6matvec25gemv_symmetric_f32_kernelEPKfS3_Pfibff:
[----:B------:R-:W-:Y:S01]  /*0000*/  LDC R1, c[0x0][0x37c] ;  /* 0x0000df00ff017b82 */ /* 0x000fe20000000800 */
[----:B------:R-:W0:Y:S07]  /*0010*/  S2R R3, SR_TID.X ;  /* 0x0000000000037919 */ /* 0x000e2e0000002100 */
[----:B------:R-:W0:Y:S01]  /*0020*/  S2UR UR4, SR_CTAID.X ;  /* 0x00000000000479c3 */ /* 0x000e220000002500 */
[----:B------:R-:W1:Y:S07]  /*0030*/  LDCU UR5, c[0x0][0x398] ;  /* 0x00007300ff0577ac */ /* 0x000e6e0008000800 */
[----:B------:R-:W0:Y:S02]  /*0040*/  LDC R0, c[0x0][0x360] ;  /* 0x0000d800ff007b82 */ /* 0x000e240000000800 */
[----:B0-----:R-:W-:Y:S01]  /*0050*/  IMAD R0, R0, UR4, R3 ;  /* 0x0000000400007c24 */ /* 0x001fe2000f8e0203 */
[----:B-1----:R-:W-:-:S04]  /*0060*/  MOV R3, UR5 ;  /* 0x0000000500037c02 */ /* 0x002fc80008000f00 */
[----:B------:R-:W-:-:S13]  /*0070*/  ISETP.GE.AND P0, PT, R0, R3, PT ;  /* 0x000000030000720c */ /* 0x000fda0003f06270 */
[----:B------:R-:W-:Y:S05]  /*0080*/  @P0 EXIT ;  /* 0x000000000000094d */ /* 0x000fea0003800000 */
[----:B------:R-:W0:Y:S01]  /*0090*/  LDCU.U8 UR4, c[0x0][0x39c] ;  /* 0x00007380ff0477ac */ /* 0x000e220008000000 */
[----:B------:R-:W-:Y:S01]  /*00a0*/  HFMA2 R2, -RZ, RZ, 0, 0 ;  /* 0x00000000ff027431 */ /* 0x000fe200000001ff */
[----:B------:R-:W1:Y:S01]  /*00b0*/  LDCU.64 UR6, c[0x0][0x358] ;  /* 0x00006b00ff0677ac */ /* 0x000e620008000a00 */
[----:B0-----:R-:W-:-:S04]  /*00c0*/  UPRMT UR4, UR4, 0x8880, URZ ;  /* 0x0000888004047896 */ /* 0x001fc800080000ff */
[----:B------:R-:W-:-:S09]  /*00d0*/  UISETP.NE.AND UP0, UPT, UR4, URZ, UPT ;  /* 0x000000ff0400728c */ /* 0x000fd2000bf05270 */
[----:B-1----:R-:W-:Y:S05]  /*00e0*/  BRA.U !UP0, `(.L_x_29) ;  /* 0x0000000908787547 */ /* 0x002fea000b800000 */
[----:B------:R-:W-:-:S13]  /*00f0*/  ISETP.GE.AND P0, PT, R3, 0x1, PT ;  /* 0x000000010300780c */ /* 0x000fda0003f06270 */
[----:B------:R-:W-:Y:S05]  /*0100*/  @!P0 BRA `(.L_x_30) ;  /* 0x0000001000d88947 */ /* 0x000fea0003800000 */
[C---:B------:R-:W-:Y:S01]  /*0110*/  VIADD R2, R3.reuse, 0xffffffff ;  /* 0xffffffff03027836 */ /* 0x040fe20000000000 */
[----:B------:R-:W-:Y:S01]  /*0120*/  LOP3.LUT R20, R3, 0x7, RZ, 0xc0, !PT ;  /* 0x0000000703147812 */ /* 0x000fe200078ec0ff */
[----:B------:R-:W-:-:S03]  /*0130*/  HFMA2 R19, -RZ, RZ, 0, 0 ;  /* 0x00000000ff137431 */ /* 0x000fc600000001ff */
[----:B------:R-:W-:Y:S02]  /*0140*/  ISETP.GE.U32.AND P1, PT, R2, 0x7, PT ;  /* 0x000000070200780c */ /* 0x000fe40003f26070 */
[----:B------:R-:W-:Y:S02]  /*0150*/  ISETP.NE.AND P0, PT, R20, RZ, PT ;  /* 0x000000ff1400720c */ /* 0x000fe40003f05270 */
[----:B------:R-:W-:-:S09]  /*0160*/  MOV R2, RZ ;  /* 0x000000ff00027202 */ /* 0x000fd20000000f00 */
[----:B------:R-:W-:Y:S05]  /*0170*/  @!P1 BRA `(.L_x_31) ;  /* 0x0000000400249947 */ /* 0x000fea0003800000 */
[----:B------:R-:W-:Y:S01]  /*0180*/  LOP3.LUT R19, R3, 0x7ffffff8, RZ, 0xc0, !PT ;  /* 0x7ffffff803137812 */ /* 0x000fe200078ec0ff */
[----:B------:R-:W-:Y:S01]  /*0190*/  IMAD.MOV.U32 R2, RZ, RZ, RZ ;  /* 0x000000ffff027224 */ /* 0x000fe200078e00ff */
[----:B------:R-:W-:-:S07]  /*01a0*/  MOV R17, RZ ;  /* 0x000000ff00117202 */ /* 0x000fce0000000f00 */
.L_x_32:
[----:B------:R-:W0:Y:S01]  /*01b0*/  LDC R3, c[0x0][0x398] ;  /* 0x0000e600ff037b82 */ /* 0x000e220000000800 */
[C---:B------:R-:W-:Y:S01]  /*01c0*/  IADD3 R5, PT, PT, R17.reuse, 0x1, RZ ;  /* 0x0000000111057810 */ /* 0x040fe20007ffe0ff */
[C---:B------:R-:W-:Y:S01]  /*01d0*/  VIADD R13, R17.reuse, 0x2 ;  /* 0x00000002110d7836 */ /* 0x040fe20000000000 */
[C---:B------:R-:W-:Y:S01]  /*01e0*/  VIMNMX R8, PT, PT, R0.reuse, R17, !PT ;  /* 0x0000001100087248 */ /* 0x040fe20007fe0100 */
[C---:B------:R-:W-:Y:S01]  /*01f0*/  VIADD R23, R17.reuse, 0x5 ;  /* 0x0000000511177836 */ /* 0x040fe20000000000 */
[CC--:B------:R-:W-:Y:S02]  /*0200*/  VIMNMX R10, PT, PT, R0.reuse, R5.reuse, !PT ;  /* 0x00000005000a7248 */ /* 0x0c0fe40007fe0100 */
[C---:B------:R-:W-:Y:S01]  /*0210*/  VIMNMX R11, PT, PT, R0.reuse, R5, PT ;  /* 0x00000005000b7248 */ /* 0x040fe20003fe0100 */
[----:B------:R-:W1:Y:S01]  /*0220*/  LDC.64 R6, c[0x0][0x380] ;  /* 0x0000e000ff067b82 */ /* 0x000e620000000a00 */
[----:B------:R-:W-:Y:S02]  /*0230*/  VIMNMX R9, PT, PT, R0, R17, PT ;  /* 0x0000001100097248 */ /* 0x000fe40003fe0100 */
[----:B------:R-:W-:-:S02]  /*0240*/  IADD3 R21, PT, PT, R17, 0x4, RZ ;  /* 0x0000000411157810 */ /* 0x000fc40007ffe0ff */
[----:B------:R-:W-:Y:S02]  /*0250*/  IADD3 R15, PT, PT, R17, 0x3, RZ ;  /* 0x00000003110f7810 */ /* 0x000fe40007ffe0ff */
[CC--:B------:R-:W-:Y:S01]  /*0260*/  VIMNMX R12, PT, PT, R0.reuse, R21.reuse, !PT ;  /* 0x00000015000c7248 */ /* 0x0c0fe20007fe0100 */
[----:B------:R-:W2:Y:S01]  /*0270*/  LDC.64 R4, c[0x0][0x388] ;  /* 0x0000e200ff047b82 */ /* 0x000ea20000000a00 */
[C---:B------:R-:W-:Y:S02]  /*0280*/  VIMNMX R29, PT, PT, R0.reuse, R21, PT ;  /* 0x00000015001d7248 */ /* 0x040fe40003fe0100 */
[C---:B------:R-:W-:Y:S01]  /*0290*/  VIMNMX R14, PT, PT, R0.reuse, R23, PT ;  /* 0x00000017000e7248 */ /* 0x040fe20003fe0100 */
[----:B0-----:R-:W-:Y:S01]  /*02a0*/  IMAD R9, R9, R3, R8 ;  /* 0x0000000309097224 */ /* 0x001fe200078e0208 */
[C---:B------:R-:W-:Y:S01]  /*02b0*/  VIMNMX R8, PT, PT, R0.reuse, R13, !PT ;  /* 0x0000000d00087248 */ /* 0x040fe20007fe0100 */
[----:B------:R-:W-:Y:S01]  /*02c0*/  IMAD R11, R11, R3, R10 ;  /* 0x000000030b0b7224 */ /* 0x000fe200078e020a */
[C---:B------:R-:W-:Y:S01]  /*02d0*/  VIMNMX R13, PT, PT, R0.reuse, R13, PT ;  /* 0x0000000d000d7248 */ /* 0x040fe20003fe0100 */
[----:B------:R-:W-:Y:S01]  /*02e0*/  IMAD R29, R29, R3, R12 ;  /* 0x000000031d1d7224 */ /* 0x000fe200078e020c */
[----:B------:R-:W-:-:S02]  /*02f0*/  VIMNMX R10, PT, PT, R0, R15, !PT ;  /* 0x0000000f000a7248 */ /* 0x000fc40007fe0100 */
[C---:B------:R-:W-:Y:S01]  /*0300*/  VIMNMX R15, PT, PT, R0.reuse, R15, PT ;  /* 0x0000000f000f7248 */ /* 0x040fe20003fe0100 */
[----:B------:R-:W-:Y:S01]  /*0310*/  IMAD R21, R13, R3, R8 ;  /* 0x000000030d157224 */ /* 0x000fe200078e0208 */
[----:B------:R-:W-:Y:S01]  /*0320*/  VIMNMX R8, PT, PT, R0, R23, !PT ;  /* 0x0000001700087248 */ /* 0x000fe20007fe0100 */
[----:B-1----:R-:W-:-:S04]  /*0330*/  IMAD.WIDE R22, R9, 0x4, R6 ;  /* 0x0000000409167825 */ /* 0x002fc800078e0206 */
[----:B------:R-:W-:Y:S02]  /*0340*/  IMAD.WIDE R12, R11, 0x4, R6 ;  /* 0x000000040b0c7825 */ /* 0x000fe400078e0206 */
[----:B------:R0:W3:Y:S02]  /*0350*/  LDG.E.CONSTANT R23, desc[UR6][R22.64] ;  /* 0x0000000616177981 */ /* 0x0000e4000c1e9900 */
[C---:B--2---:R-:W-:Y:S01]  /*0360*/  IMAD.WIDE.U32 R4, R17.reuse, 0x4, R4 ;  /* 0x0000000411047825 */ /* 0x044fe200078e0004 */
[----:B------:R-:W-:Y:S01]  /*0370*/  IADD3 R25, PT, PT, R17, 0x6, RZ ;  /* 0x0000000611197810 */ /* 0x000fe20007ffe0ff */
[----:B------:R1:W2:Y:S02]  /*0380*/  LDG.E.CONSTANT R18, desc[UR6][R12.64] ;  /* 0x000000060c127981 */ /* 0x0002a4000c1e9900 */
[-C--:B------:R-:W-:Y:S02]  /*0390*/  IMAD R11, R14, R3.reuse, R8 ;  /* 0x000000030e0b7224 */ /* 0x080fe400078e0208 */
[----:B------:R-:W-:Y:S01]  /*03a0*/  IMAD.WIDE R8, R21, 0x4, R6 ;  /* 0x0000000415087825 */ /* 0x000fe200078e0206 */
[----:B------:R-:W-:Y:S01]  /*03b0*/  IADD3 R28, PT, PT, R17, 0x7, RZ ;  /* 0x00000007111c7810 */ /* 0x000fe20007ffe0ff */
[----:B------:R-:W3:Y:S02]  /*03c0*/  LDG.E.CONSTANT R21, desc[UR6][R4.64] ;  /* 0x0000000604157981 */ /* 0x000ee4000c1e9900 */
[----:B------:R-:W-:-:S02]  /*03d0*/  IMAD R15, R15, R3, R10 ;  /* 0x000000030f0f7224 */ /* 0x000fc400078e020a */
[----:B------:R-:W2:Y:S01]  /*03e0*/  LDG.E.CONSTANT R27, desc[UR6][R4.64+0x4] ;  /* 0x00000406041b7981 */ /* 0x000ea2000c1e9900 */
[CC--:B------:R-:W-:Y:S01]  /*03f0*/  VIMNMX R24, PT, PT, R0.reuse, R25.reuse, !PT ;  /* 0x0000001900187248 */ /* 0x0c0fe20007fe0100 */
[----:B------:R-:W-:Y:S01]  /*0400*/  IMAD.WIDE R14, R15, 0x4, R6 ;  /* 0x000000040f0e7825 */ /* 0x000fe200078e0206 */
[C---:B------:R-:W-:Y:S01]  /*0410*/  VIMNMX R26, PT, PT, R0.reuse, R25, PT ;  /* 0x00000019001a7248 */ /* 0x040fe20003fe0100 */
[----:B------:R4:W5:Y:S01]  /*0420*/  LDG.E.CONSTANT R16, desc[UR6][R8.64] ;  /* 0x0000000608107981 */ /* 0x000962000c1e9900 */
[CC--:B------:R-:W-:Y:S02]  /*0430*/  VIMNMX R10, PT, PT, R0.reuse, R28.reuse, !PT ;  /* 0x0000001c000a7248 */ /* 0x0c0fe40007fe0100 */
[----:B0-----:R-:W-:Y:S01]  /*0440*/  VIMNMX R22, PT, PT, R0, R28, PT ;  /* 0x0000001c00167248 */ /* 0x001fe20003fe0100 */
[----:B------:R-:W5:Y:S01]  /*0450*/  LDG.E.CONSTANT R25, desc[UR6][R4.64+0x8] ;  /* 0x0000080604197981 */ /* 0x000f62000c1e9900 */
[----:B-1----:R-:W-:-:S03]  /*0460*/  IMAD R13, R26, R3, R24 ;  /* 0x000000031a0d7224 */ /* 0x002fc600078e0218 */
[----:B------:R-:W5:Y:S01]  /*0470*/  LDG.E.CONSTANT R14, desc[UR6][R14.64] ;  /* 0x000000060e0e7981 */ /* 0x000f62000c1e9900 */
[----:B----4-:R-:W-:-:S03]  /*0480*/  IMAD.WIDE R8, R29, 0x4, R6 ;  /* 0x000000041d087825 */ /* 0x010fc600078e0206 */
[----:B------:R-:W4:Y:S01]  /*0490*/  LDG.E.CONSTANT R29, desc[UR6][R4.64+0xc] ;  /* 0x00000c06041d7981 */ /* 0x000f22000c1e9900 */
[----:B------:R-:W-:Y:S02]  /*04a0*/  IMAD R22, R22, R3, R10 ;  /* 0x0000000316167224 */ /* 0x000fe400078e020a */
[--C-:B------:R-:W-:Y:S01]  /*04b0*/  IMAD.WIDE R10, R11, 0x4, R6.reuse ;  /* 0x000000040b0a7825 */ /* 0x100fe200078e0206 */
[----:B------:R-:W4:Y:S04]  /*04c0*/  LDG.E.CONSTANT R8, desc[UR6][R8.64] ;  /* 0x0000000608087981 */ /* 0x000f28000c1e9900 */
[----:B------:R-:W4:Y:S01]  /*04d0*/  LDG.E.CONSTANT R24, desc[UR6][R4.64+0x10] ;  /* 0x0000100604187981 */ /* 0x000f22000c1e9900 */
[----:B------:R-:W-:-:S03]  /*04e0*/  IMAD.WIDE R12, R13, 0x4, R6 ;  /* 0x000000040d0c7825 */ /* 0x000fc600078e0206 */
[----:B------:R-:W4:Y:S01]  /*04f0*/  LDG.E.CONSTANT R10, desc[UR6][R10.64] ;  /* 0x000000060a0a7981 */ /* 0x000f22000c1e9900 */
[----:B------:R-:W-:-:S03]  /*0500*/  IMAD.WIDE R6, R22, 0x4, R6 ;  /* 0x0000000416067825 */ /* 0x000fc600078e0206 */
[----:B------:R-:W4:Y:S04]  /*0510*/  LDG.E.CONSTANT R26, desc[UR6][R4.64+0x14] ;  /* 0x00001406041a7981 */ /* 0x000f28000c1e9900 */
[----:B------:R-:W4:Y:S04]  /*0520*/  LDG.E.CONSTANT R12, desc[UR6][R12.64] ;  /* 0x000000060c0c7981 */ /* 0x000f28000c1e9900 */
[----:B------:R-:W4:Y:S04]  /*0530*/  LDG.E.CONSTANT R15, desc[UR6][R4.64+0x18] ;  /* 0x00001806040f7981 */ /* 0x000f28000c1e9900 */
[----:B------:R-:W4:Y:S04]  /*0540*/  LDG.E.CONSTANT R6, desc[UR6][R6.64] ;  /* 0x0000000606067981 */ /* 0x000f28000c1e9900 */
[----:B------:R-:W4:Y:S01]  /*0550*/  LDG.E.CONSTANT R22, desc[UR6][R4.64+0x1c] ;  /* 0x00001c0604167981 */ /* 0x000f22000c1e9900 */
[----:B------:R-:W-:-:S05]  /*0560*/  VIADD R17, R17, 0x8 ;  /* 0x0000000811117836 */ /* 0x000fca0000000000 */
[----:B------:R-:W-:Y:S01]  /*0570*/  ISETP.NE.AND P1, PT, R17, R19, PT ;  /* 0x000000131100720c */ /* 0x000fe20003f25270 */
[----:B---3--:R-:W-:-:S04]  /*0580*/  FFMA R21, R23, R21, R2 ;  /* 0x0000001517157223 */ /* 0x008fc80000000002 */
[----:B--2---:R-:W-:-:S04]  /*0590*/  FFMA R21, R18, R27, R21 ;  /* 0x0000001b12157223 */ /* 0x004fc80000000015 */
[----:B-----5:R-:W-:-:S04]  /*05a0*/  FFMA R21, R16, R25, R21 ;  /* 0x0000001910157223 */ /* 0x020fc80000000015 */
[----:B----4-:R-:W-:-:S04]  /*05b0*/  FFMA R21, R14, R29, R21 ;  /* 0x0000001d0e157223 */ /* 0x010fc80000000015 */
[----:B------:R-:W-:-:S04]  /*05c0*/  FFMA R21, R8, R24, R21 ;  /* 0x0000001808157223 */ /* 0x000fc80000000015 */
[----:B------:R-:W-:-:S04]  /*05d0*/  FFMA R21, R10, R26, R21 ;  /* 0x0000001a0a157223 */ /* 0x000fc80000000015 */
[----:B------:R-:W-:-:S04]  /*05e0*/  FFMA R15, R12, R15, R21 ;  /* 0x0000000f0c0f7223 */ /* 0x000fc80000000015 */
[----:B------:R-:W-:Y:S01]  /*05f0*/  FFMA R2, R6, R22, R15 ;  /* 0x0000001606027223 */ /* 0x000fe2000000000f */
[----:B------:R-:W-:Y:S06]  /*0600*/  @P1 BRA `(.L_x_32) ;  /* 0xfffffff800e81947 */ /* 0x000fec000383ffff */
.L_x_31:
[----:B------:R-:W-:Y:S05]  /*0610*/  @!P0 BRA `(.L_x_30) ;  /* 0x0000000c00948947 */ /* 0x000fea0003800000 */
[----:B------:R-:W-:Y:S02]  /*0620*/  ISETP.GE.U32.AND P0, PT, R20, 0x4, PT ;  /* 0x000000041400780c */ /* 0x000fe40003f06070 */
[----:B------:R-:W-:-:S04]  /*0630*/  LOP3.LUT R15, R3, 0x3, RZ, 0xc0, !PT ;  /* 0x00000003030f7812 */ /* 0x000fc800078ec0ff */
[----:B------:R-:W-:-:S07]  /*0640*/  ISETP.NE.AND P1, PT, R15, RZ, PT ;  /* 0x000000ff0f00720c */ /* 0x000fce0003f25270 */
[----:B------:R-:W-:Y:S06]  /*0650*/  @!P0 BRA `(.L_x_33) ;  /* 0x00000000008c8947 */ /* 0x000fec0003800000 */
[----:B------:R-:W0:Y:S01]  /*0660*/  LDC.64 R4, c[0x0][0x380] ;  /* 0x0000e000ff047b82 */ /* 0x000e220000000a00 */
[C---:B------:R-:W-:Y:S01]  /*0670*/  IADD3 R11, PT, PT, R19.reuse, 0x1, RZ ;  /* 0x00000001130b7810 */ /* 0x040fe20007ffe0ff */
[C---:B------:R-:W-:Y:S01]  /*0680*/  VIADD R17, R19.reuse, 0x3 ;  /* 0x0000000313117836 */ /* 0x040fe20000000000 */
[C---:B------:R-:W-:Y:S02]  /*0690*/  VIMNMX R8, PT, PT, R0.reuse, R19, !PT ;  /* 0x0000001300087248 */ /* 0x040fe40007fe0100 */
[C---:B------:R-:W-:Y:S02]  /*06a0*/  VIMNMX R10, PT, PT, R0.reuse, R11, !PT ;  /* 0x0000000b000a7248 */ /* 0x040fe40007fe0100 */
[C---:B------:R-:W-:Y:S01]  /*06b0*/  VIMNMX R9, PT, PT, R0.reuse, R19, PT ;  /* 0x0000001300097248 */ /* 0x040fe20003fe0100 */
[----:B------:R-:W1:Y:S01]  /*06c0*/  LDC.64 R6, c[0x0][0x388] ;  /* 0x0000e200ff067b82 */ /* 0x000e620000000a00 */
[C---:B------:R-:W-:Y:S02]  /*06d0*/  VIMNMX R11, PT, PT, R0.reuse, R11, PT ;  /* 0x0000000b000b7248 */ /* 0x040fe40003fe0100 */
[----:B------:R-:W-:Y:S01]  /*06e0*/  IADD3 R13, PT, PT, R19, 0x2, RZ ;  /* 0x00000002130d7810 */ /* 0x000fe20007ffe0ff */
[----:B------:R-:W-:Y:S01]  /*06f0*/  IMAD R9, R9, R3, R8 ;  /* 0x0000000309097224 */ /* 0x000fe200078e0208 */
[C---:B------:R-:W-:Y:S01]  /*0700*/  VIMNMX R12, PT, PT, R0.reuse, R17, !PT ;  /* 0x00000011000c7248 */ /* 0x040fe20007fe0100 */
[----:B------:R-:W-:Y:S01]  /*0710*/  IMAD R11, R11, R3, R10 ;  /* 0x000000030b0b7224 */ /* 0x000fe200078e020a */
[----:B------:R-:W-:-:S02]  /*0720*/  VIMNMX R10, PT, PT, R0, R13, !PT ;  /* 0x0000000d000a7248 */ /* 0x000fc40007fe0100 */
[C---:B------:R-:W-:Y:S02]  /*0730*/  VIMNMX R13, PT, PT, R0.reuse, R13, PT ;  /* 0x0000000d000d7248 */ /* 0x040fe40003fe0100 */
[----:B------:R-:W-:-:S03]  /*0740*/  VIMNMX R17, PT, PT, R0, R17, PT ;  /* 0x0000001100117248 */ /* 0x000fc60003fe0100 */
[----:B------:R-:W-:Y:S02]  /*0750*/  IMAD R13, R13, R3, R10 ;  /* 0x000000030d0d7224 */ /* 0x000fe400078e020a */
[----:B0-----:R-:W-:-:S04]  /*0760*/  IMAD.WIDE R8, R9, 0x4, R4 ;  /* 0x0000000409087825 */ /* 0x001fc800078e0204 */
[----:B------:R-:W-:Y:S02]  /*0770*/  IMAD.WIDE R10, R11, 0x4, R4 ;  /* 0x000000040b0a7825 */ /* 0x000fe400078e0204 */
[----:B------:R-:W2:Y:S02]  /*0780*/  LDG.E.CONSTANT R9, desc[UR6][R8.64] ;  /* 0x0000000608097981 */ /* 0x000ea4000c1e9900 */
[----:B-1----:R-:W-:Y:S02]  /*0790*/  IMAD.WIDE.U32 R6, R19, 0x4, R6 ;  /* 0x0000000413067825 */ /* 0x002fe400078e0006 */
[----:B------:R-:W3:Y:S02]  /*07a0*/  LDG.E.CONSTANT R10, desc[UR6][R10.64] ;  /* 0x000000060a0a7981 */ /* 0x000ee4000c1e9900 */
[----:B------:R-:W-:Y:S02]  /*07b0*/  IMAD R17, R17, R3, R12 ;  /* 0x0000000311117224 */ /* 0x000fe400078e020c */
[----:B------:R-:W2:Y:S01]  /*07c0*/  LDG.E.CONSTANT R14, desc[UR6][R6.64] ;  /* 0x00000006060e7981 */ /* 0x000ea2000c1e9900 */
[----:B------:R-:W-:-:S03]  /*07d0*/  IMAD.WIDE R12, R13, 0x4, R4 ;  /* 0x000000040d0c7825 */ /* 0x000fc600078e0204 */
[----:B------:R-:W3:Y:S01]  /*07e0*/  LDG.E.CONSTANT R16, desc[UR6][R6.64+0x4] ;  /* 0x0000040606107981 */ /* 0x000ee2000c1e9900 */
[----:B------:R-:W-:-:S03]  /*07f0*/  IMAD.WIDE R4, R17, 0x4, R4 ;  /* 0x0000000411047825 */ /* 0x000fc600078e0204 */
[----:B------:R-:W4:Y:S04]  /*0800*/  LDG.E.CONSTANT R12, desc[UR6][R12.64] ;  /* 0x000000060c0c7981 */ /* 0x000f28000c1e9900 */
[----:B------:R-:W4:Y:S04]  /*0810*/  LDG.E.CONSTANT R17, desc[UR6][R6.64+0x8] ;  /* 0x0000080606117981 */ /* 0x000f28000c1e9900 */
[----:B------:R-:W5:Y:S04]  /*0820*/  LDG.E.CONSTANT R4, desc[UR6][R4.64] ;  /* 0x0000000604047981 */ /* 0x000f68000c1e9900 */
[----:B------:R-:W5:Y:S01]  /*0830*/  LDG.E.CONSTANT R18, desc[UR6][R6.64+0xc] ;  /* 0x00000c0606127981 */ /* 0x000f62000c1e9900 */
[----:B------:R-:W-:Y:S01]  /*0840*/  IADD3 R19, PT, PT, R19, 0x4, RZ ;  /* 0x0000000413137810 */ /* 0x000fe20007ffe0ff */
[----:B--2---:R-:W-:-:S04]  /*0850*/  FFMA R9, R9, R14, R2 ;  /* 0x0000000e09097223 */ /* 0x004fc80000000002 */
[----:B---3--:R-:W-:-:S04]  /*0860*/  FFMA R9, R10, R16, R9 ;  /* 0x000000100a097223 */ /* 0x008fc80000000009 */
[----:B----4-:R-:W-:-:S04]  /*0870*/  FFMA R9, R12, R17, R9 ;  /* 0x000000110c097223 */ /* 0x010fc80000000009 */
[----:B-----5:R-:W-:-:S07]  /*0880*/  FFMA R2, R4, R18, R9 ;  /* 0x0000001204027223 */ /* 0x020fce0000000009 */
.L_x_33:
[----:B------:R-:W-:Y:S05]  /*0890*/  @!P1 BRA `(.L_x_30) ;  /* 0x0000000800f49947 */ /* 0x000fea0003800000 */
[----:B------:R-:W-:Y:S02]  /*08a0*/  ISETP.NE.AND P0, PT, R15, 0x1, PT ;  /* 0x000000010f00780c */ /* 0x000fe40003f05270 */
[----:B------:R-:W-:-:S04]  /*08b0*/  LOP3.LUT R4, R3, 0x1, RZ, 0xc0, !PT ;  /* 0x0000000103047812 */ /* 0x000fc800078ec0ff */
[----:B------:R-:W-:-:S07]  /*08c0*/  ISETP.NE.U32.AND P1, PT, R4, 0x1, PT ;  /* 0x000000010400780c */ /* 0x000fce0003f25070 */
[----:B------:R-:W-:Y:S06]  /*08d0*/  @!P0 BRA `(.L_x_34) ;  /* 0x00000000004c8947 */ /* 0x000fec0003800000 */
[----:B------:R-:W0:Y:S01]  /*08e0*/  LDC.64 R6, c[0x0][0x388] ;  /* 0x0000e200ff067b82 */ /* 0x000e220000000a00 */
[----:B------:R-:W-:Y:S02]  /*08f0*/  IADD3 R11, PT, PT, R19, 0x1, RZ ;  /* 0x00000001130b7810 */ /* 0x000fe40007ffe0ff */
[CC--:B------:R-:W-:Y:S02]  /*0900*/  VIMNMX R8, PT, PT, R0.reuse, R19.reuse, !PT ;  /* 0x0000001300087248 */ /* 0x0c0fe40007fe0100 */
[C---:B------:R-:W-:Y:S02]  /*0910*/  VIMNMX R9, PT, PT, R0.reuse, R19, PT ;  /* 0x0000001300097248 */ /* 0x040fe40003fe0100 */
[CC--:B------:R-:W-:Y:S01]  /*0920*/  VIMNMX R10, PT, PT, R0.reuse, R11.reuse, !PT ;  /* 0x0000000b000a7248 */ /* 0x0c0fe20007fe0100 */
[----:B------:R-:W1:Y:S01]  /*0930*/  LDC.64 R4, c[0x0][0x380] ;  /* 0x0000e000ff047b82 */ /* 0x000e620000000a00 */
[----:B------:R-:W-:Y:S01]  /*0940*/  VIMNMX R12, PT, PT, R0, R11, PT ;  /* 0x0000000b000c7248 */ /* 0x000fe20003fe0100 */
[----:B------:R-:W-:-:S04]  /*0950*/  IMAD R11, R9, R3, R8 ;  /* 0x00000003090b7224 */ /* 0x000fc800078e0208 */
[----:B------:R-:W-:Y:S02]  /*0960*/  IMAD R13, R12, R3, R10 ;  /* 0x000000030c0d7224 */ /* 0x000fe400078e020a */
[----:B0-----:R-:W-:-:S05]  /*0970*/  IMAD.WIDE.U32 R8, R19, 0x4, R6 ;  /* 0x0000000413087825 */ /* 0x001fca00078e0006 */
[----:B------:R-:W2:Y:S01]  /*0980*/  LDG.E.CONSTANT R10, desc[UR6][R8.64] ;  /* 0x00000006080a7981 */ /* 0x000ea2000c1e9900 */
[----:B-1----:R-:W-:-:S03]  /*0990*/  IMAD.WIDE R6, R11, 0x4, R4 ;  /* 0x000000040b067825 */ /* 0x002fc600078e0204 */
[----:B------:R-:W3:Y:S01]  /*09a0*/  LDG.E.CONSTANT R11, desc[UR6][R8.64+0x4] ;  /* 0x00000406080b7981 */ /* 0x000ee2000c1e9900 */
[----:B------:R-:W-:-:S03]  /*09b0*/  IMAD.WIDE R4, R13, 0x4, R4 ;  /* 0x000000040d047825 */ /* 0x000fc600078e0204 */
[----:B------:R-:W2:Y:S04]  /*09c0*/  LDG.E.CONSTANT R7, desc[UR6][R6.64] ;  /* 0x0000000606077981 */ /* 0x000ea8000c1e9900 */
[----:B------:R-:W3:Y:S01]  /*09d0*/  LDG.E.CONSTANT R5, desc[UR6][R4.64] ;  /* 0x0000000604057981 */ /* 0x000ee2000c1e9900 */
[----:B------:R-:W-:Y:S02]  /*09e0*/  VIADD R19, R19, 0x2 ;  /* 0x0000000213137836 */ /* 0x000fe40000000000 */
[----:B--2---:R-:W-:-:S04]  /*09f0*/  FFMA R2, R7, R10, R2 ;  /* 0x0000000a07027223 */ /* 0x004fc80000000002 */
[----:B---3--:R-:W-:-:S07]  /*0a00*/  FFMA R2, R5, R11, R2 ;  /* 0x0000000b05027223 */ /* 0x008fce0000000002 */
.L_x_34:
[----:B------:R-:W-:Y:S05]  /*0a10*/  @P1 BRA `(.L_x_30) ;  /* 0x0000000800941947 */ /* 0x000fea0003800000 */
[----:B------:R-:W0:Y:S01]  /*0a20*/  LDC.64 R6, c[0x0][0x388] ;  /* 0x0000e200ff067b82 */ /* 0x000e220000000a00 */
[CC--:B------:R-:W-:Y:S02]  /*0a30*/  VIMNMX R8, PT, PT, R0.reuse, R19.reuse, !PT ;  /* 0x0000001300087248 */ /* 0x0c0fe40007fe0100 */
[----:B------:R-:W-:-:S05]  /*0a40*/  VIMNMX R9, PT, PT, R0, R19, PT ;  /* 0x0000001300097248 */ /* 0x000fca0003fe0100 */
[----:B------:R-:W1:Y:S01]  /*0a50*/  LDC.64 R4, c[0x0][0x380] ;  /* 0x0000e000ff047b82 */ /* 0x000e620000000a00 */
[----:B------:R-:W-:Y:S02]  /*0a60*/  IMAD R9, R9, R3, R8 ;  /* 0x0000000309097224 */ /* 0x000fe400078e0208 */
[----:B0-----:R-:W-:-:S06]  /*0a70*/  IMAD.WIDE.U32 R6, R19, 0x4, R6 ;  /* 0x0000000413067825 */ /* 0x001fcc00078e0006 */
[----:B------:R-:W2:Y:S01]  /*0a80*/  LDG.E.CONSTANT R6, desc[UR6][R6.64] ;  /* 0x0000000606067981 */ /* 0x000ea2000c1e9900 */
[----:B-1----:R-:W-:-:S06]  /*0a90*/  IMAD.WIDE R4, R9, 0x4, R4 ;  /* 0x0000000409047825 */ /* 0x002fcc00078e0204 */
[----:B------:R-:W2:Y:S02]  /*0aa0*/  LDG.E.CONSTANT R5, desc[UR6][R4.64] ;  /* 0x0000000604057981 */ /* 0x000ea4000c1e9900 */
[----:B--2---:R-:W-:Y:S01]  /*0ab0*/  FFMA R2, R5, R6, R2 ;  /* 0x0000000605027223 */ /* 0x004fe20000000002 */
[----:B------:R-:W-:Y:S06]  /*0ac0*/  BRA `(.L_x_30) ;  /* 0x0000000800687947 */ /* 0x000fec0003800000 */
.L_x_29:
[----:B------:R-:W-:-:S13]  /*0ad0*/  ISETP.GE.AND P0, PT, R3, 0x1, PT ;  /* 0x000000010300780c */ /* 0x000fda0003f06270 */
[----:B------:R-:W-:Y:S05]  /*0ae0*/  @!P0 BRA `(.L_x_30) ;  /* 0x0000000800608947 */ /* 0x000fea0003800000 */
[C---:B------:R-:W-:Y:S01]  /*0af0*/  IADD3 R2, PT, PT, R3.reuse, -0x1, RZ ;  /* 0xffffffff03027810 */ /* 0x040fe20007ffe0ff */
[----:B------:R-:W-:Y:S01]  /*0b00*/  HFMA2 R19, -RZ, RZ, 0, 0 ;  /* 0x00000000ff137431 */ /* 0x000fe200000001ff */
[----:B------:R-:W-:Y:S02]  /*0b10*/  LOP3.LUT R20, R3, 0x7, RZ, 0xc0, !PT ;  /* 0x0000000703147812 */ /* 0x000fe400078ec0ff */
[----:B------:R-:W-:Y:S02]  /*0b20*/  ISETP.GE.U32.AND P1, PT, R2, 0x7, PT ;  /* 0x000000070200780c */ /* 0x000fe40003f26070 */
[----:B------:R-:W-:Y:S02]  /*0b30*/  ISETP.NE.AND P0, PT, R20, RZ, PT ;  /* 0x000000ff1400720c */ /* 0x000fe40003f05270 */
[----:B------:R-:W-:-:S09]  /*0b40*/  MOV R2, RZ ;  /* 0x000000ff00027202 */ /* 0x000fd20000000f00 */
[----:B------:R-:W-:Y:S05]  /*0b50*/  @!P1 BRA `(.L_x_35) ;  /* 0x0000000400209947 */ /* 0x000fea0003800000 */
[----:B------:R-:W-:Y:S01]  /*0b60*/  LOP3.LUT R19, R3, 0x7ffffff8, RZ, 0xc0, !PT ;  /* 0x7ffffff803137812 */ /* 0x000fe200078ec0ff */
[----:B------:R-:W-:Y:S01]  /*0b70*/  IMAD.MOV.U32 R2, RZ, RZ, RZ ;  /* 0x000000ffff027224 */ /* 0x000fe200078e00ff */
[----:B------:R-:W-:-:S07]  /*0b80*/  MOV R17, RZ ;  /* 0x000000ff00117202 */ /* 0x000fce0000000f00 */
.L_x_36:
[C---:B------:R-:W-:Y:S01]  /*0b90*/  IADD3 R5, PT, PT, R17.reuse, 0x1, RZ ;  /* 0x0000000111057810 */ /* 0x040fe20007ffe0ff */
[----:B------:R-:W0:Y:S01]  /*0ba0*/  LDC.64 R6, c[0x0][0x380] ;  /* 0x0000e000ff067b82 */ /* 0x000e220000000a00 */
[C---:B------:R-:W-:Y:S01]  /*0bb0*/  VIMNMX R8, PT, PT, R0.reuse, R17, PT ;  /* 0x0000001100087248 */ /* 0x040fe20003fe0100 */
[C---:B------:R-:W-:Y:S01]  /*0bc0*/  VIADD R15, R17.reuse, 0x3 ;  /* 0x00000003110f7836 */ /* 0x040fe20000000000 */
[CC--:B------:R-:W-:Y:S02]  /*0bd0*/  VIMNMX R10, PT, PT, R0.reuse, R5.reuse, PT ;  /* 0x00000005000a7248 */ /* 0x0c0fe40003fe0100 */
[C---:B------:R-:W-:Y:S02]  /*0be0*/  VIMNMX R11, PT, PT, R0.reuse, R5, !PT ;  /* 0x00000005000b7248 */ /* 0x040fe40007fe0100 */
[C---:B------:R-:W-:Y:S01]  /*0bf0*/  VIMNMX R9, PT, PT, R0.reuse, R17, !PT ;  /* 0x0000001100097248 */ /* 0x040fe20007fe0100 */
[----:B------:R-:W1:Y:S01]  /*0c00*/  LDC.64 R4, c[0x0][0x388] ;  /* 0x0000e200ff047b82 */ /* 0x000e620000000a00 */
[----:B------:R-:W-:Y:S01]  /*0c10*/  IADD3 R13, PT, PT, R17, 0x2, RZ ;  /* 0x00000002110d7810 */ /* 0x000fe20007ffe0ff */
[-C--:B------:R-:W-:Y:S01]  /*0c20*/  IMAD R11, R11, R3.reuse, R10 ;  /* 0x000000030b0b7224 */ /* 0x080fe200078e020a */
[----:B------:R-:W-:Y:S01]  /*0c30*/  IADD3 R21, PT, PT, R17, 0x4, RZ ;  /* 0x0000000411157810 */ /* 0x000fe20007ffe0ff */
[----:B------:R-:W-:Y:S01]  /*0c40*/  IMAD R9, R9, R3, R8 ;  /* 0x0000000309097224 */ /* 0x000fe200078e0208 */
[----:B------:R-:W-:-:S02]  /*0c50*/  VIMNMX R8, PT, PT, R0, R13, PT ;  /* 0x0000000d00087248 */ /* 0x000fc40003fe0100 */
[C---:B------:R-:W-:Y:S02]  /*0c60*/  VIMNMX R13, PT, PT, R0.reuse, R13, !PT ;  /* 0x0000000d000d7248 */ /* 0x040fe40007fe0100 */
[----:B------:R-:W-:Y:S02]  /*0c70*/  IADD3 R23, PT, PT, R17, 0x5, RZ ;  /* 0x0000000511177810 */ /* 0x000fe40007ffe0ff */
[CC--:B------:R-:W-:Y:S02]  /*0c80*/  VIMNMX R12, PT, PT, R0.reuse, R21.reuse, PT ;  /* 0x00000015000c7248 */ /* 0x0c0fe40003fe0100 */
[C---:B------:R-:W-:Y:S01]  /*0c90*/  VIMNMX R29, PT, PT, R0.reuse, R21, !PT ;  /* 0x00000015001d7248 */ /* 0x040fe20007fe0100 */
[----:B------:R-:W-:Y:S01]  /*0ca0*/  IMAD R21, R13, R3, R8 ;  /* 0x000000030d157224 */ /* 0x000fe200078e0208 */
[CC--:B------:R-:W-:Y:S02]  /*0cb0*/  VIMNMX R8, PT, PT, R0.reuse, R23.reuse, PT ;  /* 0x0000001700087248 */ /* 0x0c0fe40003fe0100 */
[C---:B------:R-:W-:Y:S01]  /*0cc0*/  VIMNMX R14, PT, PT, R0.reuse, R23, !PT ;  /* 0x00000017000e7248 */ /* 0x040fe20007fe0100 */
[----:B0-----:R-:W-:Y:S01]  /*0cd0*/  IMAD.WIDE R22, R9, 0x4, R6 ;  /* 0x0000000409167825 */ /* 0x001fe200078e0206 */
[----:B------:R-:W-:-:S02]  /*0ce0*/  VIMNMX R10, PT, PT, R0, R15, PT ;  /* 0x0000000f000a7248 */ /* 0x000fc40003fe0100 */
[----:B------:R-:W-:Y:S01]  /*0cf0*/  VIMNMX R15, PT, PT, R0, R15, !PT ;  /* 0x0000000f000f7248 */ /* 0x000fe20007fe0100 */
[-C--:B------:R-:W-:Y:S02]  /*0d00*/  IMAD R29, R29, R3.reuse, R12 ;  /* 0x000000031d1d7224 */ /* 0x080fe400078e020c */
[----:B-1----:R-:W-:Y:S01]  /*0d10*/  IMAD.WIDE.U32 R4, R17, 0x4, R4 ;  /* 0x0000000411047825 */ /* 0x002fe200078e0004 */
[----:B------:R0:W2:Y:S03]  /*0d20*/  LDG.E.CONSTANT R23, desc[UR6][R22.64] ;  /* 0x0000000616177981 */ /* 0x0000a6000c1e9900 */
[----:B------:R-:W-:Y:S01]  /*0d30*/  IMAD.WIDE R12, R11, 0x4, R6 ;  /* 0x000000040b0c7825 */ /* 0x000fe200078e0206 */
[----:B------:R-:W-:Y:S01]  /*0d40*/  IADD3 R25, PT, PT, R17, 0x6, RZ ;  /* 0x0000000611197810 */ /* 0x000fe20007ffe0ff */
[----:B------:R-:W3:Y:S02]  /*0d50*/  LDG.E.CONSTANT R27, desc[UR6][R4.64+0x4] ;  /* 0x00000406041b7981 */ /* 0x000ee4000c1e9900 */
[----:B------:R-:W-:-:S02]  /*0d60*/  IMAD R11, R14, R3, R8 ;  /* 0x000000030e0b7224 */ /* 0x000fc400078e0208 */
[----:B------:R-:W-:Y:S01]  /*0d70*/  IMAD.WIDE R8, R21, 0x4, R6 ;  /* 0x0000000415087825 */ /* 0x000fe200078e0206 */
[----:B------:R1:W3:Y:S03]  /*0d80*/  LDG.E.CONSTANT R18, desc[UR6][R12.64] ;  /* 0x000000060c127981 */ /* 0x0002e6000c1e9900 */
[----:B------:R-:W-:Y:S01]  /*0d90*/  IMAD R15, R15, R3, R10 ;  /* 0x000000030f0f7224 */ /* 0x000fe200078e020a */
[----:B------:R-:W2:Y:S01]  /*0da0*/  LDG.E.CONSTANT R21, desc[UR6][R4.64] ;  /* 0x0000000604157981 */ /* 0x000ea2000c1e9900 */
[----:B------:R-:W-:Y:S01]  /*0db0*/  VIADD R28, R17, 0x7 ;  /* 0x00000007111c7836 */ /* 0x000fe20000000000 */
[CC--:B------:R-:W-:Y:S01]  /*0dc0*/  VIMNMX R24, PT, PT, R0.reuse, R25.reuse, PT ;  /* 0x0000001900187248 */ /* 0x0c0fe20003fe0100 */
[----:B------:R-:W-:Y:S01]  /*0dd0*/  IMAD.WIDE R14, R15, 0x4, R6 ;  /* 0x000000040f0e7825 */ /* 0x000fe200078e0206 */
[C---:B------:R-:W-:Y:S01]  /*0de0*/  VIMNMX R26, PT, PT, R0.reuse, R25, !PT ;  /* 0x00000019001a7248 */ /* 0x040fe20007fe0100 */
[----:B------:R4:W5:Y:S01]  /*0df0*/  LDG.E.CONSTANT R16, desc[UR6][R8.64] ;  /* 0x0000000608107981 */ /* 0x000962000c1e9900 */
[----:B------:R-:W-:-:S02]  /*0e00*/  VIMNMX R10, PT, PT, R0, R28, PT ;  /* 0x0000001c000a7248 */ /* 0x000fc40003fe0100 */
[----:B0-----:R-:W-:Y:S01]  /*0e10*/  VIMNMX R22, PT, PT, R0, R28, !PT ;  /* 0x0000001c00167248 */ /* 0x001fe20007fe0100 */
        /* <DEDUP_REMOVED lines=17> */
[----:B------:R-:W-:-:S04]  /*0f30*/  IADD3 R17, PT, PT, R17, 0x8, RZ ;  /* 0x0000000811117810 */ /* 0x000fc80007ffe0ff */
[----:B------:R-:W-:Y:S01]  /*0f40*/  ISETP.NE.AND P1, PT, R17, R19, PT ;  /* 0x000000131100720c */ /* 0x000fe20003f25270 */
[----:B--2---:R-:W-:-:S04]  /*0f50*/  FFMA R21, R23, R21, R2 ;  /* 0x0000001517157223 */ /* 0x004fc80000000002 */
[----:B---3--:R-:W-:-:S04]  /*0f60*/  FFMA R21, R18, R27, R21 ;  /* 0x0000001b12157223 */ /* 0x008fc80000000015 */
[----:B-----5:R-:W-:-:S04]  /*0f70*/  FFMA R21, R16, R25, R21 ;  /* 0x0000001910157223 */ /* 0x020fc80000000015 */
[----:B----4-:R-:W-:-:S04]  /*0f80*/  FFMA R21, R14, R29, R21 ;  /* 0x0000001d0e157223 */ /* 0x010fc80000000015 */
[----:B------:R-:W-:-:S04]  /*0f90*/  FFMA R21, R8, R24, R21 ;  /* 0x0000001808157223 */ /* 0x000fc80000000015 */
[----:B------:R-:W-:-:S04]  /*0fa0*/  FFMA R21, R10, R26, R21 ;  /* 0x0000001a0a157223 */ /* 0x000fc80000000015 */
[----:B------:R-:W-:-:S04]  /*0fb0*/  FFMA R15, R12, R15, R21 ;  /* 0x0000000f0c0f7223 */ /* 0x000fc80000000015 */
[----:B------:R-:W-:Y:S01]  /*0fc0*/  FFMA R2, R6, R22, R15 ;  /* 0x0000001606027223 */ /* 0x000fe2000000000f */
[----:B------:R-:W-:Y:S06]  /*0fd0*/  @P1 BRA `(.L_x_36) ;  /* 0xfffffff800ec1947 */ /* 0x000fec000383ffff */
.L_x_35:
        /* <DEDUP_REMOVED lines=8> */
[C---:B------:R-:W-:Y:S02]  /*1060*/  VIMNMX R8, PT, PT, R0.reuse, R19, PT ;  /* 0x0000001300087248 */ /* 0x040fe40003fe0100 */
[C---:B------:R-:W-:Y:S02]  /*1070*/  VIMNMX R10, PT, PT, R0.reuse, R11, PT ;  /* 0x0000000b000a7248 */ /* 0x040fe40003fe0100 */
[C---:B------:R-:W-:Y:S01]  /*1080*/  VIMNMX R9, PT, PT, R0.reuse, R19, !PT ;  /* 0x0000001300097248 */ /* 0x040fe20007fe0100 */
[----:B------:R-:W1:Y:S01]  /*1090*/  LDC.64 R6, c[0x0][0x388] ;  /* 0x0000e200ff067b82 */ /* 0x000e620000000a00 */
[C---:B------:R-:W-:Y:S02]  /*10a0*/  VIMNMX R11, PT, PT, R0.reuse, R11, !PT ;  /* 0x0000000b000b7248 */ /* 0x040fe40007fe0100 */
[----:B------:R-:W-:Y:S01]  /*10b0*/  IADD3 R13, PT, PT, R19, 0x2, RZ ;  /* 0x00000002130d7810 */ /* 0x000fe20007ffe0ff */
[----:B------:R-:W-:Y:S01]  /*10c0*/  IMAD R9, R9, R3, R8 ;  /* 0x0000000309097224 */ /* 0x000fe200078e0208 */
[C---:B------:R-:W-:Y:S01]  /*10d0*/  VIMNMX R12, PT, PT, R0.reuse, R17, PT ;  /* 0x00000011000c7248 */ /* 0x040fe20003fe0100 */
[----:B------:R-:W-:Y:S01]  /*10e0*/  IMAD R11, R11, R3, R10 ;  /* 0x000000030b0b7224 */ /* 0x000fe200078e020a */
[----:B------:R-:W-:-:S02]  /*10f0*/  VIMNMX R10, PT, PT, R0, R13, PT ;  /* 0x0000000d000a7248 */ /* 0x000fc40003fe0100 */
[C---:B------:R-:W-:Y:S02]  /*1100*/  VIMNMX R13, PT, PT, R0.reuse, R13, !PT ;  /* 0x0000000d000d7248 */ /* 0x040fe40007fe0100 */
[----:B------:R-:W-:-:S03]  /*1110*/  VIMNMX R17, PT, PT, R0, R17, !PT ;  /* 0x0000001100117248 */ /* 0x000fc60007fe0100 */
        /* <DEDUP_REMOVED lines=20> */
.L_x_37:
[----:B------:R-:W-:Y:S05]  /*1260*/  @!P1 BRA `(.L_x_30) ;  /* 0x0000000000809947 */ /* 0x000fea0003800000 */
[----:B------:R-:W0:Y:S01]  /*1270*/  LDC.64 R4, c[0x0][0x388] ;  /* 0x0000e200ff047b82 */ /* 0x000e220000000a00 */
[----:B------:R-:W-:Y:S02]  /*1280*/  ISETP.NE.AND P0, PT, R15, 0x1, PT ;  /* 0x000000010f00780c */ /* 0x000fe40003f05270 */
[----:B------:R-:W-:-:S04]  /*1290*/  LOP3.LUT R6, R3, 0x1, RZ, 0xc0, !PT ;  /* 0x0000000103067812 */ /* 0x000fc800078ec0ff */
[----:B------:R-:W-:Y:S01]  /*12a0*/  ISETP.NE.U32.AND P1, PT, R6, 0x1, PT ;  /* 0x000000010600780c */ /* 0x000fe20003f25070 */
[----:B------:R-:W1:Y:S06]  /*12b0*/  LDC.64 R10, c[0x0][0x380] ;  /* 0x0000e000ff0a7b82 */ /* 0x000e6c0000000a00 */
[----:B------:R-:W-:Y:S02]  /*12c0*/  @P0 IADD3 R15, PT, PT, R19, 0x1, RZ ;  /* 0x00000001130f0810 */ /* 0x000fe40007ffe0ff */
[----:B------:R-:W2:Y:S01]  /*12d0*/  LDC.64 R8, c[0x0][0x380] ;  /* 0x0000e000ff087b82 */ /* 0x000ea20000000a00 */
[----:B------:R-:W-:-:S02]  /*12e0*/  @P0 VIMNMX R12, PT, PT, R0, R19, PT ;  /* 0x00000013000c0248 */ /* 0x000fc40003fe0100 */
[C---:B------:R-:W-:Y:S02]  /*12f0*/  @P0 VIMNMX R13, PT, PT, R0.reuse, R19, !PT ;  /* 0x00000013000d0248 */ /* 0x040fe40007fe0100 */
[CC--:B------:R-:W-:Y:S02]  /*1300*/  @P0 VIMNMX R14, PT, PT, R0.reuse, R15.reuse, PT ;  /* 0x0000000f000e0248 */ /* 0x0c0fe40003fe0100 */
[----:B------:R-:W-:Y:S01]  /*1310*/  @P0 VIMNMX R15, PT, PT, R0, R15, !PT ;  /* 0x0000000f000f0248 */ /* 0x000fe20007fe0100 */
[----:B------:R-:W3:Y:S01]  /*1320*/  LDC.64 R6, c[0x0][0x388] ;  /* 0x0000e200ff067b82 */ /* 0x000ee20000000a00 */
[C---:B0-----:R-:W-:Y:S01]  /*1330*/  @P0 IMAD.WIDE.U32 R4, R19.reuse, 0x4, R4 ;  /* 0x0000000413040825 */ /* 0x041fe200078e0004 */
[----:B------:R-:W-:-:S03]  /*1340*/  @P0 IADD3 R19, PT, PT, R19, 0x2, RZ ;  /* 0x0000000213130810 */ /* 0x000fc60007ffe0ff */
[-C--:B------:R-:W-:Y:S02]  /*1350*/  @P0 IMAD R13, R13, R3.reuse, R12 ;  /* 0x000000030d0d0224 */ /* 0x080fe400078e020c */
[----:B------:R-:W-:Y:S01]  /*1360*/  @P0 IMAD R17, R15, R3, R14 ;  /* 0x000000030f110224 */ /* 0x000fe200078e020e */
[CC--:B------:R-:W-:Y:S01]  /*1370*/  @!P1 VIMNMX R14, PT, PT, R0.reuse, R19.reuse, PT ;  /* 0x00000013000e9248 */ /* 0x0c0fe20003fe0100 */
[----:B-1----:R-:W-:Y:S01]  /*1380*/  @P0 IMAD.WIDE R12, R13, 0x4, R10 ;  /* 0x000000040d0c0825 */ /* 0x002fe200078e020a */
[----:B------:R-:W-:-:S03]  /*1390*/  @!P1 VIMNMX R15, PT, PT, R0, R19, !PT ;  /* 0x00000013000f9248 */ /* 0x000fc60007fe0100 */
[----:B------:R-:W-:Y:S02]  /*13a0*/  @P0 IMAD.WIDE R10, R17, 0x4, R10 ;  /* 0x00000004110a0825 */ /* 0x000fe400078e020a */
[----:B------:R-:W4:Y:S02]  /*13b0*/  @P0 LDG.E.CONSTANT R13, desc[UR6][R12.64] ;  /* 0x000000060c0d0981 */ /* 0x000f24000c1e9900 */
[----:B------:R-:W-:Y:S02]  /*13c0*/  @!P1 IMAD R15, R15, R3, R14 ;  /* 0x000000030f0f9224 */ /* 0x000fe400078e020e */
[----:B------:R-:W4:Y:S02]  /*13d0*/  @P0 LDG.E.CONSTANT R3, desc[UR6][R4.64] ;  /* 0x0000000604030981 */ /* 0x000f24000c1e9900 */
[----:B--2---:R-:W-:Y:S02]  /*13e0*/  @!P1 IMAD.WIDE R8, R15, 0x4, R8 ;  /* 0x000000040f089825 */ /* 0x004fe400078e0208 */
[----:B------:R-:W2:Y:S02]  /*13f0*/  @P0 LDG.E.CONSTANT R10, desc[UR6][R10.64] ;  /* 0x000000060a0a0981 */ /* 0x000ea4000c1e9900 */
[----:B---3--:R-:W-:-:S02]  /*1400*/  @!P1 IMAD.WIDE.U32 R6, R19, 0x4, R6 ;  /* 0x0000000413069825 */ /* 0x008fc400078e0006 */
[----:B------:R-:W2:Y:S04]  /*1410*/  @P0 LDG.E.CONSTANT R14, desc[UR6][R4.64+0x4] ;  /* 0x00000406040e0981 */ /* 0x000ea8000c1e9900 */
[----:B------:R-:W3:Y:S04]  /*1420*/  @!P1 LDG.E.CONSTANT R9, desc[UR6][R8.64] ;  /* 0x0000000608099981 */ /* 0x000ee8000c1e9900 */
[----:B------:R-:W3:Y:S01]  /*1430*/  @!P1 LDG.E.CONSTANT R6, desc[UR6][R6.64] ;  /* 0x0000000606069981 */ /* 0x000ee2000c1e9900 */
[----:B----4-:R-:W-:-:S04]  /*1440*/  @P0 FFMA R3, R13, R3, R2 ;  /* 0x000000030d030223 */ /* 0x010fc80000000002 */
[----:B--2---:R-:W-:-:S04]  /*1450*/  @P0 FFMA R2, R10, R14, R3 ;  /* 0x0000000e0a020223 */ /* 0x004fc80000000003 */
[----:B---3--:R-:W-:-:S07]  /*1460*/  @!P1 FFMA R2, R9, R6, R2 ;  /* 0x0000000609029223 */ /* 0x008fce0000000002 */
.L_x_30:
        /* <DEDUP_REMOVED lines=16> */
.L_x_38:
        /* <DEDUP_REMOVED lines=9> */
.L_x_104:


//--------------------- .text._ZN3lux4cuda6matvec23gemv_batched_f32_kernelEPKPKfS5_PKPfiiiff --------------------------
	.section	.text._ZN3lux4cuda6matvec23gemv_batched_f32_kernelEPKPKfS5_PKPfiiiff,"ax",@progbits
	.align	128
        .global         _ZN3lux4cuda6matvec23gemv_batched_f32_kernelEPKPKfS5_PKPfiiiff
        .type           _ZN3lux4cuda6matvec23gemv_batched_f32_kernelEPKPKfS5_PKPfiiiff,@function
        .size           _ZN3lux4cuda6matvec23gemv_batched_f32_kernelEPKPKfS5_PKPfiiiff,(.L_x_105 - _ZN3lux4cuda6matvec23gemv_batched_f32_kernelEPKPKfS5_PKPfiiiff)
        .other          _ZN3lux4cuda6matvec23gemv_batched_f32_kernelEPKPKfS5_PKPfiiiff,@"STO_CUDA_ENTRY STV_DEFAULT"
_ZN3lux4cuda6matvec23gemv_batched_f32_kernelEPKPKfS5_PKPfiiiff:
.text._ZN3lux4cuda6matvec23gemv_batched_f32_kernelEPKPKfS5_PKPfiiiff:
[----:B------:R-:W-:Y:S01]  /*0000*/  LDC R1, c[0x0][0x37c] ;  /* 0x0000df00ff017b82 */ /* 0x000fe20000000800 */
[----:B------:R-:W0:Y:S07]  /*0010*/  S2R R0, SR_TID.X ;  /* 0x0000000000007919 */ /* 0x000e2e0000002100 */
[----:B------:R-:W0:Y:S01]  /*0020*/  S2UR UR4, SR_CTAID.X ;  /* 0x00000000000479c3 */ /* 0x000e220000002500 */
[----:B------:R-:W1:Y:S01]  /*0030*/  LDCU UR5, c[0x0][0x3a0] ;  /* 0x00007400ff0577ac */ /* 0x000e620008000800 */
[----:B------:R-:W1:Y:S01]  /*0040*/  S2R R5, SR_CTAID.Y ;  /* 0x0000000000057919 */ /* 0x000e620000002600 */
[----:B------:R-:W2:Y:S05]  /*0050*/  LDCU UR6, c[0x0][0x398] ;  /* 0x00007300ff0677ac */ /* 0x000eaa0008000800 */
[----:B------:R-:W0:Y:S02]  /*0060*/  LDC R13, c[0x0][0x360] ;  /* 0x0000d800ff0d7b82 */ /* 0x000e240000000800 */
[----:B0-----:R-:W-:Y:S01]  /*0070*/  IMAD R13, R13, UR4, R0 ;  /* 0x000000040d0d7c24 */ /* 0x001fe2000f8e0200 */
[----:B-1----:R-:W-:-:S04]  /*0080*/  ISETP.GE.AND P0, PT, R5, UR5, PT ;  /* 0x0000000505007c0c */ /* 0x002fc8000bf06270 */
[----:B--2---:R-:W-:-:S13]  /*0090*/  ISETP.GE.OR P0, PT, R13, UR6, P0 ;  /* 0x000000060d007c0c */ /* 0x004fda0008706670 */
[----:B------:R-:W-:Y:S05]  /*00a0*/  @P0 EXIT ;  /* 0x000000000000094d */ /* 0x000fea0003800000 */
[----:B------:R-:W0:Y:S01]  /*00b0*/  LDC.64 R2, c[0x0][0x390] ;  /* 0x0000e400ff027b82 */ /* 0x000e220000000a00 */
[----:B------:R-:W1:Y:S01]  /*00c0*/  LDCU.64 UR8, c[0x0][0x358] ;  /* 0x00006b00ff0877ac */ /* 0x000e620008000a00 */
[----:B------:R-:W2:Y:S06]  /*00d0*/  LDCU UR5, c[0x0][0x39c] ;  /* 0x00007380ff0577ac */ /* 0x000eac0008000800 */
[----:B------:R-:W3:Y:S08]  /*00e0*/  LDC.64 R6, c[0x0][0x380] ;  /* 0x0000e000ff067b82 */ /* 0x000ef00000000a00 */
[----:B------:R-:W4:Y:S01]  /*00f0*/  LDC.64 R8, c[0x0][0x388] ;  /* 0x0000e200ff087b82 */ /* 0x000f220000000a00 */
[----:B0-----:R-:W-:-:S06]  /*0100*/  IMAD.WIDE.U32 R2, R5, 0x8, R2 ;  /* 0x0000000805027825 */ /* 0x001fcc00078e0002 */
[----:B-1----:R-:W5:Y:S01]  /*0110*/  LDG.E.64.CONSTANT R2, desc[UR8][R2.64] ;  /* 0x0000000802027981 */ /* 0x002f62000c1e9b00 */
[----:B--2---:R-:W-:Y:S01]  /*0120*/  UISETP.GE.AND UP0, UPT, UR5, 0x1, UPT ;  /* 0x000000010500788c */ /* 0x004fe2000bf06270 */
[----:B------:R-:W-:Y:S02]  /*0130*/  HFMA2 R0, -RZ, RZ, 0, 0 ;  /* 0x00000000ff007431 */ /* 0x000fe400000001ff */
[----:B---3--:R-:W-:-:S04]  /*0140*/  IMAD.WIDE.U32 R6, R5, 0x8, R6 ;  /* 0x0000000805067825 */ /* 0x008fc800078e0006 */
[----:B----4-:R-:W-:Y:S02]  /*0150*/  IMAD.WIDE.U32 R8, R5, 0x8, R8 ;  /* 0x0000000805087825 */ /* 0x010fe400078e0008 */
[----:B------:R-:W-:Y:S05]  /*0160*/  BRA.U !UP0, `(.L_x_39) ;  /* 0x0000000508287547 */ /* 0x000fea000b800000 */
[----:B------:R-:W5:Y:S04]  /*0170*/  LDG.E.64.CONSTANT R6, desc[UR8][R6.64] ;  /* 0x0000000806067981 */ /* 0x000f68000c1e9b00 */
[----:B------:R-:W5:Y:S01]  /*0180*/  LDG.E.64.CONSTANT R8, desc[UR8][R8.64] ;  /* 0x0000000808087981 */ /* 0x000f62000c1e9b00 */
[----:B------:R-:W-:Y:S02]  /*0190*/  UISETP.GE.U32.AND UP1, UPT, UR5, 0x8, UPT ;  /* 0x000000080500788c */ /* 0x000fe4000bf26070 */
[----:B------:R-:W-:Y:S01]  /*01a0*/  IMAD R17, R13, UR5, RZ ;  /* 0x000000050d117c24 */ /* 0x000fe2000f8e02ff */
[----:B------:R-:W-:Y:S01]  /*01b0*/  ULOP3.LUT UR4, UR5, 0x7, URZ, 0xc0, !UPT ;  /* 0x0000000705047892 */ /* 0x000fe2000f8ec0ff */
[----:B------:R-:W-:Y:S01]  /*01c0*/  MOV R0, RZ ;  /* 0x000000ff00007202 */ /* 0x000fe20000000f00 */
[----:B------:R-:W-:-:S02]  /*01d0*/  IMAD.MOV.U32 R12, RZ, RZ, RZ ;  /* 0x000000ffff0c7224 */ /* 0x000fc400078e00ff */
[----:B------:R-:W-:Y:S01]  /*01e0*/  SHF.R.S32.HI R15, RZ, 0x1f, R17 ;  /* 0x0000001fff0f7819 */ /* 0x000fe20000011411 */
[----:B------:R-:W-:Y:S01]  /*01f0*/  UISETP.NE.AND UP0, UPT, UR4, URZ, UPT ;  /* 0x000000ff0400728c */ /* 0x000fe2000bf05270 */
[----:B------:R-:W-:Y:S10]  /*0200*/  BRA.U !UP1, `(.L_x_40) ;  /* 0x0000000109ac7547 */ /* 0x000ff4000b800000 */
[C---:B-----5:R-:W-:Y:S01]  /*0210*/  LEA R16, P0, R17.reuse, R6, 0x2 ;  /* 0x0000000611107211 */ /* 0x060fe200078010ff */
[----:B------:R-:W-:Y:S01]  /*0220*/  ULOP3.LUT UR5, UR5, 0x7ffffff8, URZ, 0xc0, !UPT ;  /* 0x7ffffff805057892 */ /* 0x000fe2000f8ec0ff */
[----:B------:R-:W-:Y:S02]  /*0230*/  IADD3 R14, P2, PT, R8, 0x10, RZ ;  /* 0x00000010080e7810 */ /* 0x000fe40007f5e0ff */
[----:B------:R-:W-:Y:S01]  /*0240*/  IADD3 R16, P1, PT, R16, 0x10, RZ ;  /* 0x0000001010107810 */ /* 0x000fe20007f3e0ff */
[----:B------:R-:W-:Y:S01]  /*0250*/  UIADD3 UR6, UPT, UPT, -UR5, URZ, URZ ;  /* 0x000000ff05067290 */ /* 0x000fe2000fffe1ff */
[----:B------:R-:W-:Y:S01]  /*0260*/  LEA.HI.X R11, R17, R7, R15, 0x2, P0 ;  /* 0x00000007110b7211 */ /* 0x000fe200000f140f */
[----:B------:R-:W-:Y:S01]  /*0270*/  IMAD.X R5, RZ, RZ, R9, P2 ;  /* 0x000000ffff057224 */ /* 0x000fe200010e0609 */
[----:B------:R-:W-:Y:S02]  /*0280*/  MOV R0, RZ ;  /* 0x000000ff00007202 */ /* 0x000fe40000000f00 */
[----:B------:R-:W-:Y:S01]  /*0290*/  MOV R12, UR5 ;  /* 0x00000005000c7c02 */ /* 0x000fe20008000f00 */
[----:B------:R-:W-:-:S07]  /*02a0*/  IMAD.X R11, RZ, RZ, R11, P1 ;  /* 0x000000ffff0b7224 */ /* 0x000fce00008e060b */
.L_x_41:
[----:B------:R-:W-:Y:S02]  /*02b0*/  MOV R10, R16 ;  /* 0x00000010000a7202 */ /* 0x000fe40000000f00 */
[----:B------:R-:W-:-:S03]  /*02c0*/  MOV R4, R14 ;  /* 0x0000000e00047202 */ /* 0x000fc60000000f00 */
[----:B------:R-:W2:Y:S04]  /*02d0*/  LDG.E R25, desc[UR8][R10.64+-0x10] ;  /* 0xfffff0080a197981 */ /* 0x000ea8000c1e1900 */
[----:B------:R-:W2:Y:S04]  /*02e0*/  LDG.E R20, desc[UR8][R4.64+-0x10] ;  /* 0xfffff00804147981 */ /* 0x000ea8000c1e1900 */
[----:B------:R-:W3:Y:S04]  /*02f0*/  LDG.E R27, desc[UR8][R10.64+-0xc] ;  /* 0xfffff4080a1b7981 */ /* 0x000ee8000c1e1900 */
[----:B------:R-:W3:Y:S04]  /*0300*/  LDG.E R22, desc[UR8][R4.64+-0xc] ;  /* 0xfffff40804167981 */ /* 0x000ee8000c1e1900 */
[----:B------:R-:W4:Y:S04]  /*0310*/  LDG.E R18, desc[UR8][R10.64+-0x8] ;  /* 0xfffff8080a127981 */ /* 0x000f28000c1e1900 */
[----:B------:R-:W4:Y:S04]  /*0320*/  LDG.E R23, desc[UR8][R4.64+-0x8] ;  /* 0xfffff80804177981 */ /* 0x000f28000c1e1900 */
[----:B------:R-:W5:Y:S04]  /*0330*/  LDG.E R19, desc[UR8][R10.64+-0x4] ;  /* 0xfffffc080a137981 */ /* 0x000f68000c1e1900 */
[----:B------:R-:W5:Y:S04]  /*0340*/  LDG.E R14, desc[UR8][R4.64+-0x4] ;  /* 0xfffffc08040e7981 */ /* 0x000f68000c1e1900 */
[----:B------:R-:W5:Y:S04]  /*0350*/  LDG.E R16, desc[UR8][R10.64] ;  /* 0x000000080a107981 */ /* 0x000f68000c1e1900 */
[----:B------:R-:W5:Y:S01]  /*0360*/  LDG.E R21, desc[UR8][R4.64] ;  /* 0x0000000804157981 */ /* 0x000f62000c1e1900 */
[----:B--2---:R-:W-:-:S03]  /*0370*/  FFMA R20, R25, R20, R0 ;  /* 0x0000001419147223 */ /* 0x004fc60000000000 */
[----:B------:R-:W2:Y:S04]  /*0380*/  LDG.E R0, desc[UR8][R10.64+0x4] ;  /* 0x000004080a007981 */ /* 0x000ea8000c1e1900 */
[----:B------:R-:W2:Y:S01]  /*0390*/  LDG.E R25, desc[UR8][R4.64+0x4] ;  /* 0x0000040804197981 */ /* 0x000ea2000c1e1900 */
[----:B---3--:R-:W-:-:S03]  /*03a0*/  FFMA R29, R27, R22, R20 ;  /* 0x000000161b1d7223 */ /* 0x008fc60000000014 */
[----:B------:R-:W3:Y:S04]  /*03b0*/  LDG.E R20, desc[UR8][R10.64+0x8] ;  /* 0x000008080a147981 */ /* 0x000ee8000c1e1900 */
[----:B------:R-:W3:Y:S01]  /*03c0*/  LDG.E R27, desc[UR8][R4.64+0x8] ;  /* 0x00000808041b7981 */ /* 0x000ee2000c1e1900 */
[----:B----4-:R-:W-:-:S03]  /*03d0*/  FFMA R22, R18, R23, R29 ;  /* 0x0000001712167223 */ /* 0x010fc6000000001d */
[----:B------:R-:W4:Y:S04]  /*03e0*/  LDG.E R18, desc[UR8][R10.64+0xc] ;  /* 0x00000c080a127981 */ /* 0x000f28000c1e1900 */
[----:B------:R0:W4:Y:S01]  /*03f0*/  LDG.E R23, desc[UR8][R4.64+0xc] ;  /* 0x00000c0804177981 */ /* 0x000122000c1e1900 */
[----:B------:R-:W-:Y:S01]  /*0400*/  UIADD3 UR6, UPT, UPT, UR6, 0x8, URZ ;  /* 0x0000000806067890 */ /* 0x000fe2000fffe0ff */
[----:B-----5:R-:W-:Y:S01]  /*0410*/  FFMA R19, R19, R14, R22 ;  /* 0x0000000e13137223 */ /* 0x020fe20000000016 */
[----:B------:R-:W-:Y:S02]  /*0420*/  IADD3 R14, P1, PT, R4, 0x20, RZ ;  /* 0x00000020040e7810 */ /* 0x000fe40007f3e0ff */
[----:B------:R-:W-:Y:S01]  /*0430*/  UISETP.NE.AND UP1, UPT, UR6, URZ, UPT ;  /* 0x000000ff0600728c */ /* 0x000fe2000bf25270 */
[----:B------:R-:W-:Y:S01]  /*0440*/  FFMA R19, R16, R21, R19 ;  /* 0x0000001510137223 */ /* 0x000fe20000000013 */
[----:B------:R-:W-:-:S02]  /*0450*/  IADD3 R16, P0, PT, R10, 0x20, RZ ;  /* 0x000000200a107810 */ /* 0x000fc40007f1e0ff */
[----:B0-----:R-:W-:-:S03]  /*0460*/  IADD3.X R5, PT, PT, RZ, R5, RZ, P1, !PT ;  /* 0x00000005ff057210 */ /* 0x001fc60000ffe4ff */
[----:B------:R-:W-:Y:S02]  /*0470*/  IMAD.X R11, RZ, RZ, R11, P0 ;  /* 0x000000ffff0b7224 */ /* 0x000fe400000e060b */
[----:B--2---:R-:W-:-:S04]  /*0480*/  FFMA R19, R0, R25, R19 ;  /* 0x0000001900137223 */ /* 0x004fc80000000013 */
[----:B---3--:R-:W-:-:S04]  /*0490*/  FFMA R19, R20, R27, R19 ;  /* 0x0000001b14137223 */ /* 0x008fc80000000013 */
[----:B----4-:R-:W-:Y:S01]  /*04a0*/  FFMA R0, R18, R23, R19 ;  /* 0x0000001712007223 */ /* 0x010fe20000000013 */
[----:B------:R-:W-:Y:S06]  /*04b0*/  BRA.U UP1, `(.L_x_41) ;  /* 0xfffffffd017c7547 */ /* 0x000fec000b83ffff */
.L_x_40:
[----:B------:R-:W-:Y:S05]  /*04c0*/  BRA.U !UP0, `(.L_x_39) ;  /* 0x0000000108507547 */ /* 0x000fea000b800000 */
[----:B------:R-:W-:Y:S01]  /*04d0*/  IADD3 R17, P0, PT, R17, R12, RZ ;  /* 0x0000000c11117210 */ /* 0x000fe20007f1e0ff */
[----:B-----5:R-:W-:Y:S01]  /*04e0*/  IMAD.WIDE.U32 R8, R12, 0x4, R8 ;  /* 0x000000040c087825 */ /* 0x020fe200078e0008 */
[----:B------:R-:W-:Y:S02]  /*04f0*/  UIADD3 UR4, UPT, UPT, -UR4, URZ, URZ ;  /* 0x000000ff04047290 */ /* 0x000fe4000fffe1ff */
[----:B------:R-:W-:Y:S01]  /*0500*/  LEA R4, P1, R17, R6, 0x2 ;  /* 0x0000000611047211 */ /* 0x000fe200078210ff */
[----:B------:R-:W-:Y:S01]  /*0510*/  IMAD.MOV.U32 R11, RZ, RZ, R9 ;  /* 0x000000ffff0b7224 */ /* 0x000fe200078e0009 */
[----:B------:R-:W-:-:S04]  /*0520*/  IADD3.X R6, PT, PT, RZ, R15, RZ, P0, !PT ;  /* 0x0000000fff067210 */ /* 0x000fc800007fe4ff */
[----:B------:R-:W-:-:S07]  /*0530*/  LEA.HI.X R9, R17, R7, R6, 0x2, P1 ;  /* 0x0000000711097211 */ /* 0x000fce00008f1406 */
.L_x_42:
[----:B------:R-:W-:Y:S01]  /*0540*/  MOV R5, R9 ;  /* 0x0000000900057202 */ /* 0x000fe20000000f00 */
[----:B------:R-:W-:Y:S01]  /*0550*/  IMAD.MOV.U32 R7, RZ, RZ, R11 ;  /* 0x000000ffff077224 */ /* 0x000fe200078e000b */
[----:B------:R-:W-:-:S04]  /*0560*/  MOV R6, R8 ;  /* 0x0000000800067202 */ /* 0x000fc80000000f00 */
[----:B------:R0:W2:Y:S04]  /*0570*/  LDG.E R5, desc[UR8][R4.64] ;  /* 0x0000000804057981 */ /* 0x0000a8000c1e1900 */
[----:B------:R-:W2:Y:S01]  /*0580*/  LDG.E R6, desc[UR8][R6.64] ;  /* 0x0000000806067981 */ /* 0x000ea2000c1e1900 */
[----:B------:R-:W-:Y:S01]  /*0590*/  UIADD3 UR4, UPT, UPT, UR4, 0x1, URZ ;  /* 0x0000000104047890 */ /* 0x000fe2000fffe0ff */
[----:B------:R-:W-:-:S03]  /*05a0*/  IADD3 R8, P0, PT, R8, 0x4, RZ ;  /* 0x0000000408087810 */ /* 0x000fc60007f1e0ff */
[----:B------:R-:W-:Y:S01]  /*05b0*/  UISETP.NE.AND UP0, UPT, UR4, URZ, UPT ;  /* 0x000000ff0400728c */ /* 0x000fe2000bf05270 */
[----:B0-----:R-:W-:Y:S02]  /*05c0*/  IADD3 R4, P1, PT, R4, 0x4, RZ ;  /* 0x0000000404047810 */ /* 0x001fe40007f3e0ff */
[----:B------:R-:W-:Y:S02]  /*05d0*/  IADD3.X R11, PT, PT, RZ, R11, RZ, P0, !PT ;  /* 0x0000000bff0b7210 */ /* 0x000fe400007fe4ff */
[----:B------:R-:W-:Y:S01]  /*05e0*/  IADD3.X R9, PT, PT, RZ, R9, RZ, P1, !PT ;  /* 0x00000009ff097210 */ /* 0x000fe20000ffe4ff */
[----:B--2---:R-:W-:-:S03]  /*05f0*/  FFMA R0, R5, R6, R0 ;  /* 0x0000000605007223 */ /* 0x004fc60000000000 */
[----:B------:R-:W-:Y:S05]  /*0600*/  BRA.U UP0, `(.L_x_42) ;  /* 0xfffffffd00cc7547 */ /* 0x000fea000b83ffff */
.L_x_39:
[----:B------:R-:W0:Y:S02]  /*0610*/  LDCU UR4, c[0x0][0x3a8] ;  /* 0x00007500ff0477ac */ /* 0x000e240008000800 */
[----:B0-----:R-:W-:-:S13]  /*0620*/  FSETP.NEU.AND P0, PT, RZ, UR4, PT ;  /* 0x00000004ff007c0b */ /* 0x001fda000bf0d000 */
[----:B-----5:R-:W0:Y:S01]  /*0630*/  @!P0 LDC R7, c[0x0][0x3a4] ;  /* 0x0000e900ff078b82 */ /* 0x020e220000000800 */
[----:B------:R-:W-:-:S04]  /*0640*/  @!P0 IMAD.WIDE R4, R13, 0x4, R2 ;  /* 0x000000040d048825 */ /* 0x000fc800078e0202 */
[----:B0-----:R-:W-:-:S05]  /*0650*/  @!P0 FMUL R7, R0, R7 ;  /* 0x0000000700078220 */ /* 0x001fca0000400000 */
[----:B------:R0:W-:Y:S01]  /*0660*/  @!P0 STG.E desc[UR8][R4.64], R7 ;  /* 0x0000000704008986 */ /* 0x0001e2000c101908 */
[----:B------:R-:W-:Y:S05]  /*0670*/  @!P0 EXIT ;  /* 0x000000000000894d */ /* 0x000fea0003800000 */
[----:B------:R-:W-:Y:S01]  /*0680*/  IMAD.WIDE R2, R13, 0x4, R2 ;  /* 0x000000040d027825 */ /* 0x000fe200078e0202 */
[----:B------:R-:W1:Y:S04]  /*0690*/  LDCU UR5, c[0x0][0x3a4] ;  /* 0x00007480ff0577ac */ /* 0x000e680008000800 */
[----:B0-----:R-:W2:Y:S02]  /*06a0*/  LDG.E R5, desc[UR8][R2.64] ;  /* 0x0000000802057981 */ /* 0x001ea4000c1e1900 */
[----:B--2---:R-:W-:-:S04]  /*06b0*/  FMUL R5, R5, UR4 ;  /* 0x0000000405057c20 */ /* 0x004fc80008400000 */
[----:B-1----:R-:W-:-:S05]  /*06c0*/  FFMA R5, R0, UR5, R5 ;  /* 0x0000000500057c23 */ /* 0x002fca0008000005 */
[----:B------:R-:W-:Y:S01]  /*06d0*/  STG.E desc[UR8][R2.64], R5 ;  /* 0x0000000502007986 */ /* 0x000fe2000c101908 */
[----:B------:R-:W-:Y:S05]  /*06e0*/  EXIT ;  /* 0x000000000000794d */ /* 0x000fea0003800000 */
.L_x_43:
        /* <DEDUP_REMOVED lines=9> */
.L_x_105:


//--------------------- .text._ZN3lux4cuda6matvec31gemv_strided_batched_f32_kernelEPKfS3_Pfiiiiiiff --------------------------
	.section	.text._ZN3lux4cuda6matvec31gemv_strided_batched_f32_kernelEPKfS3_Pfiiiiiiff,"ax",@progbits
	.align	128
        .global         _ZN3lux4cuda6matvec31gemv_strided_batched_f32_kernelEPKfS3_Pfiiiiiiff
        .type           _ZN3lux4cuda6matvec31gemv_strided_batched_f32_kernelEPKfS3_Pfiiiiiiff,@function
        .size           _ZN3lux4cuda6matvec31gemv_strided_batched_f32_kernelEPKfS3_Pfiiiiiiff,(.L_x_106 - _ZN3lux4cuda6matvec31gemv_strided_batched_f32_kernelEPKfS3_Pfiiiiiiff)
        .other          _ZN3lux4cuda6matvec31gemv_strided_batched_f32_kernelEPKfS3_Pfiiiiiiff,@"STO_CUDA_ENTRY STV_DEFAULT"
_ZN3lux4cuda6matvec31gemv_strided_batched_f32_kernelEPKfS3_Pfiiiiiiff:
.text._ZN3lux4cuda6matvec31gemv_strided_batched_f32_kernelEPKfS3_Pfiiiiiiff:
[----:B------:R-:W-:Y:S01]  /*0000*/  LDC R1, c[0x0][0x37c] ;  /* 0x0000df00ff017b82 */ /* 0x000fe20000000800 */
[----:B------:R-:W0:Y:S07]  /*0010*/  S2R R0, SR_TID.X ;  /* 0x0000000000007919 */ /* 0x000e2e0000002100 */
[----:B------:R-:W0:Y:S01]  /*0020*/  S2UR UR5, SR_CTAID.X ;  /* 0x00000000000579c3 */ /* 0x000e220000002500 */
[----:B------:R-:W1:Y:S07]  /*0030*/  LDCU UR6, c[0x0][0x398] ;  /* 0x00007300ff0677ac */ /* 0x000e6e0008000800 */
[----:B------:R-:W0:Y:S08]  /*0040*/  LDC R9, c[0x0][0x360] ;  /* 0x0000d800ff097b82 */ /* 0x000e300000000800 */
[----:B------:R-:W2:Y:S08]  /*0050*/  S2UR UR4, SR_CTAID.Y ;  /* 0x00000000000479c3 */ /* 0x000eb00000002600 */
[----:B------:R-:W2:Y:S01]  /*0060*/  LDC R2, c[0x0][0x3a0] ;  /* 0x0000e800ff027b82 */ /* 0x000ea20000000800 */
[----:B0-----:R-:W-:Y:S01]  /*0070*/  IMAD R9, R9, UR5, R0 ;  /* 0x0000000509097c24 */ /* 0x001fe2000f8e0200 */
[----:B--2---:R-:W-:-:S04]  /*0080*/  ISETP.LE.AND P0, PT, R2, UR4, PT ;  /* 0x0000000402007c0c */ /* 0x004fc8000bf03270 */
[----:B-1----:R-:W-:-:S13]  /*0090*/  ISETP.GE.OR P0, PT, R9, UR6, P0 ;  /* 0x0000000609007c0c */ /* 0x002fda0008706670 */
[----:B------:R-:W-:Y:S05]  /*00a0*/  @P0 EXIT ;  /* 0x000000000000094d */ /* 0x000fea0003800000 */
[----:B------:R-:W0:Y:S01]  /*00b0*/  LDC R8, c[0x0][0x3a4] ;  /* 0x0000e900ff087b82 */ /* 0x000e220000000800 */
[----:B------:R-:W1:Y:S01]  /*00c0*/  LDCU UR6, c[0x0][0x39c] ;  /* 0x00007380ff0677ac */ /* 0x000e620008000800 */
[----:B------:R-:W-:Y:S01]  /*00d0*/  IMAD.MOV.U32 R0, RZ, RZ, RZ ;  /* 0x000000ffff007224 */ /* 0x000fe200078e00ff */
[----:B------:R-:W2:Y:S05]  /*00e0*/  LDCU.64 UR8, c[0x0][0x358] ;  /* 0x00006b00ff0877ac */ /* 0x000eaa0008000a00 */
[----:B------:R-:W3:Y:S08]  /*00f0*/  LDC.64 R4, c[0x0][0x3a8] ;  /* 0x0000ea00ff047b82 */ /* 0x000ef00000000a00 */
[----:B------:R-:W4:Y:S01]  /*0100*/  LDC.64 R2, c[0x0][0x390] ;  /* 0x0000e400ff027b82 */ /* 0x000f220000000a00 */
[----:B-1----:R-:W-:-:S02]  /*0110*/  UISETP.GE.AND UP0, UPT, UR6, 0x1, UPT ;  /* 0x000000010600788c */ /* 0x002fc4000bf06270 */
[----:B------:R-:W-:Y:S02]  /*0120*/  IMAD R11, R9, UR6, RZ ;  /* 0x00000006090b7c24 */ /* 0x000fe4000f8e02ff */
[----:B0-----:R-:W-:-:S03]  /*0130*/  IMAD R8, R8, UR4, RZ ;  /* 0x0000000408087c24 */ /* 0x001fc6000f8e02ff */
[----:B------:R-:W-:Y:S02]  /*0140*/  SHF.R.S32.HI R7, RZ, 0x1f, R11 ;  /* 0x0000001fff077819 */ /* 0x000fe4000001140b */
[----:B------:R-:W-:Y:S01]  /*0150*/  IADD3 R11, P0, PT, R8, R11, RZ ;  /* 0x0000000b080b7210 */ /* 0x000fe20007f1e0ff */
[----:B---3--:R-:W-:-:S03]  /*0160*/  IMAD R5, R5, UR4, RZ ;  /* 0x0000000405057c24 */ /* 0x008fc6000f8e02ff */
[----:B------:R-:W-:Y:S01]  /*0170*/  LEA.HI.X.SX32 R8, R8, R7, 0x1, P0 ;  /* 0x0000000708087211 */ /* 0x000fe200000f0eff */
[----:B------:R-:W-:Y:S02]  /*0180*/  IMAD R10, R4, UR4, RZ ;  /* 0x00000004040a7c24 */ /* 0x000fe4000f8e02ff */
[----:B----4-:R-:W-:Y:S01]  /*0190*/  IMAD.WIDE R2, R5, 0x4, R2 ;  /* 0x0000000405027825 */ /* 0x010fe200078e0202 */
[----:B--2---:R-:W-:Y:S06]  /*01a0*/  BRA.U !UP0, `(.L_x_44) ;  /* 0x0000000508347547 */ /* 0x004fec000b800000 */
[----:B------:R-:W-:Y:S01]  /*01b0*/  UISETP.GE.U32.AND UP1, UPT, UR6, 0x8, UPT ;  /* 0x000000080600788c */ /* 0x000fe2000bf26070 */
[----:B------:R-:W-:Y:S01]  /*01c0*/  SHF.R.S32.HI R12, RZ, 0x1f, R10 ;  /* 0x0000001fff0c7819 */ /* 0x000fe2000001140a */
[----:B------:R-:W-:Y:S01]  /*01d0*/  ULOP3.LUT UR5, UR6, 0x7, URZ, 0xc0, !UPT ;  /* 0x0000000706057892 */ /* 0x000fe2000f8ec0ff */
[----:B------:R-:W-:Y:S01]  /*01e0*/  IMAD.MOV.U32 R0, RZ, RZ, RZ ;  /* 0x000000ffff007224 */ /* 0x000fe200078e00ff */
[----:B------:R-:W-:Y:S02]  /*01f0*/  UMOV UR4, URZ ;  /* 0x000000ff00047c82 */ /* 0x000fe40008000000 */
[----:B------:R-:W-:-:S03]  /*0200*/  UISETP.NE.AND UP0, UPT, UR5, URZ, UPT ;  /* 0x000000ff0500728c */ /* 0x000fc6000bf05270 */
[----:B------:R-:W-:Y:S08]  /*0210*/  BRA.U !UP1, `(.L_x_45) ;  /* 0x0000000109b07547 */ /* 0x000ff0000b800000 */
[----:B------:R-:W0:Y:S01]  /*0220*/  LDC.64 R4, c[0x0][0x380] ;  /* 0x0000e000ff047b82 */ /* 0x000e220000000a00 */
[----:B------:R-:W-:Y:S01]  /*0230*/  HFMA2 R0, -RZ, RZ, 0, 0 ;  /* 0x00000000ff007431 */ /* 0x000fe200000001ff */
[----:B------:R-:W-:-:S04]  /*0240*/  ULOP3.LUT UR4, UR6, 0x7ffffff8, URZ, 0xc0, !UPT ;  /* 0x7ffffff806047892 */ /* 0x000fc8000f8ec0ff */
[----:B------:R-:W-:Y:S02]  /*0250*/  UIADD3 UR6, UPT, UPT, -UR4, URZ, URZ ;  /* 0x000000ff04067290 */ /* 0x000fe4000fffe1ff */
[----:B------:R-:W1:Y:S01]  /*0260*/  LDC.64 R6, c[0x0][0x388] ;  /* 0x0000e200ff067b82 */ /* 0x000e620000000a00 */
[----:B0-----:R-:W-:-:S04]  /*0270*/  LEA R4, P0, R11, R4, 0x2 ;  /* 0x000000040b047211 */ /* 0x001fc800078010ff */
[----:B------:R-:W-:Y:S02]  /*0280*/  LEA.HI.X R5, R11, R5, R8, 0x2, P0 ;  /* 0x000000050b057211 */ /* 0x000fe400000f1408 */
[----:B------:R-:W-:Y:S02]  /*0290*/  IADD3 R4, P0, PT, R4, 0x10, RZ ;  /* 0x0000001004047810 */ /* 0x000fe40007f1e0ff */
[----:B-1----:R-:W-:-:S03]  /*02a0*/  LEA R6, P1, R10, R6, 0x2 ;  /* 0x000000060a067211 */ /* 0x002fc600078210ff */
[----:B------:R-:W-:Y:S01]  /*02b0*/  IMAD.X R5, RZ, RZ, R5, P0 ;  /* 0x000000ffff057224 */ /* 0x000fe200000e0605 */
[----:B------:R-:W-:Y:S02]  /*02c0*/  IADD3 R6, P2, PT, R6, 0x10, RZ ;  /* 0x0000001006067810 */ /* 0x000fe40007f5e0ff */
[----:B------:R-:W-:-:S04]  /*02d0*/  LEA.HI.X R7, R10, R7, R12, 0x2, P1 ;  /* 0x000000070a077211 */ /* 0x000fc800008f140c */
[----:B------:R-:W-:-:S07]  /*02e0*/  IADD3.X R7, PT, PT, RZ, R7, RZ, P2, !PT ;  /* 0x00000007ff077210 */ /* 0x000fce00017fe4ff */
.L_x_46:
[----:B------:R-:W2:Y:S04]  /*02f0*/  LDG.E.CONSTANT R23, desc[UR8][R4.64+-0x10] ;  /* 0xfffff00804177981 */ /* 0x000ea8000c1e9900 */
[----:B------:R-:W2:Y:S04]  /*0300*/  LDG.E.CONSTANT R24, desc[UR8][R6.64+-0x10] ;  /* 0xfffff00806187981 */ /* 0x000ea8000c1e9900 */
[----:B------:R-:W3:Y:S04]  /*0310*/  LDG.E.CONSTANT R25, desc[UR8][R4.64+-0xc] ;  /* 0xfffff40804197981 */ /* 0x000ee8000c1e9900 */
[----:B------:R-:W3:Y:S04]  /*0320*/  LDG.E.CONSTANT R26, desc[UR8][R6.64+-0xc] ;  /* 0xfffff408061a7981 */ /* 0x000ee8000c1e9900 */
[----:B------:R-:W4:Y:S04]  /*0330*/  LDG.E.CONSTANT R21, desc[UR8][R4.64+-0x8] ;  /* 0xfffff80804157981 */ /* 0x000f28000c1e9900 */
[----:B------:R-:W4:Y:S04]  /*0340*/  LDG.E.CONSTANT R22, desc[UR8][R6.64+-0x8] ;  /* 0xfffff80806167981 */ /* 0x000f28000c1e9900 */
[----:B------:R-:W5:Y:S04]  /*0350*/  LDG.E.CONSTANT R19, desc[UR8][R4.64+-0x4] ;  /* 0xfffffc0804137981 */ /* 0x000f68000c1e9900 */
[----:B------:R-:W5:Y:S04]  /*0360*/  LDG.E.CONSTANT R20, desc[UR8][R6.64+-0x4] ;  /* 0xfffffc0806147981 */ /* 0x000f68000c1e9900 */
[----:B------:R-:W5:Y:S04]  /*0370*/  LDG.E.CONSTANT R17, desc[UR8][R4.64] ;  /* 0x0000000804117981 */ /* 0x000f68000c1e9900 */
[----:B------:R-:W5:Y:S04]  /*0380*/  LDG.E.CONSTANT R18, desc[UR8][R6.64] ;  /* 0x0000000806127981 */ /* 0x000f68000c1e9900 */
[----:B------:R-:W5:Y:S04]  /*0390*/  LDG.E.CONSTANT R15, desc[UR8][R4.64+0x4] ;  /* 0x00000408040f7981 */ /* 0x000f68000c1e9900 */
[----:B------:R-:W5:Y:S04]  /*03a0*/  LDG.E.CONSTANT R16, desc[UR8][R6.64+0x4] ;  /* 0x0000040806107981 */ /* 0x000f68000c1e9900 */
[----:B------:R-:W5:Y:S04]  /*03b0*/  LDG.E.CONSTANT R14, desc[UR8][R4.64+0x8] ;  /* 0x00000808040e7981 */ /* 0x000f68000c1e9900 */
[----:B------:R-:W5:Y:S01]  /*03c0*/  LDG.E.CONSTANT R13, desc[UR8][R6.64+0x8] ;  /* 0x00000808060d7981 */ /* 0x000f62000c1e9900 */
[----:B--2---:R-:W-:-:S03]  /*03d0*/  FFMA R24, R23, R24, R0 ;  /* 0x0000001817187223 */ /* 0x004fc60000000000 */
[----:B------:R0:W2:Y:S04]  /*03e0*/  LDG.E.CONSTANT R0, desc[UR8][R4.64+0xc] ;  /* 0x00000c0804007981 */ /* 0x0000a8000c1e9900 */
[----:B------:R1:W2:Y:S01]  /*03f0*/  LDG.E.CONSTANT R23, desc[UR8][R6.64+0xc] ;  /* 0x00000c0806177981 */ /* 0x0002a2000c1e9900 */
[----:B------:R-:W-:Y:S01]  /*0400*/  UIADD3 UR6, UPT, UPT, UR6, 0x8, URZ ;  /* 0x0000000806067890 */ /* 0x000fe2000fffe0ff */
[----:B---3--:R-:W-:-:S03]  /*0410*/  FFMA R24, R25, R26, R24 ;  /* 0x0000001a19187223 */ /* 0x008fc60000000018 */
[----:B------:R-:W-:Y:S01]  /*0420*/  UISETP.NE.AND UP1, UPT, UR6, URZ, UPT ;  /* 0x000000ff0600728c */ /* 0x000fe2000bf25270 */
[----:B0-----:R-:W-:Y:S01]  /*0430*/  IADD3 R4, P0, PT, R4, 0x20, RZ ;  /* 0x0000002004047810 */ /* 0x001fe20007f1e0ff */
[----:B----4-:R-:W-:Y:S01]  /*0440*/  FFMA R22, R21, R22, R24 ;  /* 0x0000001615167223 */ /* 0x010fe20000000018 */
[----:B-1----:R-:W-:-:S03]  /*0450*/  IADD3 R6, P1, PT, R6, 0x20, RZ ;  /* 0x0000002006067810 */ /* 0x002fc60007f3e0ff */
[----:B------:R-:W-:Y:S01]  /*0460*/  IMAD.X R5, RZ, RZ, R5, P0 ;  /* 0x000000ffff057224 */ /* 0x000fe200000e0605 */
[----:B------:R-:W-:Y:S01]  /*0470*/  IADD3.X R7, PT, PT, RZ, R7, RZ, P1, !PT ;  /* 0x00000007ff077210 */ /* 0x000fe20000ffe4ff */
[----:B-----5:R-:W-:-:S04]  /*0480*/  FFMA R20, R19, R20, R22 ;  /* 0x0000001413147223 */ /* 0x020fc80000000016 */
[----:B------:R-:W-:-:S04]  /*0490*/  FFMA R18, R17, R18, R20 ;  /* 0x0000001211127223 */ /* 0x000fc80000000014 */
[----:B------:R-:W-:-:S04]  /*04a0*/  FFMA R15, R15, R16, R18 ;  /* 0x000000100f0f7223 */ /* 0x000fc80000000012 */
[----:B------:R-:W-:-:S04]  /*04b0*/  FFMA R13, R14, R13, R15 ;  /* 0x0000000d0e0d7223 */ /* 0x000fc8000000000f */
[----:B--2---:R-:W-:Y:S01]  /*04c0*/  FFMA R0, R0, R23, R13 ;  /* 0x0000001700007223 */ /* 0x004fe2000000000d */
[----:B------:R-:W-:Y:S06]  /*04d0*/  BRA.U UP1, `(.L_x_46) ;  /* 0xfffffffd01847547 */ /* 0x000fec000b83ffff */
.L_x_45:
[----:B------:R-:W-:Y:S05]  /*04e0*/  BRA.U !UP0, `(.L_x_44) ;  /* 0x0000000108647547 */ /* 0x000fea000b800000 */
[----:B------:R-:W0:Y:S01]  /*04f0*/  LDC.64 R6, c[0x0][0x380] ;  /* 0x0000e000ff067b82 */ /* 0x000e220000000a00 */
[----:B------:R-:W-:Y:S01]  /*0500*/  IADD3 R11, P2, PT, R11, UR4, RZ ;  /* 0x000000040b0b7c10 */ /* 0x000fe2000ff5e0ff */
[----:B------:R-:W-:Y:S01]  /*0510*/  UIADD3 UR5, UPT, UPT, -UR5, URZ, URZ ;  /* 0x000000ff05057290 */ /* 0x000fe2000fffe1ff */
[----:B------:R-:W-:-:S03]  /*0520*/  IADD3 R14, P0, PT, R10, UR4, RZ ;  /* 0x000000040a0e7c10 */ /* 0x000fc6000ff1e0ff */
[----:B------:R-:W-:Y:S01]  /*0530*/  IMAD.X R8, RZ, RZ, R8, P2 ;  /* 0x000000ffff087224 */ /* 0x000fe200010e0608 */
[----:B------:R-:W-:Y:S01]  /*0540*/  IADD3.X R12, PT, PT, RZ, R12, RZ, P0, !PT ;  /* 0x0000000cff0c7210 */ /* 0x000fe200007fe4ff */
[----:B------:R-:W1:Y:S01]  /*0550*/  LDC.64 R4, c[0x0][0x388] ;  /* 0x0000e200ff047b82 */ /* 0x000e620000000a00 */
[----:B0-----:R-:W-:-:S04]  /*0560*/  LEA R10, P3, R11, R6, 0x2 ;  /* 0x000000060b0a7211 */ /* 0x001fc800078610ff */
[----:B------:R-:W-:Y:S02]  /*0570*/  LEA.HI.X R11, R11, R7, R8, 0x2, P3 ;  /* 0x000000070b0b7211 */ /* 0x000fe400018f1408 */
[----:B-1----:R-:W-:-:S04]  /*0580*/  LEA R13, P1, R14, R4, 0x2 ;  /* 0x000000040e0d7211 */ /* 0x002fc800078210ff */
[----:B------:R-:W-:-:S09]  /*0590*/  LEA.HI.X R8, R14, R5, R12, 0x2, P1 ;  /* 0x000000050e087211 */ /* 0x000fd200008f140c */
.L_x_47:
[----:B------:R-:W-:Y:S01]  /*05a0*/  MOV R5, R11 ;  /* 0x0000000b00057202 */ /* 0x000fe20000000f00 */
[----:B------:R-:W-:Y:S01]  /*05b0*/  IMAD.MOV.U32 R6, RZ, RZ, R13 ;  /* 0x000000ffff067224 */ /* 0x000fe200078e000d */
[----:B------:R-:W-:Y:S01]  /*05c0*/  MOV R7, R8 ;  /* 0x0000000800077202 */ /* 0x000fe20000000f00 */
[----:B------:R-:W-:-:S04]  /*05d0*/  IMAD.MOV.U32 R4, RZ, RZ, R10 ;  /* 0x000000ffff047224 */ /* 0x000fc800078e000a */
[----:B------:R-:W2:Y:S04]  /*05e0*/  LDG.E.CONSTANT R6, desc[UR8][R6.64] ;  /* 0x0000000806067981 */ /* 0x000ea8000c1e9900 */
[----:B------:R-:W2:Y:S01]  /*05f0*/  LDG.E.CONSTANT R5, desc[UR8][R4.64] ;  /* 0x0000000804057981 */ /* 0x000ea2000c1e9900 */
[----:B------:R-:W-:-:S04]  /*0600*/  UIADD3 UR5, UPT, UPT, UR5, 0x1, URZ ;  /* 0x0000000105057890 */ /* 0x000fc8000fffe0ff */
[----:B------:R-:W-:Y:S01]  /*0610*/  UISETP.NE.AND UP0, UPT, UR5, URZ, UPT ;  /* 0x000000ff0500728c */ /* 0x000fe2000bf05270 */
[----:B------:R-:W-:Y:S02]  /*0620*/  IADD3 R13, P0, PT, R13, 0x4, RZ ;  /* 0x000000040d0d7810 */ /* 0x000fe40007f1e0ff */
[----:B------:R-:W-:-:S03]  /*0630*/  IADD3 R10, P1, PT, R10, 0x4, RZ ;  /* 0x000000040a0a7810 */ /* 0x000fc60007f3e0ff */
[----:B------:R-:W-:Y:S01]  /*0640*/  IMAD.X R8, RZ, RZ, R8, P0 ;  /* 0x000000ffff087224 */ /* 0x000fe200000e0608 */
[----:B------:R-:W-:Y:S01]  /*0650*/  IADD3.X R11, PT, PT, RZ, R11, RZ, P1, !PT ;  /* 0x0000000bff0b7210 */ /* 0x000fe20000ffe4ff */
[----:B--2---:R-:W-:Y:S01]  /*0660*/  FFMA R0, R5, R6, R0 ;  /* 0x0000000605007223 */ /* 0x004fe20000000000 */
[----:B------:R-:W-:Y:S07]  /*0670*/  BRA.U UP0, `(.L_x_47) ;  /* 0xfffffffd00c87547 */ /* 0x000fee000b83ffff */
.L_x_44:
[----:B------:R-:W0:Y:S02]  /*0680*/  LDCU UR4, c[0x0][0x3b4] ;  /* 0x00007680ff0477ac */ /* 0x000e240008000800 */
[----:B0-----:R-:W-:-:S13]  /*0690*/  FSETP.NEU.AND P0, PT, RZ, UR4, PT ;  /* 0x00000004ff007c0b */ /* 0x001fda000bf0d000 */
[----:B------:R-:W0:Y:S01]  /*06a0*/  @!P0 LDC R7, c[0x0][0x3b0] ;  /* 0x0000ec00ff078b82 */ /* 0x000e220000000800 */
        /* <DEDUP_REMOVED lines=11> */
.L_x_48:
        /* <DEDUP_REMOVED lines=10> */
.L_x_106:


//--------------------- .text._ZN3lux4cuda6matvec15gemv_f16_kernelEPK6__halfS4_PS2_iiff --------------------------
	.section	.text._ZN3lux4cuda6matvec15gemv_f16_kernelEPK6__halfS4_PS2_iiff,"ax",@progbits
	.align	128
        .global         _ZN3lux4cuda6matvec15gemv_f16_kernelEPK6__halfS4_PS2_iiff
        .type           _ZN3lux4cuda6matvec15gemv_f16_kernelEPK6__halfS4_PS2_iiff,@function
        .size           _ZN3lux4cuda6matvec15gemv_f16_kernelEPK6__halfS4_PS2_iiff,(.L_x_107 - _ZN3lux4cuda6matvec15gemv_f16_kernelEPK6__halfS4_PS2_iiff)
        .other          _ZN3lux4cuda6matvec15gemv_f16_kernelEPK6__halfS4_PS2_iiff,@"STO_CUDA_ENTRY STV_DEFAULT"
_ZN3lux4cuda6matvec15gemv_f16_kernelEPK6__halfS4_PS2_iiff:
.text._ZN3lux4cuda6matvec15gemv_f16_kernelEPK6__halfS4_PS2_iiff:
        /* <DEDUP_REMOVED lines=8> */
[----:B------:R-:W0:Y:S01]  /*0080*/  LDCU UR4, c[0x0][0x39c] ;  /* 0x00007380ff0477ac */ /* 0x000e220008000800 */
[----:B------:R-:W-:Y:S01]  /*0090*/  HFMA2 R6, -RZ, RZ, 0, 0 ;  /* 0x00000000ff067431 */ /* 0x000fe200000001ff */
[----:B------:R-:W-:Y:S01]  /*00a0*/  MOV R9, RZ ;  /* 0x000000ff00097202 */ /* 0x000fe20000000f00 */
[----:B------:R-:W1:Y:S01]  /*00b0*/  LDCU.64 UR10, c[0x0][0x358] ;  /* 0x00006b00ff0a77ac */ /* 0x000e620008000a00 */
[----:B0-----:R-:W-:Y:S02]  /*00c0*/  UISETP.GE.AND UP0, UPT, UR4, 0x2, UPT ;  /* 0x000000020400788c */ /* 0x001fe4000bf06270 */
[----:B------:R-:W-:-:S07]  /*00d0*/  IMAD R7, R0, UR4, RZ ;  /* 0x0000000400077c24 */ /* 0x000fce000f8e02ff */
[----:B-1----:R-:W-:Y:S05]  /*00e0*/  BRA.U !UP0, `(.L_x_49) ;  /* 0x0000000508647547 */ /* 0x002fea000b800000 */
[----:B------:R-:W-:Y:S01]  /*00f0*/  UIADD3 UR4, UPT, UPT, UR4, -0x2, URZ ;  /* 0xfffffffe04047890 */ /* 0x000fe2000fffe0ff */
[----:B------:R-:W-:Y:S02]  /*0100*/  MOV R9, RZ ;  /* 0x000000ff00097202 */ /* 0x000fe40000000f00 */
[----:B------:R-:W-:Y:S01]  /*0110*/  MOV R6, RZ ;  /* 0x000000ff00067202 */ /* 0x000fe20000000f00 */
[----:B------:R-:W-:Y:S02]  /*0120*/  UISETP.GE.U32.AND UP1, UPT, UR4, 0x6, UPT ;  /* 0x000000060400788c */ /* 0x000fe4000bf26070 */
[----:B------:R-:W-:-:S04]  /*0130*/  ULEA.HI UR5, UR4, 0x1, URZ, 0x1f ;  /* 0x0000000104057891 */ /* 0x000fc8000f8ff8ff */
[----:B------:R-:W-:-:S04]  /*0140*/  ULOP3.LUT UR6, UR5, 0x3, URZ, 0xc0, !UPT ;  /* 0x0000000305067892 */ /* 0x000fc8000f8ec0ff */
[----:B------:R-:W-:Y:S01]  /*0150*/  UISETP.NE.AND UP0, UPT, UR6, URZ, UPT ;  /* 0x000000ff0600728c */ /* 0x000fe2000bf05270 */
[----:B------:R-:W-:Y:S10]  /*0160*/  BRA.U !UP1, `(.L_x_50) ;  /* 0x0000000109d47547 */ /* 0x000ff4000b800000 */
[----:B------:R-:W0:Y:S01]  /*0170*/  LDC.64 R2, c[0x0][0x380] ;  /* 0x0000e000ff027b82 */ /* 0x000e220000000a00 */
[----:B------:R-:W1:Y:S01]  /*0180*/  LDCU.64 UR8, c[0x0][0x388] ;  /* 0x00007100ff0877ac */ /* 0x000e620008000a00 */
[----:B------:R-:W-:Y:S01]  /*0190*/  HFMA2 R9, -RZ, RZ, 0, 0 ;  /* 0x00000000ff097431 */ /* 0x000fe200000001ff */
[----:B------:R-:W-:Y:S01]  /*01a0*/  MOV R6, RZ ;  /* 0x000000ff00067202 */ /* 0x000fe20000000f00 */
[----:B------:R-:W-:-:S04]  /*01b0*/  ULOP3.LUT UR5, UR5, 0x7ffffffc, URZ, 0xc0, !UPT ;  /* 0x7ffffffc05057892 */ /* 0x000fc8000f8ec0ff */
[----:B------:R-:W-:Y:S02]  /*01c0*/  UIADD3 UR5, UPT, UPT, -UR5, URZ, URZ ;  /* 0x000000ff05057290 */ /* 0x000fe4000fffe1ff */
[----:B-1----:R-:W-:-:S04]  /*01d0*/  UIADD3 UR4, UP1, UPT, UR8, 0x8, URZ ;  /* 0x0000000808047890 */ /* 0x002fc8000ff3e0ff */
[----:B------:R-:W-:Y:S01]  /*01e0*/  UIADD3.X UR7, UPT, UPT, URZ, UR9, URZ, UP1, !UPT ;  /* 0x00000009ff077290 */ /* 0x000fe20008ffe4ff */
[----:B0-----:R-:W-:Y:S01]  /*01f0*/  IMAD.WIDE R2, R7, 0x2, R2 ;  /* 0x0000000207027825 */ /* 0x001fe200078e0202 */
[----:B------:R-:W-:Y:S02]  /*0200*/  MOV R4, UR4 ;  /* 0x0000000400047c02 */ /* 0x000fe40008000f00 */
[----:B------:R-:W-:Y:S02]  /*0210*/  IADD3 R2, P0, PT, R2, 0x8, RZ ;  /* 0x0000000802027810 */ /* 0x000fe40007f1e0ff */
[----:B------:R-:W-:Y:S02]  /*0220*/  MOV R5, UR7 ;  /* 0x0000000700057c02 */ /* 0x000fe40008000f00 */
[----:B------:R-:W-:-:S09]  /*0230*/  IADD3.X R3, PT, PT, RZ, R3, RZ, P0, !PT ;  /* 0x00000003ff037210 */ /* 0x000fd200007fe4ff */
.L_x_51:
[----:B------:R-:W2:Y:S04]  /*0240*/  LDG.E.CONSTANT R13, desc[UR10][R2.64+-0x8] ;  /* 0xfffff80a020d7981 */ /* 0x000ea8000c1e9900 */
[----:B------:R-:W3:Y:S04]  /*0250*/  LDG.E.CONSTANT R14, desc[UR10][R4.64+-0x8] ;  /* 0xfffff80a040e7981 */ /* 0x000ee8000c1e9900 */
[----:B------:R-:W4:Y:S04]  /*0260*/  LDG.E.CONSTANT R17, desc[UR10][R2.64+-0x4] ;  /* 0xfffffc0a02117981 */ /* 0x000f28000c1e9900 */
[----:B------:R-:W5:Y:S04]  /*0270*/  LDG.E.CONSTANT R19, desc[UR10][R4.64+-0x4] ;  /* 0xfffffc0a04137981 */ /* 0x000f68000c1e9900 */
[----:B------:R-:W5:Y:S04]  /*0280*/  LDG.E.CONSTANT R12, desc[UR10][R2.64] ;  /* 0x0000000a020c7981 */ /* 0x000f68000c1e9900 */
[----:B------:R-:W5:Y:S04]  /*0290*/  LDG.E.CONSTANT R11, desc[UR10][R4.64] ;  /* 0x0000000a040b7981 */ /* 0x000f68000c1e9900 */
[----:B------:R0:W5:Y:S04]  /*02a0*/  LDG.E.CONSTANT R10, desc[UR10][R2.64+0x4] ;  /* 0x0000040a020a7981 */ /* 0x000168000c1e9900 */
[----:B------:R1:W5:Y:S01]  /*02b0*/  LDG.E.CONSTANT R8, desc[UR10][R4.64+0x4] ;  /* 0x0000040a04087981 */ /* 0x000362000c1e9900 */
[----:B------:R-:W-:Y:S01]  /*02c0*/  UIADD3 UR5, UPT, UPT, UR5, 0x4, URZ ;  /* 0x0000000405057890 */ /* 0x000fe2000fffe0ff */
[----:B------:R-:W-:-:S03]  /*02d0*/  IADD3 R6, PT, PT, R6, 0x8, RZ ;  /* 0x0000000806067810 */ /* 0x000fc60007ffe0ff */
[----:B------:R-:W-:Y:S01]  /*02e0*/  UISETP.NE.AND UP1, UPT, UR5, URZ, UPT ;  /* 0x000000ff0500728c */ /* 0x000fe2000bf25270 */
[----:B0-----:R-:W-:Y:S02]  /*02f0*/  IADD3 R2, P0, PT, R2, 0x10, RZ ;  /* 0x0000001002027810 */ /* 0x001fe40007f1e0ff */
[----:B-1----:R-:W-:Y:S02]  /*0300*/  IADD3 R4, P1, PT, R4, 0x10, RZ ;  /* 0x0000001004047810 */ /* 0x002fe40007f3e0ff */
[----:B------:R-:W-:Y:S02]  /*0310*/  IADD3.X R3, PT, PT, RZ, R3, RZ, P0, !PT ;  /* 0x00000003ff037210 */ /* 0x000fe400007fe4ff */
[----:B------:R-:W-:Y:S01]  /*0320*/  IADD3.X R5, PT, PT, RZ, R5, RZ, P1, !PT ;  /* 0x00000005ff057210 */ /* 0x000fe20000ffe4ff */
[--C-:B--2---:R-:W-:Y:S02]  /*0330*/  HADD2.F32 R16, -RZ, R13.reuse.H0_H0 ;  /* 0x2000000dff107230 */ /* 0x104fe40000004100 */
[----:B------:R-:W-:-:S02]  /*0340*/  HADD2.F32 R18, -RZ, R13.H1_H1 ;  /* 0x3000000dff127230 */ /* 0x000fc40000004100 */
[--C-:B---3--:R-:W-:Y:S02]  /*0350*/  HADD2.F32 R15, -RZ, R14.reuse.H0_H0 ;  /* 0x2000000eff0f7230 */ /* 0x108fe40000004100 */
[----:B------:R-:W-:-:S03]  /*0360*/  HADD2.F32 R14, -RZ, R14.H1_H1 ;  /* 0x3000000eff0e7230 */ /* 0x000fc60000004100 */
[----:B------:R-:W-:Y:S01]  /*0370*/  FFMA R15, R16, R15, R9 ;  /* 0x0000000f100f7223 */ /* 0x000fe20000000009 */
[----:B----4-:R-:W-:Y:S02]  /*0380*/  HADD2.F32 R9, -RZ, R17.H0_H0 ;  /* 0x20000011ff097230 */ /* 0x010fe40000004100 */
[----:B-----5:R-:W-:Y:S02]  /*0390*/  HADD2.F32 R13, -RZ, R19.H0_H0 ;  /* 0x20000013ff0d7230 */ /* 0x020fe40000004100 */
[----:B------:R-:W-:Y:S01]  /*03a0*/  FFMA R14, R18, R14, R15 ;  /* 0x0000000e120e7223 */ /* 0x000fe2000000000f */
[----:B------:R-:W-:Y:S02]  /*03b0*/  HADD2.F32 R16, -RZ, R17.H1_H1 ;  /* 0x30000011ff107230 */ /* 0x000fe40000004100 */
[----:B------:R-:W-:Y:S02]  /*03c0*/  HADD2.F32 R19, -RZ, R19.H1_H1 ;  /* 0x30000013ff137230 */ /* 0x000fe40000004100 */
[----:B------:R-:W-:Y:S01]  /*03d0*/  FFMA R9, R9, R13, R14 ;  /* 0x0000000d09097223 */ /* 0x000fe2000000000e */
[----:B------:R-:W-:-:S02]  /*03e0*/  HADD2.F32 R14, -RZ, R12.H0_H0 ;  /* 0x2000000cff0e7230 */ /* 0x000fc40000004100 */
[--C-:B------:R-:W-:Y:S02]  /*03f0*/  HADD2.F32 R13, -RZ, R11.reuse.H0_H0 ;  /* 0x2000000bff0d7230 */ /* 0x100fe40000004100 */
[----:B------:R-:W-:Y:S01]  /*0400*/  FFMA R9, R16, R19, R9 ;  /* 0x0000001310097223 */ /* 0x000fe20000000009 */
[----:B------:R-:W-:Y:S02]  /*0410*/  HADD2.F32 R12, -RZ, R12.H1_H1 ;  /* 0x3000000cff0c7230 */ /* 0x000fe40000004100 */
[----:B------:R-:W-:Y:S02]  /*0420*/  HADD2.F32 R11, -RZ, R11.H1_H1 ;  /* 0x3000000bff0b7230 */ /* 0x000fe40000004100 */
[----:B------:R-:W-:-:S04]  /*0430*/  FFMA R9, R14, R13, R9 ;  /* 0x0000000d0e097223 */ /* 0x000fc80000000009 */
[----:B------:R-:W-:Y:S01]  /*0440*/  FFMA R9, R12, R11, R9 ;  /* 0x0000000b0c097223 */ /* 0x000fe20000000009 */
[----:B------:R-:W-:Y:S02]  /*0450*/  HADD2.F32 R12, -RZ, R10.H0_H0 ;  /* 0x2000000aff0c7230 */ /* 0x000fe40000004100 */
[----:B------:R-:W-:Y:S02]  /*0460*/  HADD2.F32 R11, -RZ, R8.H0_H0 ;  /* 0x20000008ff0b7230 */ /* 0x000fe40000004100 */
[----:B------:R-:W-:Y:S02]  /*0470*/  HADD2.F32 R10, -RZ, R10.H1_H1 ;  /* 0x3000000aff0a7230 */ /* 0x000fe40000004100 */
[----:B------:R-:W-:Y:S02]  /*0480*/  HADD2.F32 R8, -RZ, R8.H1_H1 ;  /* 0x30000008ff087230 */ /* 0x000fe40000004100 */
[----:B------:R-:W-:-:S04]  /*0490*/  FFMA R9, R12, R11, R9 ;  /* 0x0000000b0c097223 */ /* 0x000fc80000000009 */
[----:B------:R-:W-:Y:S01]  /*04a0*/  FFMA R9, R10, R8, R9 ;  /* 0x000000080a097223 */ /* 0x000fe20000000009 */
[----:B------:R-:W-:Y:S06]  /*04b0*/  BRA.U UP1, `(.L_x_51) ;  /* 0xfffffffd01607547 */ /* 0x000fec000b83ffff */
.L_x_50:
[----:B------:R-:W-:Y:S05]  /*04c0*/  BRA.U !UP0, `(.L_x_49) ;  /* 0x00000001086c7547 */ /* 0x000fea000b800000 */
[----:B------:R-:W0:Y:S01]  /*04d0*/  LDCU.128 UR12, c[0x0][0x380] ;  /* 0x00007000ff0c77ac */ /* 0x000e220008000c00 */
[----:B------:R-:W-:Y:S01]  /*04e0*/  IMAD.WIDE.U32 R2, R6, 0x2, RZ ;  /* 0x0000000206027825 */ /* 0x000fe200078e00ff */
[----:B------:R-:W-:-:S03]  /*04f0*/  UIADD3 UR6, UPT, UPT, -UR6, URZ, URZ ;  /* 0x000000ff06067290 */ /* 0x000fc6000fffe1ff */
[----:B------:R-:W-:Y:S01]  /*0500*/  IMAD.WIDE R4, R7, 0x2, R2 ;  /* 0x0000000207047825 */ /* 0x000fe200078e0202 */
[----:B0-----:R-:W-:Y:S02]  /*0510*/  IADD3 R13, P0, PT, R2, UR14, RZ ;  /* 0x0000000e020d7c10 */ /* 0x001fe4000ff1e0ff */
[----:B------:R-:W-:Y:S02]  /*0520*/  IADD3 R12, P1, PT, R4, UR12, RZ ;  /* 0x0000000c040c7c10 */ /* 0x000fe4000ff3e0ff */
[----:B------:R-:W-:Y:S02]  /*0530*/  IADD3.X R14, PT, PT, R3, UR15, RZ, P0, !PT ;  /* 0x0000000f030e7c10 */ /* 0x000fe400087fe4ff */
[----:B------:R-:W-:-:S09]  /*0540*/  IADD3.X R3, PT, PT, R5, UR13, RZ, P1, !PT ;  /* 0x0000000d05037c10 */ /* 0x000fd20008ffe4ff */
.L_x_52:
[----:B------:R-:W-:Y:S02]  /*0550*/  MOV R2, R12 ;  /* 0x0000000c00027202 */ /* 0x000fe40000000f00 */
[----:B------:R-:W-:Y:S02]  /*0560*/  MOV R4, R13 ;  /* 0x0000000d00047202 */ /* 0x000fe40000000f00 */
[----:B------:R-:W-:Y:S02]  /*0570*/  MOV R5, R14 ;  /* 0x0000000e00057202 */ /* 0x000fe40000000f00 */
[----:B------:R0:W2:Y:S04]  /*0580*/  LDG.E.CONSTANT R2, desc[UR10][R2.64] ;  /* 0x0000000a02027981 */ /* 0x0000a8000c1e9900 */
[----:B------:R-:W3:Y:S01]  /*0590*/  LDG.E.CONSTANT R4, desc[UR10][R4.64] ;  /* 0x0000000a04047981 */ /* 0x000ee2000c1e9900 */
[----:B------:R-:W-:Y:S01]  /*05a0*/  UIADD3 UR6, UPT, UPT, UR6, 0x1, URZ ;  /* 0x0000000106067890 */ /* 0x000fe2000fffe0ff */
[----:B------:R-:W-:-:S02]  /*05b0*/  IADD3 R13, P0, PT, R13, 0x4, RZ ;  /* 0x000000040d0d7810 */ /* 0x000fc40007f1e0ff */
[----:B------:R-:W-:Y:S01]  /*05c0*/  IADD3 R12, P1, PT, R12, 0x4, RZ ;  /* 0x000000040c0c7810 */ /* 0x000fe20007f3e0ff */
[----:B------:R-:W-:Y:S01]  /*05d0*/  UISETP.NE.AND UP0, UPT, UR6, URZ, UPT ;  /* 0x000000ff0600728c */ /* 0x000fe2000bf05270 */
[----:B------:R-:W-:Y:S02]  /*05e0*/  IADD3 R6, PT, PT, R6, 0x2, RZ ;  /* 0x0000000206067810 */ /* 0x000fe40007ffe0ff */
[----:B------:R-:W-:Y:S02]  /*05f0*/  IADD3.X R14, PT, PT, RZ, R14, RZ, P0, !PT ;  /* 0x0000000eff0e7210 */ /* 0x000fe400007fe4ff */
[----:B0-----:R-:W-:Y:S01]  /*0600*/  IADD3.X R3, PT, PT, RZ, R3, RZ, P1, !PT ;  /* 0x00000003ff037210 */ /* 0x001fe20000ffe4ff */
[--C-:B--2---:R-:W-:Y:S02]  /*0610*/  HADD2.F32 R8, -RZ, R2.reuse.H0_H0 ;  /* 0x20000002ff087230 */ /* 0x104fe40000004100 */
[----:B------:R-:W-:Y:S02]  /*0620*/  HADD2.F32 R11, -RZ, R2.H1_H1 ;  /* 0x30000002ff0b7230 */ /* 0x000fe40000004100 */
[----:B---3--:R-:W-:-:S05]  /*0630*/  HADD2.F32 R10, -RZ, R4.H0_H0 ;  /* 0x20000004ff0a7230 */ /* 0x008fca0000004100 */
[----:B------:R-:W-:Y:S01]  /*0640*/  FFMA R8, R8, R10, R9 ;  /* 0x0000000a08087223 */ /* 0x000fe20000000009 */
[----:B------:R-:W-:-:S05]  /*0650*/  HADD2.F32 R9, -RZ, R4.H1_H1 ;  /* 0x30000004ff097230 */ /* 0x000fca0000004100 */
[----:B------:R-:W-:Y:S01]  /*0660*/  FFMA R9, R11, R9, R8 ;  /* 0x000000090b097223 */ /* 0x000fe20000000008 */
[----:B------:R-:W-:Y:S06]  /*0670*/  BRA.U UP0, `(.L_x_52) ;  /* 0xfffffffd00b47547 */ /* 0x000fec000b83ffff */
.L_x_49:
[----:B------:R-:W0:Y:S02]  /*0680*/  LDCU UR4, c[0x0][0x39c] ;  /* 0x00007380ff0477ac */ /* 0x000e240008000800 */
[----:B0-----:R-:W-:-:S13]  /*0690*/  ISETP.GE.AND P0, PT, R6, UR4, PT ;  /* 0x0000000406007c0c */ /* 0x001fda000bf06270 */
[----:B------:R-:W-:Y:S05]  /*06a0*/  @P0 BRA `(.L_x_53) ;  /* 0x0000000c00540947 */ /* 0x000fea0003800000 */
[C---:B------:R-:W-:Y:S02]  /*06b0*/  IADD3 R2, PT, PT, R6.reuse, -UR4, RZ ;  /* 0x8000000406027c10 */ /* 0x040fe4000fffe0ff */
[----:B------:R-:W-:Y:S02]  /*06c0*/  IADD3 R8, PT, PT, -R6, UR4, RZ ;  /* 0x0000000406087c10 */ /* 0x000fe4000fffe1ff */
[----:B------:R-:W-:Y:S02]  /*06d0*/  ISETP.GT.U32.AND P1, PT, R2, -0x10, PT ;  /* 0xfffffff00200780c */ /* 0x000fe40003f24070 */
[----:B------:R-:W-:-:S04]  /*06e0*/  LOP3.LUT R24, R8, 0xf, RZ, 0xc0, !PT ;  /* 0x0000000f08187812 */ /* 0x000fc800078ec0ff */
[----:B------:R-:W-:-:S07]  /*06f0*/  ISETP.NE.AND P0, PT, R24, RZ, PT ;  /* 0x000000ff1800720c */ /* 0x000fce0003f05270 */
[----:B------:R-:W-:Y:S06]  /*0700*/  @P1 BRA `(.L_x_54) ;  /* 0x0000000400901947 */ /* 0x000fec0003800000 */
[----:B------:R-:W0:Y:S01]  /*0710*/  LDCU.128 UR4, c[0x0][0x380] ;  /* 0x00007000ff0477ac */ /* 0x000e220008000c00 */
[----:B------:R-:W-:Y:S01]  /*0720*/  IMAD.WIDE.U32 R4, R6, 0x2, RZ ;  /* 0x0000000206047825 */ /* 0x000fe200078e00ff */
[----:B------:R-:W-:-:S04]  /*0730*/  LOP3.LUT R10, R8, 0xfffffff0, RZ, 0xc0, !PT ;  /* 0xfffffff0080a7812 */ /* 0x000fc800078ec0ff */
[----:B------:R-:W-:Y:S01]  /*0740*/  IADD3 R10, PT, PT, -R10, RZ, RZ ;  /* 0x000000ff0a0a7210 */ /* 0x000fe20007ffe1ff */
[----:B------:R-:W-:Y:S01]  /*0750*/  IMAD.WIDE R2, R7, 0x2, R4 ;  /* 0x0000000207027825 */ /* 0x000fe200078e0204 */
[----:B0-----:R-:W-:Y:S02]  /*0760*/  IADD3 R11, P4, PT, R4, UR6, RZ ;  /* 0x00000006040b7c10 */ /* 0x001fe4000ff9e0ff */
[----:B------:R-:W-:Y:S02]  /*0770*/  IADD3 R4, P3, PT, R2, UR4, RZ ;  /* 0x0000000402047c10 */ /* 0x000fe4000ff7e0ff */
[----:B------:R-:W-:Y:S02]  /*0780*/  IADD3 R2, P2, PT, R11, 0x10, RZ ;  /* 0x000000100b027810 */ /* 0x000fe40007f5e0ff */
[----:B------:R-:W-:Y:S02]  /*0790*/  IADD3 R4, P1, PT, R4, 0x10, RZ ;  /* 0x0000001004047810 */ /* 0x000fe40007f3e0ff */
[----:B------:R-:W-:-:S02]  /*07a0*/  IADD3.X R11, PT, PT, RZ, UR7, R5, P2, P4 ;  /* 0x00000007ff0b7c10 */ /* 0x000fc400097e8405 */
[----:B------:R-:W-:-:S09]  /*07b0*/  IADD3.X R5, PT, PT, RZ, UR5, R3, P1, P3 ;  /* 0x00000005ff057c10 */ /* 0x000fd20008fe6403 */
.L_x_55:
[----:B------:R-:W-:Y:S01]  /*07c0*/  MOV R3, R11 ;  /* 0x0000000b00037202 */ /* 0x000fe20000000f00 */
[----:B------:R-:W2:Y:S04]  /*07d0*/  LDG.E.U16.CONSTANT R12, desc[UR10][R4.64+-0x10] ;  /* 0xfffff00a040c7981 */ /* 0x000ea8000c1e9500 */
[----:B------:R-:W3:Y:S04]  /*07e0*/  LDG.E.U16.CONSTANT R15, desc[UR10][R2.64+-0x10] ;  /* 0xfffff00a020f7981 */ /* 0x000ee8000c1e9500 */
[----:B------:R-:W4:Y:S04]  /*07f0*/  LDG.E.U16.CONSTANT R25, desc[UR10][R4.64+-0xe] ;  /* 0xfffff20a04197981 */ /* 0x000f28000c1e9500 */
[----:B------:R-:W5:Y:S04]  /*0800*/  LDG.E.U16.CONSTANT R13, desc[UR10][R2.64+-0xe] ;  /* 0xfffff20a020d7981 */ /* 0x000f68000c1e9500 */
        /* <DEDUP_REMOVED lines=8> */
[----:B------:R-:W5:Y:S01]  /*0890*/  LDG.E.U16.CONSTANT R11, desc[UR10][R4.64+-0x4] ;  /* 0xfffffc0a040b7981 */ /* 0x000f62000c1e9500 */
[----:B--2---:R-:W-:-:S03]  /*08a0*/  HADD2.F32 R14, -RZ, R12.H0_H0 ;  /* 0x2000000cff0e7230 */ /* 0x004fc60000004100 */
[----:B------:R-:W2:Y:S01]  /*08b0*/  LDG.E.U16.CONSTANT R12, desc[UR10][R2.64+-0x4] ;  /* 0xfffffc0a020c7981 */ /* 0x000ea2000c1e9500 */
[----:B---3--:R-:W-:Y:S02]  /*08c0*/  HADD2.F32 R15, -RZ, R15.H0_H0 ;  /* 0x2000000fff0f7230 */ /* 0x008fe40000004100 */
[----:B----4-:R-:W-:-:S03]  /*08d0*/  HADD2.F32 R25, -RZ, R25.H0_H0 ;  /* 0x20000019ff197230 */ /* 0x010fc60000004100 */
[----:B------:R-:W-:Y:S02]  /*08e0*/  FFMA R14, R14, R15, R9 ;  /* 0x0000000f0e0e7223 */ /* 0x000fe40000000009 */
[----:B------:R-:W3:Y:S01]  /*08f0*/  LDG.E.U16.CONSTANT R9, desc[UR10][R4.64+-0x2] ;  /* 0xfffffe0a04097981 */ /* 0x000ee2000c1e9500 */
[----:B-----5:R-:W-:-:S03]  /*0900*/  HADD2.F32 R13, -RZ, R13.H0_H0 ;  /* 0x2000000dff0d7230 */ /* 0x020fc60000004100 */
[----:B------:R-:W4:Y:S02]  /*0910*/  LDG.E.U16.CONSTANT R15, desc[UR10][R2.64+-0x2] ;  /* 0xfffffe0a020f7981 */ /* 0x000f24000c1e9500 */
[----:B------:R-:W-:Y:S02]  /*0920*/  FFMA R25, R25, R13, R14 ;  /* 0x0000000d19197223 */ /* 0x000fe4000000000e */
[----:B------:R-:W5:Y:S04]  /*0930*/  LDG.E.U16.CONSTANT R13, desc[UR10][R4.64] ;  /* 0x0000000a040d7981 */ /* 0x000f68000c1e9500 */
[----:B------:R-:W5:Y:S01]  /*0940*/  LDG.E.U16.CONSTANT R14, desc[UR10][R2.64] ;  /* 0x0000000a020e7981 */ /* 0x000f62000c1e9500 */
[----:B------:R-:W-:Y:S02]  /*0950*/  HADD2.F32 R26, -RZ, R21.H0_H0 ;  /* 0x20000015ff1a7230 */ /* 0x000fe40000004100 */
[----:B------:R-:W-:-:S02]  /*0960*/  HADD2.F32 R17, -RZ, R17.H0_H0 ;  /* 0x20000011ff117230 */ /* 0x000fc40000004100 */
[----:B------:R-:W-:Y:S02]  /*0970*/  HADD2.F32 R20, -RZ, R20.H0_H0 ;  /* 0x20000014ff147230 */ /* 0x000fe40000004100 */
[----:B------:R-:W-:Y:S02]  /*0980*/  HADD2.F32 R22, -RZ, R22.H0_H0 ;  /* 0x20000016ff167230 */ /* 0x000fe40000004100 */
[----:B------:R-:W-:Y:S01]  /*0990*/  FFMA R17, R26, R17, R25 ;  /* 0x000000111a117223 */ /* 0x000fe20000000019 */
[----:B------:R-:W-:-:S03]  /*09a0*/  HADD2.F32 R23, -RZ, R23.H0_H0 ;  /* 0x20000017ff177230 */ /* 0x000fc60000004100 */
[----:B------:R-:W-:Y:S01]  /*09b0*/  FFMA R20, R20, R22, R17 ;  /* 0x0000001614147223 */ /* 0x000fe20000000011 */
[----:B------:R-:W-:Y:S01]  /*09c0*/  HADD2.F32 R21, -RZ, R16.H0_H0 ;  /* 0x20000010ff157230 */ /* 0x000fe20000004100 */
[----:B------:R-:W5:Y:S04]  /*09d0*/  LDG.E.U16.CONSTANT R17, desc[UR10][R4.64+0x2] ;  /* 0x0000020a04117981 */ /* 0x000f68000c1e9500 */
[----:B------:R-:W5:Y:S01]  /*09e0*/  LDG.E.U16.CONSTANT R16, desc[UR10][R2.64+0x2] ;  /* 0x0000020a02107981 */ /* 0x000f62000c1e9500 */
[----:B------:R-:W-:Y:S01]  /*09f0*/  FFMA R20, R23, R21, R20 ;  /* 0x0000001517147223 */ /* 0x000fe20000000014 */
[----:B------:R-:W-:Y:S02]  /*0a00*/  HADD2.F32 R21, -RZ, R18.H0_H0 ;  /* 0x20000012ff157230 */ /* 0x000fe40000004100 */
[----:B------:R-:W-:Y:S01]  /*0a10*/  HADD2.F32 R22, -RZ, R19.H0_H0 ;  /* 0x20000013ff167230 */ /* 0x000fe20000004100 */
[----:B------:R-:W5:Y:S01]  /*0a20*/  LDG.E.U16.CONSTANT R18, desc[UR10][R4.64+0x4] ;  /* 0x0000040a04127981 */ /* 0x000f62000c1e9500 */
[----:B------:R-:W-:-:S03]  /*0a30*/  HADD2.F32 R23, -RZ, R11.H0_H0 ;  /* 0x2000000bff177230 */ /* 0x000fc60000004100 */
[----:B------:R-:W5:Y:S01]  /*0a40*/  LDG.E.U16.CONSTANT R19, desc[UR10][R2.64+0x4] ;  /* 0x0000040a02137981 */ /* 0x000f62000c1e9500 */
[----:B------:R-:W-:-:S03]  /*0a50*/  FFMA R20, R21, R22, R20 ;  /* 0x0000001615147223 */ /* 0x000fc60000000014 */
[----:B------:R-:W5:Y:S04]  /*0a60*/  LDG.E.U16.CONSTANT R11, desc[UR10][R4.64+0x6] ;  /* 0x0000060a040b7981 */ /* 0x000f68000c1e9500 */
[----:B------:R-:W5:Y:S01]  /*0a70*/  LDG.E.U16.CONSTANT R21, desc[UR10][R4.64+0x8] ;  /* 0x0000080a04157981 */ /* 0x000f62000c1e9500 */
[----:B--2---:R-:W-:-:S03]  /*0a80*/  HADD2.F32 R25, -RZ, R12.H0_H0 ;  /* 0x2000000cff197230 */ /* 0x004fc60000004100 */
[----:B------:R-:W2:Y:S02]  /*0a90*/  LDG.E.U16.CONSTANT R12, desc[UR10][R2.64+0x6] ;  /* 0x0000060a020c7981 */ /* 0x000ea4000c1e9500 */
[----:B------:R-:W-:Y:S02]  /*0aa0*/  FFMA R23, R23, R25, R20 ;  /* 0x0000001917177223 */ /* 0x000fe40000000014 */
[----:B------:R-:W2:Y:S01]  /*0ab0*/  LDG.E.U16.CONSTANT R20, desc[UR10][R2.64+0x8] ;  /* 0x0000080a02147981 */ /* 0x000ea2000c1e9500 */
[----:B---3--:R-:W-:-:S03]  /*0ac0*/  HADD2.F32 R22, -RZ, R9.H0_H0 ;  /* 0x20000009ff167230 */ /* 0x008fc60000004100 */
[----:B------:R-:W3:Y:S01]  /*0ad0*/  LDG.E.U16.CONSTANT R9, desc[UR10][R2.64+0xa] ;  /* 0x00000a0a02097981 */ /* 0x000ee2000c1e9500 */
[----:B----4-:R-:W-:-:S03]  /*0ae0*/  HADD2.F32 R25, -RZ, R15.H0_H0 ;  /* 0x2000000fff197230 */ /* 0x010fc60000004100 */
[----:B------:R-:W4:Y:S02]  /*0af0*/  LDG.E.U16.CONSTANT R15, desc[UR10][R4.64+0xa] ;  /* 0x00000a0a040f7981 */ /* 0x000f24000c1e9500 */
[----:B------:R-:W-:Y:S01]  /*0b00*/  FFMA R22, R22, R25, R23 ;  /* 0x0000001916167223 */ /* 0x000fe20000000017 */
[----:B-----5:R-:W-:Y:S02]  /*0b10*/  HADD2.F32 R23, -RZ, R13.H0_H0 ;  /* 0x2000000dff177230 */ /* 0x020fe40000004100 */
[----:B------:R-:W-:Y:S01]  /*0b20*/  HADD2.F32 R25, -RZ, R14.H0_H0 ;  /* 0x2000000eff197230 */ /* 0x000fe20000004100 */
[----:B------:R-:W5:Y:S04]  /*0b30*/  LDG.E.U16.CONSTANT R13, desc[UR10][R2.64+0xc] ;  /* 0x00000c0a020d7981 */ /* 0x000f68000c1e9500 */
[----:B------:R-:W5:Y:S01]  /*0b40*/  LDG.E.U16.CONSTANT R14, desc[UR10][R4.64+0xc] ;  /* 0x00000c0a040e7981 */ /* 0x000f62000c1e9500 */
[----:B------:R-:W-:-:S03]  /*0b50*/  FFMA R25, R23, R25, R22 ;  /* 0x0000001917197223 */ /* 0x000fc60000000016 */
[----:B------:R0:W5:Y:S04]  /*0b60*/  LDG.E.U16.CONSTANT R22, desc[UR10][R4.64+0xe] ;  /* 0x00000e0a04167981 */ /* 0x000168000c1e9500 */
[----:B------:R1:W5:Y:S01]  /*0b70*/  LDG.E.U16.CONSTANT R23, desc[UR10][R2.64+0xe] ;  /* 0x00000e0a02177981 */ /* 0x000362000c1e9500 */
[----:B------:R-:W-:Y:S02]  /*0b80*/  HADD2.F32 R26, -RZ, R17.H0_H0 ;  /* 0x20000011ff1a7230 */ /* 0x000fe40000004100 */
[----:B------:R-:W-:Y:S02]  /*0b90*/  HADD2.F32 R16, -RZ, R16.H0_H0 ;  /* 0x20000010ff107230 */ /* 0x000fe40000004100 */
[----:B------:R-:W-:-:S03]  /*0ba0*/  HADD2.F32 R17, -RZ, R18.H0_H0 ;  /* 0x20000012ff117230 */ /* 0x000fc60000004100 */
[----:B------:R-:W-:Y:S01]  /*0bb0*/  FFMA R16, R26, R16, R25 ;  /* 0x000000101a107223 */ /* 0x000fe20000000019 */
[----:B------:R-:W-:Y:S01]  /*0bc0*/  HADD2.F32 R19, -RZ, R19.H0_H0 ;  /* 0x20000013ff137230 */ /* 0x000fe20000004100 */
[----:B------:R-:W-:Y:S01]  /*0bd0*/  IADD3 R10, PT, PT, R10, 0x10, RZ ;  /* 0x000000100a0a7810 */ /* 0x000fe20007ffe0ff */
[----:B------:R-:W-:-:S03]  /*0be0*/  HADD2.F32 R11, -RZ, R11.H0_H0 ;  /* 0x2000000bff0b7230 */ /* 0x000fc60000004100 */
[----:B------:R-:W-:Y:S01]  /*0bf0*/  FFMA R16, R17, R19, R16 ;  /* 0x0000001311107223 */ /* 0x000fe20000000010 */
[----:B------:R-:W-:Y:S01]  /*0c00*/  ISETP.NE.AND P1, PT, R10, RZ, PT ;  /* 0x000000ff0a00720c */ /* 0x000fe20003f25270 */
[----:B------:R-:W-:Y:S01]  /*0c10*/  HADD2.F32 R18, -RZ, R21.H0_H0 ;  /* 0x20000015ff127230 */ /* 0x000fe20000004100 */
[----:B0-----:R-:W-:Y:S02]  /*0c20*/  IADD3 R4, P2, PT, R4, 0x20, RZ ;  /* 0x0000002004047810 */ /* 0x001fe40007f5e0ff */
[----:B-1----:R-:W-:Y:S02]  /*0c30*/  IADD3 R2, P3, PT, R2, 0x20, RZ ;  /* 0x0000002002027810 */ /* 0x002fe40007f7e0ff */
[----:B------:R-:W-:Y:S02]  /*0c40*/  IADD3.X R5, PT, PT, RZ, R5, RZ, P2, !PT ;  /* 0x00000005ff057210 */ /* 0x000fe400017fe4ff */
[----:B------:R-:W-:Y:S01]  /*0c50*/  IADD3 R6, PT, PT, R6, 0x10, RZ ;  /* 0x0000001006067810 */ /* 0x000fe20007ffe0ff */
[----:B--2---:R-:W-:-:S02]  /*0c60*/  HADD2.F32 R12, -RZ, R12.H0_H0 ;  /* 0x2000000cff0c7230 */ /* 0x004fc40000004100 */
[----:B------:R-:W-:-:S03]  /*0c70*/  HADD2.F32 R20, -RZ, R20.H0_H0 ;  /* 0x20000014ff147230 */ /* 0x000fc60000004100 */
[----:B------:R-:W-:Y:S01]  /*0c80*/  FFMA R11, R11, R12, R16 ;  /* 0x0000000c0b0b7223 */ /* 0x000fe20000000010 */
[----:B---3--:R-:W-:-:S03]  /*0c90*/  HADD2.F32 R9, -RZ, R9.H0_H0 ;  /* 0x20000009ff097230 */ /* 0x008fc60000004100 */
[----:B------:R-:W-:Y:S01]  /*0ca0*/  FFMA R11, R18, R20, R11 ;  /* 0x00000014120b7223 */ /* 0x000fe2000000000b */
[----:B----4-:R-:W-:-:S05]  /*0cb0*/  HADD2.F32 R12, -RZ, R15.H0_H0 ;  /* 0x2000000fff0c7230 */ /* 0x010fca0000004100 */
[----:B------:R-:W-:Y:S01]  /*0cc0*/  FFMA R9, R12, R9, R11 ;  /* 0x000000090c097223 */ /* 0x000fe2000000000b */
[----:B-----5:R-:W-:Y:S02]  /*0cd0*/  HADD2.F32 R13, -RZ, R13.H0_H0 ;  /* 0x2000000dff0d7230 */ /* 0x020fe40000004100 */
[----:B------:R-:W-:Y:S02]  /*0ce0*/  HADD2.F32 R14, -RZ, R14.H0_H0 ;  /* 0x2000000eff0e7230 */ /* 0x000fe40000004100 */
[----:B------:R-:W-:-:S03]  /*0cf0*/  HADD2.F32 R22, -RZ, R22.H0_H0 ;  /* 0x20000016ff167230 */ /* 0x000fc60000004100 */
[----:B------:R-:W-:Y:S01]  /*0d00*/  FFMA R9, R14, R13, R9 ;  /* 0x0000000d0e097223 */ /* 0x000fe20000000009 */
[----:B------:R-:W-:Y:S01]  /*0d10*/  HADD2.F32 R23, -RZ, R23.H0_H0 ;  /* 0x20000017ff177230 */ /* 0x000fe20000004100 */
[----:B------:R-:W-:-:S04]  /*0d20*/  IADD3.X R11, PT, PT, RZ, R3, RZ, P3, !PT ;  /* 0x00000003ff0b7210 */ /* 0x000fc80001ffe4ff */
[----:B------:R-:W-:Y:S01]  /*0d30*/  FFMA R9, R22, R23, R9 ;  /* 0x0000001716097223 */ /* 0x000fe20000000009 */
[----:B------:R-:W-:Y:S06]  /*0d40*/  @P1 BRA `(.L_x_55) ;  /* 0xfffffff8009c1947 */ /* 0x000fec000383ffff */
.L_x_54:
[----:B------:R-:W-:Y:S05]  /*0d50*/  @!P0 BRA `(.L_x_53) ;  /* 0x0000000400a88947 */ /* 0x000fea0003800000 */
[----:B------:R-:W0:Y:S01]  /*0d60*/  LDC.64 R2, c[0x0][0x380] ;  /* 0x0000e000ff027b82 */ /* 0x000e220000000a00 */
[----:B------:R-:W-:Y:S02]  /*0d70*/  ISETP.GE.U32.AND P0, PT, R24, 0x8, PT ;  /* 0x000000081800780c */ /* 0x000fe40003f06070 */
[----:B------:R-:W-:-:S04]  /*0d80*/  LOP3.LUT R26, R8, 0x7, RZ, 0xc0, !PT ;  /* 0x00000007081a7812 */ /* 0x000fc800078ec0ff */
[----:B------:R-:W-:Y:S01]  /*0d90*/  ISETP.NE.AND P1, PT, R26, RZ, PT ;  /* 0x000000ff1a00720c */ /* 0x000fe20003f25270 */
[----:B0-----:R-:W-:-:S06]  /*0da0*/  IMAD.WIDE R2, R7, 0x2, R2 ;  /* 0x0000000207027825 */ /* 0x001fcc00078e0202 */
[----:B------:R-:W-:Y:S06]  /*0db0*/  @!P0 BRA `(.L_x_56) ;  /* 0x0000000000b08947 */ /* 0x000fec0003800000 */
[----:B------:R-:W0:Y:S01]  /*0dc0*/  LDC.64 R4, c[0x0][0x388] ;  /* 0x0000e200ff047b82 */ /* 0x000e220000000a00 */
[----:B------:R-:W-:-:S05]  /*0dd0*/  IMAD.WIDE.U32 R10, R6, 0x2, R2 ;  /* 0x00000002060a7825 */ /* 0x000fca00078e0002 */
[----:B------:R-:W2:Y:S04]  /*0de0*/  LDG.E.U16.CONSTANT R27, desc[UR10][R10.64] ;  /* 0x0000000a0a1b7981 */ /* 0x000ea8000c1e9500 */
[----:B------:R-:W3:Y:S04]  /*0df0*/  LDG.E.U16.CONSTANT R22, desc[UR10][R10.64+0x2] ;  /* 0x0000020a0a167981 */ /* 0x000ee8000c1e9500 */
[----:B------:R-:W4:Y:S04]  /*0e00*/  LDG.E.U16.CONSTANT R20, desc[UR10][R10.64+0x4] ;  /* 0x0000040a0a147981 */ /* 0x000f28000c1e9500 */
[----:B------:R-:W5:Y:S04]  /*0e10*/  LDG.E.U16.CONSTANT R18, desc[UR10][R10.64+0x6] ;  /* 0x0000060a0a127981 */ /* 0x000f68000c1e9500 */
[----:B------:R-:W5:Y:S01]  /*0e20*/  LDG.E.U16.CONSTANT R16, desc[UR10][R10.64+0x8] ;  /* 0x0000080a0a107981 */ /* 0x000f62000c1e9500 */
[----:B0-----:R-:W-:-:S03]  /*0e30*/  IMAD.WIDE.U32 R4, R6, 0x2, R4 ;  /* 0x0000000206047825 */ /* 0x001fc600078e0004 */
        /* <DEDUP_REMOVED lines=11> */
[----:B------:R-:W-:Y:S01]  /*0ef0*/  IADD3 R6, PT, PT, R6, 0x8, RZ ;  /* 0x0000000806067810 */ /* 0x000fe20007ffe0ff */
[----:B--2---:R-:W-:-:S02]  /*0f00*/  HADD2.F32 R28, -RZ, R27.H0_H0 ;  /* 0x2000001bff1c7230 */ /* 0x004fc40000004100 */
[----:B---3--:R-:W-:Y:S02]  /*0f10*/  HADD2.F32 R27, -RZ, R22.H0_H0 ;  /* 0x20000016ff1b7230 */ /* 0x008fe40000004100 */
[----:B----4-:R-:W-:Y:S02]  /*0f20*/  HADD2.F32 R20, -RZ, R20.H0_H0 ;  /* 0x20000014ff147230 */ /* 0x010fe40000004100 */
[----:B-----5:R-:W-:Y:S02]  /*0f30*/  HADD2.F32 R18, -RZ, R18.H0_H0 ;  /* 0x20000012ff127230 */ /* 0x020fe40000004100 */
[----:B------:R-:W-:Y:S02]  /*0f40*/  HADD2.F32 R29, -RZ, R29.H0_H0 ;  /* 0x2000001dff1d7230 */ /* 0x000fe40000004100 */
[----:B------:R-:W-:-:S03]  /*0f50*/  HADD2.F32 R21, -RZ, R21.H0_H0 ;  /* 0x20000015ff157230 */ /* 0x000fc60000004100 */
[----:B------:R-:W-:Y:S01]  /*0f60*/  FFMA R28, R28, R29, R9 ;  /* 0x0000001d1c1c7223 */ /* 0x000fe20000000009 */
[----:B------:R-:W-:-:S03]  /*0f70*/  HADD2.F32 R19, -RZ, R19.H0_H0 ;  /* 0x20000013ff137230 */ /* 0x000fc60000004100 */
[----:B------:R-:W-:Y:S01]  /*0f80*/  FFMA R21, R27, R21, R28 ;  /* 0x000000151b157223 */ /* 0x000fe2000000001c */
[----:B------:R-:W-:-:S03]  /*0f90*/  HADD2.F32 R17, -RZ, R17.H0_H0 ;  /* 0x20000011ff117230 */ /* 0x000fc60000004100 */
[----:B------:R-:W-:Y:S01]  /*0fa0*/  FFMA R19, R20, R19, R21 ;  /* 0x0000001314137223 */ /* 0x000fe20000000015 */
[----:B------:R-:W-:Y:S02]  /*0fb0*/  HADD2.F32 R16, -RZ, R16.H0_H0 ;  /* 0x20000010ff107230 */ /* 0x000fe40000004100 */
[----:B------:R-:W-:Y:S02]  /*0fc0*/  HADD2.F32 R15, -RZ, R15.H0_H0 ;  /* 0x2000000fff0f7230 */ /* 0x000fe40000004100 */
[----:B------:R-:W-:Y:S01]  /*0fd0*/  FFMA R17, R18, R17, R19 ;  /* 0x0000001112117223 */ /* 0x000fe20000000013 */
[----:B------:R-:W-:Y:S02]  /*0fe0*/  HADD2.F32 R14, -RZ, R14.H0_H0 ;  /* 0x2000000eff0e7230 */ /* 0x000fe40000004100 */
[----:B------:R-:W-:Y:S02]  /*0ff0*/  HADD2.F32 R13, -RZ, R13.H0_H0 ;  /* 0x2000000dff0d7230 */ /* 0x000fe40000004100 */
[----:B------:R-:W-:Y:S01]  /*1000*/  FFMA R15, R16, R15, R17 ;  /* 0x0000000f100f7223 */ /* 0x000fe20000000011 */
[----:B------:R-:W-:-:S03]  /*1010*/  HADD2.F32 R12, -RZ, R12.H0_H0 ;  /* 0x2000000cff0c7230 */ /* 0x000fc60000004100 */
[----:B------:R-:W-:Y:S01]  /*1020*/  FFMA R13, R14, R13, R15 ;  /* 0x0000000d0e0d7223 */ /* 0x000fe2000000000f */
[----:B------:R-:W-:Y:S02]  /*1030*/  HADD2.F32 R24, -RZ, R24.H0_H0 ;  /* 0x20000018ff187230 */ /* 0x000fe40000004100 */
[----:B------:R-:W-:-:S03]  /*1040*/  HADD2.F32 R23, -RZ, R23.H0_H0 ;  /* 0x20000017ff177230 */ /* 0x000fc60000004100 */
[----:B------:R-:W-:Y:S01]  /*1050*/  FFMA R12, R12, R24, R13 ;  /* 0x000000180c0c7223 */ /* 0x000fe2000000000d */
[----:B------:R-:W-:-:S05]  /*1060*/  HADD2.F32 R25, -RZ, R25.H0_H0 ;  /* 0x20000019ff197230 */ /* 0x000fca0000004100 */
[----:B------:R-:W-:-:S07]  /*1070*/  FFMA R9, R23, R25, R12 ;  /* 0x0000001917097223 */ /* 0x000fce000000000c */
.L_x_56:
[----:B------:R-:W-:Y:S05]  /*1080*/  @!P1 BRA `(.L_x_53) ;  /* 0x0000000000dc9947 */ /* 0x000fea0003800000 */
[----:B------:R-:W-:Y:S02]  /*1090*/  ISETP.GE.U32.AND P0, PT, R26, 0x4, PT ;  /* 0x000000041a00780c */ /* 0x000fe40003f06070 */
[----:B------:R-:W-:-:S04]  /*10a0*/  LOP3.LUT R8, R8, 0x3, RZ, 0xc0, !PT ;  /* 0x0000000308087812 */ /* 0x000fc800078ec0ff */
[----:B------:R-:W-:-:S07]  /*10b0*/  ISETP.NE.AND P1, PT, R8, RZ, PT ;  /* 0x000000ff0800720c */ /* 0x000fce0003f25270 */
[----:B------:R-:W-:Y:S06]  /*10c0*/  @!P0 BRA `(.L_x_57) ;  /* 0x0000000000608947 */ /* 0x000fec0003800000 */
[----:B------:R-:W0:Y:S01]  /*10d0*/  LDC.64 R4, c[0x0][0x388] ;  /* 0x0000e200ff047b82 */ /* 0x000e220000000a00 */
[----:B------:R-:W-:-:S05]  /*10e0*/  IMAD.WIDE.U32 R2, R6, 0x2, R2 ;  /* 0x0000000206027825 */ /* 0x000fca00078e0002 */
[----:B------:R-:W2:Y:S04]  /*10f0*/  LDG.E.U16.CONSTANT R10, desc[UR10][R2.64] ;  /* 0x0000000a020a7981 */ /* 0x000ea8000c1e9500 */
[----:B------:R-:W3:Y:S04]  /*1100*/  LDG.E.U16.CONSTANT R12, desc[UR10][R2.64+0x2] ;  /* 0x0000020a020c7981 */ /* 0x000ee8000c1e9500 */
[----:B------:R-:W4:Y:S04]  /*1110*/  LDG.E.U16.CONSTANT R15, desc[UR10][R2.64+0x4] ;  /* 0x0000040a020f7981 */ /* 0x000f28000c1e9500 */
[----:B------:R-:W5:Y:S01]  /*1120*/  LDG.E.U16.CONSTANT R17, desc[UR10][R2.64+0x6] ;  /* 0x0000060a02117981 */ /* 0x000f62000c1e9500 */
[----:B0-----:R-:W-:-:S05]  /*1130*/  IMAD.WIDE.U32 R4, R6, 0x2, R4 ;  /* 0x0000000206047825 */ /* 0x001fca00078e0004 */
        /* <DEDUP_REMOVED lines=9> */
[----:B------:R-:W-:-:S03]  /*11d0*/  HADD2.F32 R14, -RZ, R14.H0_H0 ;  /* 0x2000000eff0e7230 */ /* 0x000fc60000004100 */
[----:B------:R-:W-:Y:S01]  /*11e0*/  FFMA R10, R10, R11, R9 ;  /* 0x0000000b0a0a7223 */ /* 0x000fe20000000009 */
[----:B------:R-:W-:-:S03]  /*11f0*/  HADD2.F32 R16, -RZ, R16.H0_H0 ;  /* 0x20000010ff107230 */ /* 0x000fc60000004100 */
[----:B------:R-:W-:Y:S01]  /*1200*/  FFMA R10, R13, R14, R10 ;  /* 0x0000000e0d0a7223 */ /* 0x000fe2000000000a */
[----:B------:R-:W-:Y:S02]  /*1210*/  HADD2.F32 R17, -RZ, R17.H0_H0 ;  /* 0x20000011ff117230 */ /* 0x000fe40000004100 */
[----:B------:R-:W-:Y:S02]  /*1220*/  HADD2.F32 R18, -RZ, R18.H0_H0 ;  /* 0x20000012ff127230 */ /* 0x000fe40000004100 */
[----:B------:R-:W-:-:S04]  /*1230*/  FFMA R10, R15, R16, R10 ;  /* 0x000000100f0a7223 */ /* 0x000fc8000000000a */
[----:B------:R-:W-:-:S07]  /*1240*/  FFMA R9, R17, R18, R10 ;  /* 0x0000001211097223 */ /* 0x000fce000000000a */
.L_x_57:
[----:B------:R-:W-:Y:S05]  /*1250*/  @!P1 BRA `(.L_x_53) ;  /* 0x0000000000689947 */ /* 0x000fea0003800000 */
[----:B------:R-:W0:Y:S01]  /*1260*/  LDC.64 R4, c[0x0][0x388] ;  /* 0x0000e200ff047b82 */ /* 0x000e220000000a00 */
[----:B------:R-:W1:Y:S01]  /*1270*/  LDCU.64 UR4, c[0x0][0x380] ;  /* 0x00007000ff0477ac */ /* 0x000e620008000a00 */
[----:B------:R-:W-:Y:S01]  /*1280*/  IMAD.WIDE.U32 R2, R6, 0x2, RZ ;  /* 0x0000000206027825 */ /* 0x000fe200078e00ff */
[----:B------:R-:W-:-:S03]  /*1290*/  IADD3 R8, PT, PT, -R8, RZ, RZ ;  /* 0x000000ff08087210 */ /* 0x000fc60007ffe1ff */
[----:B------:R-:W-:-:S03]  /*12a0*/  IMAD.WIDE R2, R7, 0x2, R2 ;  /* 0x0000000207027825 */ /* 0x000fc600078e0202 */
[----:B-1----:R-:W-:-:S04]  /*12b0*/  IADD3 R10, P0, PT, R2, UR4, RZ ;  /* 0x00000004020a7c10 */ /* 0x002fc8000ff1e0ff */
[----:B------:R-:W-:Y:S01]  /*12c0*/  IADD3.X R11, PT, PT, R3, UR5, RZ, P0, !PT ;  /* 0x00000005030b7c10 */ /* 0x000fe200087fe4ff */
[----:B0-----:R-:W-:-:S03]  /*12d0*/  IMAD.WIDE.U32 R6, R6, 0x2, R4 ;  /* 0x0000000206067825 */ /* 0x001fc600078e0004 */
[----:B------:R-:W-:Y:S02]  /*12e0*/  MOV R12, R6 ;  /* 0x00000006000c7202 */ /* 0x000fe40000000f00 */
[----:B------:R-:W-:-:S07]  /*12f0*/  MOV R13, R7 ;  /* 0x00000007000d7202 */ /* 0x000fce0000000f00 */
.L_x_58:
[----:B------:R-:W-:Y:S02]  /*1300*/  MOV R2, R10 ;  /* 0x0000000a00027202 */ /* 0x000fe40000000f00 */
[----:B------:R-:W-:Y:S02]  /*1310*/  MOV R4, R12 ;  /* 0x0000000c00047202 */ /* 0x000fe40000000f00 */
[----:B------:R-:W-:Y:S02]  /*1320*/  MOV R3, R11 ;  /* 0x0000000b00037202 */ /* 0x000fe40000000f00 */
[----:B------:R-:W-:-:S03]  /*1330*/  MOV R5, R13 ;  /* 0x0000000d00057202 */ /* 0x000fc60000000f00 */
[----:B------:R-:W2:Y:S04]  /*1340*/  LDG.E.U16.CONSTANT R2, desc[UR10][R2.64] ;  /* 0x0000000a02027981 */ /* 0x000ea8000c1e9500 */
[----:B------:R-:W3:Y:S01]  /*1350*/  LDG.E.U16.CONSTANT R4, desc[UR10][R4.64] ;  /* 0x0000000a04047981 */ /* 0x000ee2000c1e9500 */
[----:B------:R-:W-:Y:S02]  /*1360*/  IADD3 R8, PT, PT, R8, 0x1, RZ ;  /* 0x0000000108087810 */ /* 0x000fe40007ffe0ff */
[----:B------:R-:W-:Y:S02]  /*1370*/  IADD3 R12, P1, PT, R12, 0x2, RZ ;  /* 0x000000020c0c7810 */ /* 0x000fe40007f3e0ff */
[----:B------:R-:W-:Y:S02]  /*1380*/  ISETP.NE.AND P0, PT, R8, RZ, PT ;  /* 0x000000ff0800720c */ /* 0x000fe40003f05270 */
[----:B------:R-:W-:-:S02]  /*1390*/  IADD3 R10, P2, PT, R10, 0x2, RZ ;  /* 0x000000020a0a7810 */ /* 0x000fc40007f5e0ff */
[----:B------:R-:W-:Y:S02]  /*13a0*/  IADD3.X R13, PT, PT, RZ, R13, RZ, P1, !PT ;  /* 0x0000000dff0d7210 */ /* 0x000fe40000ffe4ff */
[----:B------:R-:W-:Y:S01]  /*13b0*/  IADD3.X R11, PT, PT, RZ, R11, RZ, P2, !PT ;  /* 0x0000000bff0b7210 */ /* 0x000fe200017fe4ff */
[----:B--2---:R-:W-:Y:S02]  /*13c0*/  HADD2.F32 R6, -RZ, R2.H0_H0 ;  /* 0x20000002ff067230 */ /* 0x004fe40000004100 */
[----:B---3--:R-:W-:-:S05]  /*13d0*/  HADD2.F32 R7, -RZ, R4.H0_H0 ;  /* 0x20000004ff077230 */ /* 0x008fca0000004100 */
[----:B------:R-:W-:Y:S01]  /*13e0*/  FFMA R9, R6, R7, R9 ;  /* 0x0000000706097223 */ /* 0x000fe20000000009 */
[----:B------:R-:W-:Y:S06]  /*13f0*/  @P0 BRA `(.L_x_58) ;  /* 0xfffffffc00c00947 */ /* 0x000fec000383ffff */
.L_x_53:
[----:B------:R-:W0:Y:S02]  /*1400*/  LDCU UR4, c[0x0][0x3a4] ;  /* 0x00007480ff0477ac */ /* 0x000e240008000800 */
[----:B0-----:R-:W-:-:S13]  /*1410*/  FSETP.NEU.AND P0, PT, RZ, UR4, PT ;  /* 0x00000004ff007c0b */ /* 0x001fda000bf0d000 */
[----:B------:R-:W-:Y:S05]  /*1420*/  @P0 BRA `(.L_x_59) ;  /* 0x00000000001c0947 */ /* 0x000fea0003800000 */
[----:B------:R-:W0:Y:S01]  /*1430*/  LDC.64 R2, c[0x0][0x390] ;  /* 0x0000e400ff027b82 */ /* 0x000e220000000a00 */
[----:B------:R-:W1:Y:S02]  /*1440*/  LDCU UR4, c[0x0][0x3a0] ;  /* 0x00007400ff0477ac */ /* 0x000e640008000800 */
[----:B-1----:R-:W-:-:S05]  /*1450*/  FMUL R9, R9, UR4 ;  /* 0x0000000409097c20 */ /* 0x002fca0008400000 */
[----:B------:R-:W-:Y:S01]  /*1460*/  F2FP.F16.F32.PACK_AB R9, RZ, R9 ;  /* 0x00000009ff09723e */ /* 0x000fe200000000ff */
[----:B0-----:R-:W-:-:S05]  /*1470*/  IMAD.WIDE R2, R0, 0x2, R2 ;  /* 0x0000000200027825 */ /* 0x001fca00078e0202 */
[----:B------:R-:W-:Y:S01]  /*1480*/  STG.E.U16 desc[UR10][R2.64], R9 ;  /* 0x0000000902007986 */ /* 0x000fe2000c10150a */
[----:B------:R-:W-:Y:S05]  /*1490*/  EXIT ;  /* 0x000000000000794d */ /* 0x000fea0003800000 */
.L_x_59:
[----:B------:R-:W0:Y:S01]  /*14a0*/  LDC.64 R2, c[0x0][0x390] ;  /* 0x0000e400ff027b82 */ /* 0x000e220000000a00 */
[----:B------:R-:W1:Y:S01]  /*14b0*/  LDCU UR5, c[0x0][0x3a0] ;  /* 0x00007400ff0577ac */ /* 0x000e620008000800 */
[----:B0-----:R-:W-:-:S05]  /*14c0*/  IMAD.WIDE R2, R0, 0x2, R2 ;  /* 0x0000000200027825 */ /* 0x001fca00078e0202 */
[----:B------:R-:W2:Y:S02]  /*14d0*/  LDG.E.U16 R0, desc[UR10][R2.64] ;  /* 0x0000000a02007981 */ /* 0x000ea4000c1e1500 */
[----:B--2---:R-:W-:-:S05]  /*14e0*/  HADD2.F32 R0, -RZ, R0.H0_H0 ;  /* 0x20000000ff007230 */ /* 0x004fca0000004100 */
[----:B------:R-:W-:-:S04]  /*14f0*/  FMUL R0, R0, UR4 ;  /* 0x0000000400007c20 */ /* 0x000fc80008400000 */
[----:B-1----:R-:W-:-:S05]  /*1500*/  FFMA R0, R9, UR5, R0 ;  /* 0x0000000509007c23 */ /* 0x002fca0008000000 */
[----:B------:R-:W-:-:S05]  /*1510*/  F2FP.F16.F32.PACK_AB R0, RZ, R0 ;  /* 0x00000000ff00723e */ /* 0x000fca00000000ff */
[----:B------:R-:W-:Y:S01]  /*1520*/  STG.E.U16 desc[UR10][R2.64], R0 ;  /* 0x0000000002007986 */ /* 0x000fe2000c10150a */
[----:B------:R-:W-:Y:S05]  /*1530*/  EXIT ;  /* 0x000000000000794d */ /* 0x000fea0003800000 */
.L_x_60:
        /* <DEDUP_REMOVED lines=12> */
.L_x_107:


//--------------------- .text._ZN3lux4cuda6matvec26gemv_vectorized_f32_kernelEPKfS3_Pfiiff --------------------------
	.section	.text._ZN3lux4cuda6matvec26gemv_vectorized_f32_kernelEPKfS3_Pfiiff,"ax",@progbits
	.align	128
        .global         _ZN3lux4cuda6matvec26gemv_vectorized_f32_kernelEPKfS3_Pfiiff
        .type           _ZN3lux4cuda6matvec26gemv_vectorized_f32_kernelEPKfS3_Pfiiff,@function
        .size           _ZN3lux4cuda6matvec26gemv_vectorized_f32_kernelEPKfS3_Pfiiff,(.L_x_108 - _ZN3lux4cuda6matvec26gemv_vectorized_f32_kernelEPKfS3_Pfiiff)
        .other          _ZN3lux4cuda6matvec26gemv_vectorized_f32_kernelEPKfS3_Pfiiff,@"STO_CUDA_ENTRY STV_DEFAULT"
_ZN3lux4cuda6matvec26gemv_vectorized_f32_kernelEPKfS3_Pfiiff:
.text._ZN3lux4cuda6matvec26gemv_vectorized_f32_kernelEPKfS3_Pfiiff:
        /* <DEDUP_REMOVED lines=19> */
[----:B------:R-:W-:Y:S02]  /*0130*/  ULEA.HI UR6, UR4, 0x1, URZ, 0x1e ;  /* 0x0000000104067891 */ /* 0x000fe4000f8ff0ff */
[----:B------:R-:W-:Y:S02]  /*0140*/  ULOP3.LUT UR5, UR4, 0xfffffffc, URZ, 0xc0, !UPT ;  /* 0xfffffffc04057892 */ /* 0x000fe4000f8ec0ff */
[----:B------:R-:W-:-:S02]  /*0150*/  ULOP3.LUT UR7, UR6, 0x3, URZ, 0xc0, !UPT ;  /* 0x0000000306077892 */ /* 0x000fc4000f8ec0ff */
[----:B------:R-:W-:Y:S02]  /*0160*/  UIADD3 UR5, UPT, UPT, UR5, 0x4, URZ ;  /* 0x0000000405057890 */ /* 0x000fe4000fffe0ff */
        /* <DEDUP_REMOVED lines=15> */
.L_x_63:
[----:B------:R-:W2:Y:S04]  /*0260*/  LDG.E.128.CONSTANT R20, desc[UR10][R32.64+-0x20] ;  /* 0xffffe00a20147981 */ /* 0x000ea8000c1e9d00 */
[----:B------:R-:W2:Y:S04]  /*0270*/  LDG.E.128.CONSTANT R24, desc[UR10][R30.64+-0x20] ;  /* 0xffffe00a1e187981 */ /* 0x000ea8000c1e9d00 */
[----:B------:R-:W3:Y:S04]  /*0280*/  LDG.E.128.CONSTANT R4, desc[UR10][R32.64+-0x10] ;  /* 0xfffff00a20047981 */ /* 0x000ee8000c1e9d00 */
[----:B------:R-:W3:Y:S04]  /*0290*/  LDG.E.128.CONSTANT R8, desc[UR10][R30.64+-0x10] ;  /* 0xfffff00a1e087981 */ /* 0x000ee8000c1e9d00 */
[----:B------:R-:W4:Y:S04]  /*02a0*/  LDG.E.128.CONSTANT R12, desc[UR10][R32.64] ;  /* 0x0000000a200c7981 */ /* 0x000f28000c1e9d00 */
[----:B------:R-:W4:Y:S01]  /*02b0*/  LDG.E.128.CONSTANT R16, desc[UR10][R30.64] ;  /* 0x0000000a1e107981 */ /* 0x000f22000c1e9d00 */
[----:B--2---:R-:W-:-:S04]  /*02c0*/  FMUL R21, R21, R25 ;  /* 0x0000001915157220 */ /* 0x004fc80000400000 */
[----:B------:R-:W-:Y:S01]  /*02d0*/  FFMA R21, R20, R24, R21 ;  /* 0x0000001814157223 */ /* 0x000fe20000000015 */
[----:B---3--:R-:W-:-:S03]  /*02e0*/  FMUL R5, R5, R9 ;  /* 0x0000000905057220 */ /* 0x008fc60000400000 */
[----:B------:R-:W-:Y:S01]  /*02f0*/  FFMA R22, R22, R26, R21 ;  /* 0x0000001a16167223 */ /* 0x000fe20000000015 */
[----:B------:R-:W-:-:S03]  /*0300*/  FFMA R9, R4, R8, R5 ;  /* 0x0000000804097223 */ /* 0x000fc60000000005 */
[----:B------:R-:W-:Y:S02]  /*0310*/  FFMA R5, R23, R27, R22 ;  /* 0x0000001b17057223 */ /* 0x000fe40000000016 */
[----:B------:R0:W2:Y:S04]  /*0320*/  LDG.E.128.CONSTANT R20, desc[UR10][R32.64+0x10] ;  /* 0x0000100a20147981 */ /* 0x0000a8000c1e9d00 */
[----:B------:R1:W2:Y:S01]  /*0330*/  LDG.E.128.CONSTANT R24, desc[UR10][R30.64+0x10] ;  /* 0x0000100a1e187981 */ /* 0x0002a2000c1e9d00 */
[----:B----4-:R-:W-:Y:S01]  /*0340*/  FMUL R13, R13, R17 ;  /* 0x000000110d0d7220 */ /* 0x010fe20000400000 */
[----:B------:R-:W-:Y:S01]  /*0350*/  FFMA R6, R6, R10, R9 ;  /* 0x0000000a06067223 */ /* 0x000fe20000000009 */
[----:B------:R-:W-:Y:S02]  /*0360*/  UIADD3 UR6, UPT, UPT, UR6, 0x4, URZ ;  /* 0x0000000406067890 */ /* 0x000fe4000fffe0ff */
[----:B------:R-:W-:Y:S01]  /*0370*/  FFMA R13, R12, R16, R13 ;  /* 0x000000100c0d7223 */ /* 0x000fe2000000000d */
[----:B------:R-:W-:Y:S01]  /*0380*/  FADD R5, R5, R2 ;  /* 0x0000000205057221 */ /* 0x000fe20000000000 */
[----:B------:R-:W-:Y:S01]  /*0390*/  FFMA R6, R7, R11, R6 ;  /* 0x0000000b07067223 */ /* 0x000fe20000000006 */
[----:B------:R-:W-:Y:S01]  /*03a0*/  UISETP.NE.AND UP1, UPT, UR6, URZ, UPT ;  /* 0x000000ff0600728c */ /* 0x000fe2000bf25270 */
[----:B------:R-:W-:-:S02]  /*03b0*/  FFMA R14, R14, R18, R13 ;  /* 0x000000120e0e7223 */ /* 0x000fc4000000000d */
[----:B------:R-:W-:Y:S02]  /*03c0*/  FADD R5, R5, R6 ;  /* 0x0000000605057221 */ /* 0x000fe40000000000 */
[----:B------:R-:W-:Y:S01]  /*03d0*/  FFMA R14, R15, R19, R14 ;  /* 0x000000130f0e7223 */ /* 0x000fe2000000000e */
[----:B0-----:R-:W-:Y:S02]  /*03e0*/  IADD3 R32, P0, PT, R32, 0x40, RZ ;  /* 0x0000004020207810 */ /* 0x001fe40007f1e0ff */
[----:B-1----:R-:W-:Y:S01]  /*03f0*/  IADD3 R30, P1, PT, R30, 0x40, RZ ;  /* 0x000000401e1e7810 */ /* 0x002fe20007f3e0ff */
[----:B------:R-:W-:Y:S01]  /*0400*/  FADD R5, R5, R14 ;  /* 0x0000000e05057221 */ /* 0x000fe20000000000 */
[----:B------:R-:W-:Y:S02]  /*0410*/  IADD3.X R33, PT, PT, RZ, R33, RZ, P0, !PT ;  /* 0x00000021ff217210 */ /* 0x000fe400007fe4ff */
[----:B------:R-:W-:Y:S02]  /*0420*/  IADD3.X R31, PT, PT, RZ, R31, RZ, P1, !PT ;  /* 0x0000001fff1f7210 */ /* 0x000fe40000ffe4ff */
[----:B------:R-:W-:Y:S01]  /*0430*/  IADD3 R0, PT, PT, R0, 0x10, RZ ;  /* 0x0000001000007810 */ /* 0x000fe20007ffe0ff */
[----:B--2---:R-:W-:-:S04]  /*0440*/  FMUL R21, R21, R25 ;  /* 0x0000001915157220 */ /* 0x004fc80000400000 */
[----:B------:R-:W-:-:S04]  /*0450*/  FFMA R21, R20, R24, R21 ;  /* 0x0000001814157223 */ /* 0x000fc80000000015 */
[----:B------:R-:W-:-:S04]  /*0460*/  FFMA R22, R22, R26, R21 ;  /* 0x0000001a16167223 */ /* 0x000fc80000000015 */
[----:B------:R-:W-:-:S04]  /*0470*/  FFMA R22, R23, R27, R22 ;  /* 0x0000001b17167223 */ /* 0x000fc80000000016 */
[----:B------:R-:W-:Y:S01]  /*0480*/  FADD R2, R5, R22 ;  /* 0x0000001605027221 */ /* 0x000fe20000000000 */
[----:B------:R-:W-:Y:S06]  /*0490*/  BRA.U UP1, `(.L_x_63) ;  /* 0xfffffffd01707547 */ /* 0x000fec000b83ffff */
.L_x_62:
[----:B------:R-:W-:Y:S01]  /*04a0*/  MOV R8, UR5 ;  /* 0x0000000500087c02 */ /* 0x000fe20008000f00 */
[----:B------:R-:W-:Y:S06]  /*04b0*/  BRA.U !UP0, `(.L_x_61) ;  /* 0x0000000108607547 */ /* 0x000fec000b800000 */
        /* <DEDUP_REMOVED lines=8> */
.L_x_64:
[----:B------:R-:W-:Y:S01]  /*0540*/  MOV R4, R0 ;  /* 0x0000000000047202 */ /* 0x000fe20000000f00 */
[----:B------:R0:W2:Y:S01]  /*0550*/  LDG.E.128.CONSTANT R12, desc[UR10][R10.64] ;  /* 0x0000000a0a0c7981 */ /* 0x0000a2000c1e9d00 */
[----:B------:R-:W-:-:S06]  /*0560*/  MOV R5, R9 ;  /* 0x0000000900057202 */ /* 0x000fcc0000000f00 */
[----:B------:R-:W2:Y:S01]  /*0570*/  LDG.E.128.CONSTANT R4, desc[UR10][R4.64] ;  /* 0x0000000a04047981 */ /* 0x000ea2000c1e9d00 */
[----:B------:R-:W-:-:S04]  /*0580*/  UIADD3 UR7, UPT, UPT, UR7, 0x1, URZ ;  /* 0x0000000107077890 */ /* 0x000fc8000fffe0ff */
[----:B------:R-:W-:Y:S01]  /*0590*/  UISETP.NE.AND UP0, UPT, UR7, URZ, UPT ;  /* 0x000000ff0700728c */ /* 0x000fe2000bf05270 */
[----:B0-----:R-:W-:Y:S02]  /*05a0*/  IADD3 R10, P0, PT, R10, 0x10, RZ ;  /* 0x000000100a0a7810 */ /* 0x001fe40007f1e0ff */
[----:B------:R-:W-:Y:S02]  /*05b0*/  IADD3 R0, P1, PT, R0, 0x10, RZ ;  /* 0x0000001000007810 */ /* 0x000fe40007f3e0ff */
[----:B------:R-:W-:Y:S02]  /*05c0*/  IADD3.X R11, PT, PT, RZ, R11, RZ, P0, !PT ;  /* 0x0000000bff0b7210 */ /* 0x000fe400007fe4ff */
[----:B------:R-:W-:Y:S01]  /*05d0*/  IADD3.X R9, PT, PT, RZ, R9, RZ, P1, !PT ;  /* 0x00000009ff097210 */ /* 0x000fe20000ffe4ff */
[----:B--2---:R-:W-:-:S04]  /*05e0*/  FMUL R13, R5, R13 ;  /* 0x0000000d050d7220 */ /* 0x004fc80000400000 */
[----:B------:R-:W-:-:S04]  /*05f0*/  FFMA R13, R4, R12, R13 ;  /* 0x0000000c040d7223 */ /* 0x000fc8000000000d */
[----:B------:R-:W-:-:S04]  /*0600*/  FFMA R6, R6, R14, R13 ;  /* 0x0000000e06067223 */ /* 0x000fc8000000000d */
[----:B------:R-:W-:-:S04]  /*0610*/  FFMA R7, R7, R15, R6 ;  /* 0x0000000f07077223 */ /* 0x000fc80000000006 */
[----:B------:R-:W-:Y:S01]  /*0620*/  FADD R2, R7, R2 ;  /* 0x0000000207027221 */ /* 0x000fe20000000000 */
[----:B------:R-:W-:Y:S06]  /*0630*/  BRA.U UP0, `(.L_x_64) ;  /* 0xfffffffd00c07547 */ /* 0x000fec000b83ffff */
.L_x_61:
        /* <DEDUP_REMOVED lines=20> */
.L_x_67:
[----:B------:R-:W-:Y:S01]  /*0780*/  MOV R5, R13 ;  /* 0x0000000d00057202 */ /* 0x000fe20000000f00 */
[----:B------:R-:W2:Y:S04]  /*0790*/  LDG.E.CONSTANT R15, desc[UR10][R6.64+-0x1c] ;  /* 0xffffe40a060f7981 */ /* 0x000ea8000c1e9900 */
[----:B------:R-:W3:Y:S04]  /*07a0*/  LDG.E.CONSTANT R13, desc[UR10][R6.64+-0x20] ;  /* 0xffffe00a060d7981 */ /* 0x000ee8000c1e9900 */
[----:B------:R-:W3:Y:S04]  /*07b0*/  LDG.E.CONSTANT R12, desc[UR10][R4.64+-0x20] ;  /* 0xffffe00a040c7981 */ /* 0x000ee8000c1e9900 */
[----:B------:R-:W2:Y:S04]  /*07c0*/  LDG.E.CONSTANT R24, desc[UR10][R4.64+-0x1c] ;  /* 0xffffe40a04187981 */ /* 0x000ea8000c1e9900 */
        /* <DEDUP_REMOVED lines=10> */
[----:B---3--:R-:W-:-:S03]  /*0870*/  FFMA R12, R13, R12, R2 ;  /* 0x0000000c0d0c7223 */ /* 0x008fc60000000002 */
[----:B------:R-:W3:Y:S04]  /*0880*/  LDG.E.CONSTANT R2, desc[UR10][R6.64+-0x4] ;  /* 0xfffffc0a06027981 */ /* 0x000ee8000c1e9900 */
[----:B------:R-:W3:Y:S01]  /*0890*/  LDG.E.CONSTANT R13, desc[UR10][R4.64+-0x4] ;  /* 0xfffffc0a040d7981 */ /* 0x000ee2000c1e9900 */
[----:B--2---:R-:W-:-:S03]  /*08a0*/  FFMA R25, R15, R24, R12 ;  /* 0x000000180f197223 */ /* 0x004fc6000000000c */
[----:B------:R-:W2:Y:S04]  /*08b0*/  LDG.E.CONSTANT R12, desc[UR10][R6.64] ;  /* 0x0000000a060c7981 */ /* 0x000ea8000c1e9900 */
[----:B------:R-:W2:Y:S01]  /*08c0*/  LDG.E.CONSTANT R15, desc[UR10][R4.64] ;  /* 0x0000000a040f7981 */ /* 0x000ea2000c1e9900 */
[----:B----4-:R-:W-:-:S03]  /*08d0*/  FFMA R25, R14, R17, R25 ;  /* 0x000000110e197223 */ /* 0x010fc60000000019 */
[----:B------:R-:W4:Y:S04]  /*08e0*/  LDG.E.CONSTANT R14, desc[UR10][R6.64+0x4] ;  /* 0x0000040a060e7981 */ /* 0x000f28000c1e9900 */
[----:B------:R-:W4:Y:S01]  /*08f0*/  LDG.E.CONSTANT R17, desc[UR10][R4.64+0x4] ;  /* 0x0000040a04117981 */ /* 0x000f22000c1e9900 */
[----:B-----5:R-:W-:-:S03]  /*0900*/  FFMA R25, R18, R21, R25 ;  /* 0x0000001512197223 */ /* 0x020fc60000000019 */
[----:B------:R-:W5:Y:S04]  /*0910*/  LDG.E.CONSTANT R18, desc[UR10][R6.64+0x8] ;  /* 0x0000080a06127981 */ /* 0x000f68000c1e9900 */
[----:B------:R-:W5:Y:S01]  /*0920*/  LDG.E.CONSTANT R21, desc[UR10][R4.64+0x8] ;  /* 0x0000080a04157981 */ /* 0x000f62000c1e9900 */
[----:B------:R-:W-:-:S03]  /*0930*/  FFMA R25, R20, R23, R25 ;  /* 0x0000001714197223 */ /* 0x000fc60000000019 */
        /* <DEDUP_REMOVED lines=8> */
[----:B---3--:R-:W-:-:S03]  /*09c0*/  FFMA R25, R2, R13, R25 ;  /* 0x0000000d02197223 */ /* 0x008fc60000000019 */
[----:B------:R-:W3:Y:S04]  /*09d0*/  LDG.E.CONSTANT R2, desc[UR10][R6.64+0x18] ;  /* 0x0000180a06027981 */ /* 0x000ee8000c1e9900 */
[----:B------:R-:W3:Y:S01]  /*09e0*/  LDG.E.CONSTANT R13, desc[UR10][R4.64+0x18] ;  /* 0x0000180a040d7981 */ /* 0x000ee2000c1e9900 */
[----:B--2---:R-:W-:-:S03]  /*09f0*/  FFMA R25, R12, R15, R25 ;  /* 0x0000000f0c197223 */ /* 0x004fc60000000019 */
[----:B------:R0:W2:Y:S04]  /*0a00*/  LDG.E.CONSTANT R12, desc[UR10][R6.64+0x1c] ;  /* 0x00001c0a060c7981 */ /* 0x0000a8000c1e9900 */
[----:B------:R1:W2:Y:S01]  /*0a10*/  LDG.E.CONSTANT R15, desc[UR10][R4.64+0x1c] ;  /* 0x00001c0a040f7981 */ /* 0x0002a2000c1e9900 */
[----:B----4-:R-:W-:Y:S01]  /*0a20*/  FFMA R17, R14, R17, R25 ;  /* 0x000000110e117223 */ /* 0x010fe20000000019 */
[----:B------:R-:W-:-:S03]  /*0a30*/  IADD3 R9, PT, PT, R9, 0x10, RZ ;  /* 0x0000001009097810 */ /* 0x000fc60007ffe0ff */
[----:B-----5:R-:W-:Y:S01]  /*0a40*/  FFMA R17, R18, R21, R17 ;  /* 0x0000001512117223 */ /* 0x020fe20000000011 */
[----:B------:R-:W-:-:S03]  /*0a50*/  ISETP.NE.AND P1, PT, R9, RZ, PT ;  /* 0x000000ff0900720c */ /* 0x000fc60003f25270 */
[----:B------:R-:W-:-:S04]  /*0a60*/  FFMA R17, R20, R23, R17 ;  /* 0x0000001714117223 */ /* 0x000fc80000000011 */
[----:B------:R-:W-:Y:S01]  /*0a70*/  FFMA R17, R16, R19, R17 ;  /* 0x0000001310117223 */ /* 0x000fe20000000011 */
[----:B0-----:R-:W-:Y:S02]  /*0a80*/  IADD3 R6, P2, PT, R6, 0x40, RZ ;  /* 0x0000004006067810 */ /* 0x001fe40007f5e0ff */
[----:B-1----:R-:W-:Y:S01]  /*0a90*/  IADD3 R4, P3, PT, R4, 0x40, RZ ;  /* 0x0000004004047810 */ /* 0x002fe20007f7e0ff */
[----:B------:R-:W-:Y:S01]  /*0aa0*/  FFMA R11, R10, R11, R17 ;  /* 0x0000000b0a0b7223 */ /* 0x000fe20000000011 */
[----:B------:R-:W-:Y:S02]  /*0ab0*/  IADD3.X R7, PT, PT, RZ, R7, RZ, P2, !PT ;  /* 0x00000007ff077210 */ /* 0x000fe400017fe4ff */
[----:B------:R-:W-:Y:S01]  /*0ac0*/  IADD3 R8, PT, PT, R8, 0x10, RZ ;  /* 0x0000001008087810 */ /* 0x000fe20007ffe0ff */
[----:B---3--:R-:W-:Y:S01]  /*0ad0*/  FFMA R11, R2, R13, R11 ;  /* 0x0000000d020b7223 */ /* 0x008fe2000000000b */
[----:B------:R-:W-:-:S03]  /*0ae0*/  IADD3.X R13, PT, PT, RZ, R5, RZ, P3, !PT ;  /* 0x00000005ff0d7210 */ /* 0x000fc60001ffe4ff */
[----:B--2---:R-:W-:Y:S01]  /*0af0*/  FFMA R2, R12, R15, R11 ;  /* 0x0000000f0c027223 */ /* 0x004fe2000000000b */
[----:B------:R-:W-:Y:S06]  /*0b00*/  @P1 BRA `(.L_x_67) ;  /* 0xfffffffc001c1947 */ /* 0x000fec000383ffff */
.L_x_66:
        /* <DEDUP_REMOVED lines=9> */
[----:B------:R-:W2:Y:S04]  /*0ba0*/  LDG.E.CONSTANT R25, desc[UR10][R6.64] ;  /* 0x0000000a06197981 */ /* 0x000ea8000c1e9900 */
[----:B------:R-:W3:Y:S04]  /*0bb0*/  LDG.E.CONSTANT R27, desc[UR10][R6.64+0x4] ;  /* 0x0000040a061b7981 */ /* 0x000ee8000c1e9900 */
[----:B------:R-:W4:Y:S04]  /*0bc0*/  LDG.E.CONSTANT R18, desc[UR10][R6.64+0x8] ;  /* 0x0000080a06127981 */ /* 0x000f28000c1e9900 */
[----:B------:R-:W5:Y:S04]  /*0bd0*/  LDG.E.CONSTANT R16, desc[UR10][R6.64+0xc] ;  /* 0x00000c0a06107981 */ /* 0x000f68000c1e9900 */
[----:B------:R-:W5:Y:S01]  /*0be0*/  LDG.E.CONSTANT R14, desc[UR10][R6.64+0x10] ;  /* 0x0000100a060e7981 */ /* 0x000f62000c1e9900 */
[----:B0-----:R-:W-:-:S03]  /*0bf0*/  IMAD.WIDE.U32 R10, R8, 0x4, R10 ;  /* 0x00000004080a7825 */ /* 0x001fc600078e000a */
[----:B------:R-:W5:Y:S04]  /*0c00*/  LDG.E.CONSTANT R12, desc[UR10][R6.64+0x14] ;  /* 0x0000140a060c7981 */ /* 0x000f68000c1e9900 */
[----:B------:R-:W2:Y:S04]  /*0c10*/  LDG.E.CONSTANT R24, desc[UR10][R10.64] ;  /* 0x0000000a0a187981 */ /* 0x000ea8000c1e9900 */
[----:B------:R-:W3:Y:S04]  /*0c20*/  LDG.E.CONSTANT R26, desc[UR10][R10.64+0x4] ;  /* 0x0000040a0a1a7981 */ /* 0x000ee8000c1e9900 */
[----:B------:R-:W4:Y:S04]  /*0c30*/  LDG.E.CONSTANT R19, desc[UR10][R10.64+0x8] ;  /* 0x0000080a0a137981 */ /* 0x000f28000c1e9900 */
[----:B------:R-:W5:Y:S04]  /*0c40*/  LDG.E.CONSTANT R17, desc[UR10][R10.64+0xc] ;  /* 0x00000c0a0a117981 */ /* 0x000f68000c1e9900 */
        /* <DEDUP_REMOVED lines=15> */
.L_x_68:
[----:B------:R-:W-:Y:S05]  /*0d40*/  @!P1 BRA `(.L_x_65) ;  /* 0x0000000000a49947 */ /* 0x000fea0003800000 */
[----:B------:R-:W-:Y:S02]  /*0d50*/  ISETP.GE.U32.AND P0, PT, R23, 0x4, PT ;  /* 0x000000041700780c */ /* 0x000fe40003f06070 */
[----:B------:R-:W-:-:S04]  /*0d60*/  LOP3.LUT R0, R0, 0x3, RZ, 0xc0, !PT ;  /* 0x0000000300007812 */ /* 0x000fc800078ec0ff */
[----:B------:R-:W-:-:S07]  /*0d70*/  ISETP.NE.AND P1, PT, R0, RZ, PT ;  /* 0x000000ff0000720c */ /* 0x000fce0003f25270 */
[----:B------:R-:W-:Y:S06]  /*0d80*/  @!P0 BRA `(.L_x_69) ;  /* 0x0000000000408947 */ /* 0x000fec0003800000 */
[----:B------:R-:W0:Y:S01]  /*0d90*/  LDC.64 R6, c[0x0][0x388] ;  /* 0x0000e200ff067b82 */ /* 0x000e220000000a00 */
[----:B------:R-:W-:-:S05]  /*0da0*/  IMAD.WIDE.U32 R4, R8, 0x4, R4 ;  /* 0x0000000408047825 */ /* 0x000fca00078e0004 */
[----:B------:R-:W2:Y:S04]  /*0db0*/  LDG.E.CONSTANT R9, desc[UR10][R4.64] ;  /* 0x0000000a04097981 */ /* 0x000ea8000c1e9900 */
[----:B------:R-:W3:Y:S04]  /*0dc0*/  LDG.E.CONSTANT R12, desc[UR10][R4.64+0x4] ;  /* 0x0000040a040c7981 */ /* 0x000ee8000c1e9900 */
[----:B------:R-:W4:Y:S04]  /*0dd0*/  LDG.E.CONSTANT R14, desc[UR10][R4.64+0x8] ;  /* 0x0000080a040e7981 */ /* 0x000f28000c1e9900 */
[----:B------:R-:W5:Y:S01]  /*0de0*/  LDG.E.CONSTANT R16, desc[UR10][R4.64+0xc] ;  /* 0x00000c0a04107981 */ /* 0x000f62000c1e9900 */
[----:B0-----:R-:W-:-:S05]  /*0df0*/  IMAD.WIDE.U32 R6, R8, 0x4, R6 ;  /* 0x0000000408067825 */ /* 0x001fca00078e0006 */
[----:B------:R-:W2:Y:S04]  /*0e00*/  LDG.E.CONSTANT R10, desc[UR10][R6.64] ;  /* 0x0000000a060a7981 */ /* 0x000ea8000c1e9900 */
[----:B------:R-:W3:Y:S04]  /*0e10*/  LDG.E.CONSTANT R11, desc[UR10][R6.64+0x4] ;  /* 0x0000040a060b7981 */ /* 0x000ee8000c1e9900 */
[----:B------:R-:W4:Y:S04]  /*0e20*/  LDG.E.CONSTANT R13, desc[UR10][R6.64+0x8] ;  /* 0x0000080a060d7981 */ /* 0x000f28000c1e9900 */
[----:B------:R-:W5:Y:S01]  /*0e30*/  LDG.E.CONSTANT R15, desc[UR10][R6.64+0xc] ;  /* 0x00000c0a060f7981 */ /* 0x000f62000c1e9900 */
[----:B------:R-:W-:Y:S01]  /*0e40*/  IADD3 R8, PT, PT, R8, 0x4, RZ ;  /* 0x0000000408087810 */ /* 0x000fe20007ffe0ff */
[----:B--2---:R-:W-:-:S04]  /*0e50*/  FFMA R9, R9, R10, R2 ;  /* 0x0000000a09097223 */ /* 0x004fc80000000002 */
[----:B---3--:R-:W-:-:S04]  /*0e60*/  FFMA R9, R12, R11, R9 ;  /* 0x0000000b0c097223 */ /* 0x008fc80000000009 */
[----:B----4-:R-:W-:-:S04]  /*0e70*/  FFMA R9, R14, R13, R9 ;  /* 0x0000000d0e097223 */ /* 0x010fc80000000009 */
[----:B-----5:R-:W-:-:S07]  /*0e80*/  FFMA R2, R16, R15, R9 ;  /* 0x0000000f10027223 */ /* 0x020fce0000000009 */
.L_x_69:
        /* <DEDUP_REMOVED lines=8> */
[----:B0-----:R-:W-:-:S08]  /*0f10*/  IMAD.WIDE.U32 R8, R8, 0x4, R6 ;  /* 0x0000000408087825 */ /* 0x001fd000078e0006 */
.L_x_70:
[----:B------:R-:W-:Y:S01]  /*0f20*/  MOV R6, R8 ;  /* 0x0000000800067202 */ /* 0x000fe20000000f00 */
[----:B------:R0:W2:Y:S01]  /*0f30*/  LDG.E.CONSTANT R3, desc[UR10][R4.64] ;  /* 0x0000000a04037981 */ /* 0x0000a2000c1e9900 */
[----:B------:R-:W-:-:S05]  /*0f40*/  MOV R7, R9 ;  /* 0x0000000900077202 */ /* 0x000fca0000000f00 */
[----:B------:R-:W2:Y:S01]  /*0f50*/  LDG.E.CONSTANT R6, desc[UR10][R6.64] ;  /* 0x0000000a06067981 */ /* 0x000ea2000c1e9900 */
[----:B------:R-:W-:-:S04]  /*0f60*/  IADD3 R0, PT, PT, R0, 0x1, RZ ;  /* 0x0000000100007810 */ /* 0x000fc80007ffe0ff */
[----:B------:R-:W-:Y:S02]  /*0f70*/  ISETP.NE.AND P0, PT, R0, RZ, PT ;  /* 0x000000ff0000720c */ /* 0x000fe40003f05270 */
[----:B------:R-:W-:Y:S02]  /*0f80*/  IADD3 R8, P1, PT, R8, 0x4, RZ ;  /* 0x0000000408087810 */ /* 0x000fe40007f3e0ff */
[----:B0-----:R-:W-:Y:S02]  /*0f90*/  IADD3 R4, P2, PT, R4, 0x4, RZ ;  /* 0x0000000404047810 */ /* 0x001fe40007f5e0ff */
[----:B------:R-:W-:Y:S02]  /*0fa0*/  IADD3.X R9, PT, PT, RZ, R9, RZ, P1, !PT ;  /* 0x00000009ff097210 */ /* 0x000fe40000ffe4ff */
[----:B------:R-:W-:Y:S01]  /*0fb0*/  IADD3.X R5, PT, PT, RZ, R5, RZ, P2, !PT ;  /* 0x00000005ff057210 */ /* 0x000fe200017fe4ff */
[----:B--2---:R-:W-:-:S04]  /*0fc0*/  FFMA R2, R3, R6, R2 ;  /* 0x0000000603027223 */ /* 0x004fc80000000002 */
[----:B------:R-:W-:Y:S05]  /*0fd0*/  @P0 BRA `(.L_x_70) ;  /* 0xfffffffc00d00947 */ /* 0x000fea000383ffff */
.L_x_65:
        /* <DEDUP_REMOVED lines=16> */
.L_x_71:
        /* <DEDUP_REMOVED lines=10> */
.L_x_108:


//--------------------- .text._ZN3lux4cuda6matvec21gemv_tiled_f32_kernelEPKfS3_Pfiiff --------------------------
	.section	.text._ZN3lux4cuda6matvec21gemv_tiled_f32_kernelEPKfS3_Pfiiff,"ax",@progbits
	.align	128
        .global         _ZN3lux4cuda6matvec21gemv_tiled_f32_kernelEPKfS3_Pfiiff
        .type           _ZN3lux4cuda6matvec21gemv_tiled_f32_kernelEPKfS3_Pfiiff,@function
        .size           _ZN3lux4cuda6matvec21gemv_tiled_f32_kernelEPKfS3_Pfiiff,(.L_x_109 - _ZN3lux4cuda6matvec21gemv_tiled_f32_kernelEPKfS3_Pfiiff)
        .other          _ZN3lux4cuda6matvec21gemv_tiled_f32_kernelEPKfS3_Pfiiff,@"STO_CUDA_ENTRY STV_DEFAULT"
_ZN3lux4cuda6matvec21gemv_tiled_f32_kernelEPKfS3_Pfiiff:
.text._ZN3lux4cuda6matvec21gemv_tiled_f32_kernelEPKfS3_Pfiiff:
[----:B------:R-:W-:Y:S01]  /*0000*/  LDC R1, c[0x0][0x37c] ;  /* 0x0000df00ff017b82 */ /* 0x000fe20000000800 */
[----:B------:R-:W0:Y:S01]  /*0010*/  S2R R0, SR_CTAID.X ;  /* 0x0000000000007919 */ /* 0x000e220000002500 */
[----:B------:R-:W0:Y:S02]  /*0020*/  LDCU UR4, c[0x0][0x398] ;  /* 0x00007300ff0477ac */ /* 0x000e240008000800 */
[----:B0-----:R-:W-:-:S13]  /*0030*/  ISETP.GE.AND P0, PT, R0, UR4, PT ;  /* 0x0000000400007c0c */ /* 0x001fda000bf06270 */
[----:B------:R-:W-:Y:S05]  /*0040*/  @P0 EXIT ;  /* 0x000000000000094d */ /* 0x000fea0003800000 */
[----:B------:R-:W0:Y:S01]  /*0050*/  LDCU UR8, c[0x0][0x39c] ;  /* 0x00007380ff0877ac */ /* 0x000e220008000800 */
[----:B------:R-:W1:Y:S01]  /*0060*/  S2R R3, SR_TID.X ;  /* 0x0000000000037919 */ /* 0x000e620000002100 */
[----:B------:R-:W-:Y:S01]  /*0070*/  HFMA2 R2, -RZ, RZ, 0, 0 ;  /* 0x00000000ff027431 */ /* 0x000fe200000001ff */
[----:B------:R-:W2:Y:S01]  /*0080*/  LDCU.64 UR6, c[0x0][0x358] ;  /* 0x00006b00ff0677ac */ /* 0x000ea20008000a00 */
[----:B0-----:R-:W-:-:S09]  /*0090*/  UISETP.GE.AND UP0, UPT, UR8, 0x1, UPT ;  /* 0x000000010800788c */ /* 0x001fd2000bf06270 */
[----:B--2---:R-:W-:Y:S05]  /*00a0*/  BRA.U !UP0, `(.L_x_72) ;  /* 0x0000000108b07547 */ /* 0x004fea000b800000 */
[----:B------:R-:W0:Y:S01]  /*00b0*/  S2UR UR5, SR_CgaCtaId ;  /* 0x00000000000579c3 */ /* 0x000e220000008800 */
[----:B------:R-:W-:Y:S01]  /*00c0*/  UMOV UR4, 0x400 ;  /* 0x0000040000047882 */ /* 0x000fe20000000000 */
[----:B-1----:R-:W-:Y:S01]  /*00d0*/  IMAD R15, R0, UR8, R3 ;  /* 0x00000008000f7c24 */ /* 0x002fe2000f8e0203 */
[----:B------:R-:W-:Y:S01]  /*00e0*/  UIADD3 UR4, UPT, UPT, UR4, 0x80, URZ ;  /* 0x0000008004047890 */ /* 0x000fe2000fffe0ff */
[----:B------:R-:W-:-:S04]  /*00f0*/  IMAD.MOV.U32 R2, RZ, RZ, RZ ;  /* 0x000000ffff027224 */ /* 0x000fc800078e00ff */
[----:B------:R-:W1:Y:S01]  /*0100*/  LDC R14, c[0x0][0x360] ;  /* 0x0000d800ff0e7b82 */ /* 0x000e620000000800 */
[----:B0-----:R-:W-:-:S06]  /*0110*/  ULEA UR4, UR5, UR4, 0x18 ;  /* 0x0000000405047291 */ /* 0x001fcc000f8ec0ff */
[----:B------:R-:W-:Y:S01]  /*0120*/  LEA R8, R3, UR4, 0x2 ;  /* 0x0000000403087c11 */ /* 0x000fe2000f8e10ff */
[----:B------:R-:W-:-:S06]  /*0130*/  UMOV UR4, URZ ;  /* 0x000000ff00047c82 */ /* 0x000fcc0008000000 */
.L_x_78:
[----:B0-----:R-:W0:Y:S01]  /*0140*/  LDC R13, c[0x0][0x39c] ;  /* 0x0000e700ff0d7b82 */ /* 0x001e220000000800 */
[----:B------:R-:W-:Y:S01]  /*0150*/  IADD3 R7, PT, PT, R3, UR4, RZ ;  /* 0x0000000403077c10 */ /* 0x000fe2000fffe0ff */
[----:B------:R-:W-:Y:S03]  /*0160*/  BSSY.RECONVERGENT B0, `(.L_x_73) ;  /* 0x0000008000007945 */ /* 0x000fe60003800200 */
[----:B0-----:R-:W-:-:S04]  /*0170*/  ISETP.GE.AND P0, PT, R7, R13, PT ;  /* 0x0000000d0700720c */ /* 0x001fc80003f06270 */
[----:B------:R-:W-:-:S13]  /*0180*/  ISETP.GT.U32.OR P0, PT, R3, 0x7f, P0 ;  /* 0x0000007f0300780c */ /* 0x000fda0000704470 */
[----:B------:R-:W-:Y:S05]  /*0190*/  @P0 BRA `(.L_x_74) ;  /* 0x0000000000100947 */ /* 0x000fea0003800000 */
[----:B------:R-:W0:Y:S02]  /*01a0*/  LDC.64 R4, c[0x0][0x388] ;  /* 0x0000e200ff047b82 */ /* 0x000e240000000a00 */
[----:B0-----:R-:W-:-:S06]  /*01b0*/  IMAD.WIDE.U32 R4, R7, 0x4, R4 ;  /* 0x0000000407047825 */ /* 0x001fcc00078e0004 */
[----:B------:R-:W2:Y:S04]  /*01c0*/  LDG.E.CONSTANT R5, desc[UR6][R4.64] ;  /* 0x0000000604057981 */ /* 0x000ea8000c1e9900 */
[----:B--2---:R0:W-:Y:S02]  /*01d0*/  STS [R8], R5 ;  /* 0x0000000508007388 */ /* 0x0041e40000000800 */
.L_x_74:
[----:B------:R-:W-:Y:S05]  /*01e0*/  BSYNC.RECONVERGENT B0 ;  /* 0x0000000000007941 */ /* 0x000fea0003800200 */
.L_x_73:
[----:B------:R-:W-:Y:S01]  /*01f0*/  IMAD R4, RZ, RZ, -UR4 ;  /* 0x80000004ff047e24 */ /* 0x000fe2000f8e02ff */
[----:B------:R-:W-:Y:S04]  /*0200*/  BAR.SYNC.DEFER_BLOCKING 0x0 ;  /* 0x0000000000007b1d */ /* 0x000fe80000010000 */
[----:B------:R-:W-:Y:S02]  /*0210*/  VIADDMNMX R16, R4, R13, 0x80, PT ;  /* 0x0000008004107446 */ /* 0x000fe4000380010d */
[----:B------:R-:W-:Y:S02]  /*0220*/  BSSY.RECONVERGENT B0, `(.L_x_75) ;  /* 0x0000010000007945 */ /* 0x000fe40003800200 */
[----:B------:R-:W-:-:S13]  /*0230*/  ISETP.GE.AND P0, PT, R3, R16, PT ;  /* 0x000000100300720c */ /* 0x000fda0003f06270 */
[----:B------:R-:W-:Y:S05]  /*0240*/  @P0 BRA `(.L_x_76) ;  /* 0x0000000000340947 */ /* 0x000fea0003800000 */
[----:B0-----:R-:W0:Y:S01]  /*0250*/  LDC.64 R4, c[0x0][0x380] ;  /* 0x0000e000ff047b82 */ /* 0x001e220000000a00 */
[----:B------:R-:W-:Y:S01]  /*0260*/  IADD3 R9, PT, PT, R15, UR4, RZ ;  /* 0x000000040f097c10 */ /* 0x000fe2000fffe0ff */
[----:B------:R-:W-:Y:S01]  /*0270*/  IMAD.MOV.U32 R10, RZ, RZ, R8 ;  /* 0x000000ffff0a7224 */ /* 0x000fe200078e0008 */
[----:B------:R-:W-:-:S07]  /*0280*/  MOV R11, R3 ;  /* 0x00000003000b7202 */ /* 0x000fce0000000f00 */
.L_x_77:
[----:B0-----:R-:W-:Y:S01]  /*0290*/  IMAD.WIDE.U32 R6, R9, 0x4, R4 ;  /* 0x0000000409067825 */ /* 0x001fe200078e0004 */
[----:B------:R0:W2:Y:S05]  /*02a0*/  LDS R12, [R10] ;  /* 0x000000000a0c7984 */ /* 0x0000aa0000000800 */
[----:B------:R-:W2:Y:S01]  /*02b0*/  LDG.E.CONSTANT R7, desc[UR6][R6.64] ;  /* 0x0000000606077981 */ /* 0x000ea2000c1e9900 */
[C---:B-1----:R-:W-:Y:S01]  /*02c0*/  IMAD.IADD R11, R14.reuse, 0x1, R11 ;  /* 0x000000010e0b7824 */ /* 0x042fe200078e020b */
[C---:B------:R-:W-:Y:S01]  /*02d0*/  IADD3 R9, PT, PT, R14.reuse, R9, RZ ;  /* 0x000000090e097210 */ /* 0x040fe20007ffe0ff */
[----:B0-----:R-:W-:-:S03]  /*02e0*/  IMAD R10, R14, 0x4, R10 ;  /* 0x000000040e0a7824 */ /* 0x001fc600078e020a */
[----:B------:R-:W-:Y:S01]  /*02f0*/  ISETP.GE.AND P0, PT, R11, R16, PT ;  /* 0x000000100b00720c */ /* 0x000fe20003f06270 */
[----:B--2---:R-:W-:-:S12]  /*0300*/  FFMA R2, R7, R12, R2 ;  /* 0x0000000c07027223 */ /* 0x004fd80000000002 */
[----:B------:R-:W-:Y:S05]  /*0310*/  @!P0 BRA `(.L_x_77) ;  /* 0xfffffffc00dc8947 */ /* 0x000fea000383ffff */
.L_x_76:
[----:B------:R-:W-:Y:S05]  /*0320*/  BSYNC.RECONVERGENT B0 ;  /* 0x0000000000007941 */ /* 0x000fea0003800200 */
.L_x_75:
[----:B------:R-:W-:Y:S01]  /*0330*/  UIADD3 UR4, UPT, UPT, UR4, 0x80, URZ ;  /* 0x0000008004047890 */ /* 0x000fe2000fffe0ff */
[----:B------:R-:W-:Y:S05]  /*0340*/  BAR.SYNC.DEFER_BLOCKING 0x0 ;  /* 0x0000000000007b1d */ /* 0x000fea0000010000 */
[----:B------:R-:W-:-:S13]  /*0350*/  ISETP.LE.AND P0, PT, R13, UR4, PT ;  /* 0x000000040d007c0c */ /* 0x000fda000bf03270 */
[----:B------:R-:W-:Y:S05]  /*0360*/  @!P0 BRA `(.L_x_78) ;  /* 0xfffffffc00748947 */ /* 0x000fea000383ffff */
.L_x_72:
[----:B0-----:R-:W0:Y:S01]  /*0370*/  SHFL.DOWN PT, R5, R2, 0x10, 0x1f ;  /* 0x0a001f0002057f89 */ /* 0x001e2200000e0000 */
[----:B------:R-:W2:Y:S02]  /*0380*/  LDCU UR5, c[0x0][0x360] ;  /* 0x00006c00ff0577ac */ /* 0x000ea40008000800 */
[----:B--2---:R-:W-:Y:S01]  /*0390*/  USHF.R.U32.HI UR5, URZ, 0x5, UR5 ;  /* 0x00000005ff057899 */ /* 0x004fe20008011605 */
[----:B0-----:R-:W-:-:S05]  /*03a0*/  FADD R5, R5, R2 ;  /* 0x0000000205057221 */ /* 0x001fca0000000000 */
[----:B-1----:R-:W-:Y:S01]  /*03b0*/  ISETP.GE.U32.AND P1, PT, R3, UR5, PT ;  /* 0x0000000503007c0c */ /* 0x002fe2000bf26070 */
[----:B------:R-:W0:-:S12]  /*03c0*/  SHFL.DOWN PT, R4, R5, 0x8, 0x1f ;  /* 0x09001f0005047f89 */ /* 0x000e1800000e0000 */
[----:B------:R-:W1:Y:S01]  /*03d0*/  @!P1 S2R R11, SR_CgaCtaId ;  /* 0x00000000000b9919 */ /* 0x000e620000008800 */
[----:B0-----:R-:W-:Y:S01]  /*03e0*/  FADD R6, R5, R4 ;  /* 0x0000000405067221 */ /* 0x001fe20000000000 */
[----:B------:R-:W-:-:S04]  /*03f0*/  LOP3.LUT P0, R4, R3, 0x1f, RZ, 0xc0, !PT ;  /* 0x0000001f03047812 */ /* 0x000fc8000780c0ff */
[----:B------:R-:W0:Y:S09]  /*0400*/  SHFL.DOWN PT, R7, R6, 0x4, 0x1f ;  /* 0x08801f0006077f89 */ /* 0x000e3200000e0000 */
[----:B------:R-:W2:Y:S01]  /*0410*/  @!P0 S2R R9, SR_CgaCtaId ;  /* 0x0000000000098919 */ /* 0x000ea20000008800 */
[----:B------:R-:W-:Y:S01]  /*0420*/  @!P0 MOV R2, 0x400 ;  /* 0x0000040000028802 */ /* 0x000fe20000000f00 */
[----:B0-----:R-:W-:Y:S01]  /*0430*/  FADD R7, R6, R7 ;  /* 0x0000000706077221 */ /* 0x001fe20000000000 */
[----:B------:R-:W-:-:S04]  /*0440*/  @!P1 MOV R6, 0x400 ;  /* 0x0000040000069802 */ /* 0x000fc80000000f00 */
[----:B------:R-:W0:Y:S01]  /*0450*/  SHFL.DOWN PT, R8, R7, 0x2, 0x1f ;  /* 0x08401f0007087f89 */ /* 0x000e2200000e0000 */
[----:B-1----:R-:W-:Y:S02]  /*0460*/  @!P1 LEA R11, R11, R6, 0x18 ;  /* 0x000000060b0b9211 */ /* 0x002fe400078ec0ff */
[----:B--2---:R-:W-:-:S04]  /*0470*/  @!P0 LEA R2, R9, R2, 0x18 ;  /* 0x0000000209028211 */ /* 0x004fc800078ec0ff */
[----:B------:R-:W-:Y:S01]  /*0480*/  @!P0 LEA.HI R2, R3, R2, RZ, 0x1d ;  /* 0x0000000203028211 */ /* 0x000fe200078fe8ff */
[----:B0-----:R-:W-:-:S05]  /*0490*/  FADD R8, R7, R8 ;  /* 0x0000000807087221 */ /* 0x001fca0000000000 */
[----:B------:R-:W0:Y:S02]  /*04a0*/  SHFL.DOWN PT, R5, R8, 0x1, 0x1f ;  /* 0x08201f0008057f89 */ /* 0x000e2400000e0000 */
[----:B0-----:R-:W-:Y:S01]  /*04b0*/  FADD R7, R8, R5 ;  /* 0x0000000508077221 */ /* 0x001fe20000000000 */
[----:B------:R-:W-:Y:S02]  /*04c0*/  @!P1 LEA R5, R4, R11, 0x2 ;  /* 0x0000000b04059211 */ /* 0x000fe400078e10ff */
[----:B------:R-:W-:Y:S02]  /*04d0*/  MOV R4, RZ ;  /* 0x000000ff00047202 */ /* 0x000fe40000000f00 */
[----:B------:R0:W-:Y:S01]  /*04e0*/  @!P0 STS [R2], R7 ;  /* 0x0000000702008388 */ /* 0x0001e20000000800 */
[----:B------:R-:W-:Y:S01]  /*04f0*/  BAR.SYNC.DEFER_BLOCKING 0x0 ;  /* 0x0000000000007b1d */ /* 0x000fe20000010000 */
[----:B------:R-:W-:-:S05]  /*0500*/  ISETP.GT.U32.AND P0, PT, R3, 0x1f, PT ;  /* 0x0000001f0300780c */ /* 0x000fca0003f04070 */
[----:B------:R0:W1:Y:S08]  /*0510*/  @!P1 LDS R4, [R5] ;  /* 0x0000000005049984 */ /* 0x0000700000000800 */
[----:B0-----:R-:W-:Y:S05]  /*0520*/  @P0 EXIT ;  /* 0x000000000000094d */ /* 0x001fea0003800000 */
[----:B-1----:R-:W0:Y:S01]  /*0530*/  SHFL.DOWN PT, R5, R4, 0x10, 0x1f ;  /* 0x0a001f0004057f89 */ /* 0x002e2200000e0000 */
[----:B------:R-:W-:Y:S01]  /*0540*/  ISETP.NE.AND P0, PT, R3, RZ, PT ;  /* 0x000000ff0300720c */ /* 0x000fe20003f05270 */
[----:B0-----:R-:W-:-:S05]  /*0550*/  FADD R5, R5, R4 ;  /* 0x0000000405057221 */ /* 0x001fca0000000000 */
[----:B------:R-:W0:Y:S02]  /*0560*/  SHFL.DOWN PT, R2, R5, 0x8, 0x1f ;  /* 0x09001f0005027f89 */ /* 0x000e2400000e0000 */
[----:B0-----:R-:W-:-:S05]  /*0570*/  FADD R2, R5, R2 ;  /* 0x0000000205027221 */ /* 0x001fca0000000000 */
[----:B------:R-:W0:Y:S02]  /*0580*/  SHFL.DOWN PT, R7, R2, 0x4, 0x1f ;  /* 0x08801f0002077f89 */ /* 0x000e2400000e0000 */
[----:B0-----:R-:W-:-:S05]  /*0590*/  FADD R7, R2, R7 ;  /* 0x0000000702077221 */ /* 0x001fca0000000000 */
[----:B------:R-:W0:Y:S02]  /*05a0*/  SHFL.DOWN PT, R6, R7, 0x2, 0x1f ;  /* 0x08401f0007067f89 */ /* 0x000e2400000e0000 */
[----:B0-----:R-:W-:-:S05]  /*05b0*/  FADD R6, R7, R6 ;  /* 0x0000000607067221 */ /* 0x001fca0000000000 */
[----:B------:R0:W1:Y:S01]  /*05c0*/  SHFL.DOWN PT, R9, R6, 0x1, 0x1f ;  /* 0x08201f0006097f89 */ /* 0x00006200000e0000 */
[----:B------:R-:W-:Y:S05]  /*05d0*/  @P0 EXIT ;  /* 0x000000000000094d */ /* 0x000fea0003800000 */
[----:B------:R-:W2:Y:S01]  /*05e0*/  LDCU UR4, c[0x0][0x3a4] ;  /* 0x00007480ff0477ac */ /* 0x000ea20008000800 */
[----:B-1----:R-:W-:Y:S01]  /*05f0*/  FADD R9, R6, R9 ;  /* 0x0000000906097221 */ /* 0x002fe20000000000 */
[----:B--2---:R-:W-:-:S13]  /*0600*/  FSETP.NEU.AND P0, PT, RZ, UR4, PT ;  /* 0x00000004ff007c0b */ /* 0x004fda000bf0d000 */
[----:B------:R-:W1:Y:S08]  /*0610*/  @!P0 LDC R5, c[0x0][0x3a0] ;  /* 0x0000e800ff058b82 */ /* 0x000e700000000800 */
[----:B------:R-:W2:Y:S01]  /*0620*/  @!P0 LDC.64 R2, c[0x0][0x390] ;  /* 0x0000e400ff028b82 */ /* 0x000ea20000000a00 */
[----:B-1----:R-:W-:Y:S01]  /*0630*/  @!P0 FMUL R5, R9, R5 ;  /* 0x0000000509058220 */ /* 0x002fe20000400000 */
[----:B--2---:R-:W-:-:S05]  /*0640*/  @!P0 IMAD.WIDE.U32 R2, R0, 0x4, R2 ;  /* 0x0000000400028825 */ /* 0x004fca00078e0002 */
[----:B------:R1:W-:Y:S01]  /*0650*/  @!P0 STG.E desc[UR6][R2.64], R5 ;  /* 0x0000000502008986 */ /* 0x0003e2000c101906 */
[----:B------:R-:W-:Y:S05]  /*0660*/  @!P0 EXIT ;  /* 0x000000000000894d */ /* 0x000fea0003800000 */
[----:B-1----:R-:W1:Y:S01]  /*0670*/  LDC.64 R2, c[0x0][0x390] ;  /* 0x0000e400ff027b82 */ /* 0x002e620000000a00 */
[----:B------:R-:W2:Y:S01]  /*0680*/  LDCU UR5, c[0x0][0x3a0] ;  /* 0x00007400ff0577ac */ /* 0x000ea20008000800 */
[----:B-1----:R-:W-:-:S05]  /*0690*/  IMAD.WIDE.U32 R2, R0, 0x4, R2 ;  /* 0x0000000400027825 */ /* 0x002fca00078e0002 */
[----:B------:R-:W3:Y:S02]  /*06a0*/  LDG.E R0, desc[UR6][R2.64] ;  /* 0x0000000602007981 */ /* 0x000ee4000c1e1900 */
[----:B---3--:R-:W-:-:S04]  /*06b0*/  FMUL R0, R0, UR4 ;  /* 0x0000000400007c20 */ /* 0x008fc80008400000 */
[----:B--2---:R-:W-:-:S05]  /*06c0*/  FFMA R5, R9, UR5, R0 ;  /* 0x0000000509057c23 */ /* 0x004fca0008000000 */
[----:B------:R-:W-:Y:S01]  /*06d0*/  STG.E desc[UR6][R2.64], R5 ;  /* 0x0000000502007986 */ /* 0x000fe2000c101906 */
[----:B------:R-:W-:Y:S05]  /*06e0*/  EXIT ;  /* 0x000000000000794d */ /* 0x000fea0003800000 */
.L_x_79:
        /* <DEDUP_REMOVED lines=9> */
.L_x_109:


//--------------------- .text._ZN3lux4cuda6matvec16gemvt_f32_kernelEPKfS3_Pfiiff --------------------------
	.section	.text._ZN3lux4cuda6matvec16gemvt_f32_kernelEPKfS3_Pfiiff,"ax",@progbits
	.align	128
        .global         _ZN3lux4cuda6matvec16gemvt_f32_kernelEPKfS3_Pfiiff
        .type           _ZN3lux4cuda6matvec16gemvt_f32_kernelEPKfS3_Pfiiff,@function
        .size           _ZN3lux4cuda6matvec16gemvt_f32_kernelEPKfS3_Pfiiff,(.L_x_110 - _ZN3lux4cuda6matvec16gemvt_f32_kernelEPKfS3_Pfiiff)
        .other          _ZN3lux4cuda6matvec16gemvt_f32_kernelEPKfS3_Pfiiff,@"STO_CUDA_ENTRY STV_DEFAULT"
_ZN3lux4cuda6matvec16gemvt_f32_kernelEPKfS3_Pfiiff:
.text._ZN3lux4cuda6matvec16gemvt_f32_kernelEPKfS3_Pfiiff:
[----:B------:R-:W-:Y:S01]  /*0000*/  LDC R1, c[0x0][0x37c] ;  /* 0x0000df00ff017b82 */ /* 0x000fe20000000800 */
[----:B------:R-:W0:Y:S01]  /*0010*/  S2R R13, SR_CTAID.X ;  /* 0x00000000000d7919 */ /* 0x000e220000002500 */
[----:B------:R-:W0:Y:S02]  /*0020*/  LDCU UR4, c[0x0][0x39c] ;  /* 0x00007380ff0477ac */ /* 0x000e240008000800 */
[----:B0-----:R-:W-:-:S13]  /*0030*/  ISETP.GE.AND P0, PT, R13, UR4, PT ;  /* 0x000000040d007c0c */ /* 0x001fda000bf06270 */
[----:B------:R-:W-:Y:S05]  /*0040*/  @P0 EXIT ;  /* 0x000000000000094d */ /* 0x000fea0003800000 */
[----:B------:R-:W0:Y:S01]  /*0050*/  S2R R10, SR_TID.X ;  /* 0x00000000000a7919 */ /* 0x000e220000002100 */
[----:B------:R-:W0:Y:S01]  /*0060*/  LDCU UR5, c[0x0][0x398] ;  /* 0x00007300ff0577ac */ /* 0x000e220008000800 */
[----:B------:R-:W-:Y:S01]  /*0070*/  BSSY.RECONVERGENT B0, `(.L_x_80) ;  /* 0x0000013000007945 */ /* 0x000fe20003800200 */
[----:B------:R-:W-:Y:S01]  /*0080*/  HFMA2 R0, -RZ, RZ, 0, 0 ;  /* 0x00000000ff007431 */ /* 0x000fe200000001ff */
[----:B------:R-:W1:Y:S01]  /*0090*/  LDCU.64 UR8, c[0x0][0x358] ;  /* 0x00006b00ff0877ac */ /* 0x000e620008000a00 */
[----:B0-----:R-:W-:-:S13]  /*00a0*/  ISETP.GE.AND P0, PT, R10, UR5, PT ;  /* 0x000000050a007c0c */ /* 0x001fda000bf06270 */
[----:B-1----:R-:W-:Y:S05]  /*00b0*/  @P0 BRA `(.L_x_81) ;  /* 0x0000000000380947 */ /* 0x002fea0003800000 */
[----:B------:R-:W0:Y:S01]  /*00c0*/  LDC R12, c[0x0][0x360] ;  /* 0x0000d800ff0c7b82 */ /* 0x000e220000000800 */
[----:B------:R-:W-:Y:S01]  /*00d0*/  MOV R0, RZ ;  /* 0x000000ff00007202 */ /* 0x000fe20000000f00 */
[----:B------:R-:W-:-:S06]  /*00e0*/  IMAD.MOV.U32 R11, RZ, RZ, R10 ;  /* 0x000000ffff0b7224 */ /* 0x000fcc00078e000a */
[----:B------:R-:W1:Y:S08]  /*00f0*/  LDC.64 R6, c[0x0][0x380] ;  /* 0x0000e000ff067b82 */ /* 0x000e700000000a00 */
[----:B------:R-:W2:Y:S02]  /*0100*/  LDC.64 R8, c[0x0][0x388] ;  /* 0x0000e200ff087b82 */ /* 0x000ea40000000a00 */
.L_x_82:
[C---:B------:R-:W-:Y:S02]  /*0110*/  IMAD R3, R11.reuse, UR4, R13 ;  /* 0x000000040b037c24 */ /* 0x040fe4000f8e020d */
[----:B--2---:R-:W-:-:S04]  /*0120*/  IMAD.WIDE R4, R11, 0x4, R8 ;  /* 0x000000040b047825 */ /* 0x004fc800078e0208 */
[----:B-1----:R-:W-:Y:S02]  /*0130*/  IMAD.WIDE R2, R3, 0x4, R6 ;  /* 0x0000000403027825 */ /* 0x002fe400078e0206 */
[----:B------:R-:W2:Y:S04]  /*0140*/  LDG.E.CONSTANT R4, desc[UR8][R4.64] ;  /* 0x0000000804047981 */ /* 0x000ea8000c1e9900 */
[----:B------:R-:W2:Y:S01]  /*0150*/  LDG.E.CONSTANT R3, desc[UR8][R2.64] ;  /* 0x0000000802037981 */ /* 0x000ea2000c1e9900 */
[----:B0-----:R-:W-:-:S04]  /*0160*/  IADD3 R11, PT, PT, R12, R11, RZ ;  /* 0x0000000b0c0b7210 */ /* 0x001fc80007ffe0ff */
[----:B------:R-:W-:Y:S01]  /*0170*/  ISETP.GE.AND P0, PT, R11, UR5, PT ;  /* 0x000000050b007c0c */ /* 0x000fe2000bf06270 */
[----:B--2---:R-:W-:-:S12]  /*0180*/  FFMA R0, R3, R4, R0 ;  /* 0x0000000403007223 */ /* 0x004fd80000000000 */
[----:B------:R-:W-:Y:S05]  /*0190*/  @!P0 BRA `(.L_x_82) ;  /* 0xfffffffc00dc8947 */ /* 0x000fea000383ffff */
.L_x_81:
[----:B------:R-:W-:Y:S05]  /*01a0*/  BSYNC.RECONVERGENT B0 ;  /* 0x0000000000007941 */ /* 0x000fea0003800200 */
.L_x_80:
[----:B------:R-:W0:Y:S01]  /*01b0*/  S2UR UR5, SR_CgaCtaId ;  /* 0x00000000000579c3 */ /* 0x000e220000008800 */
[----:B------:R-:W-:Y:S01]  /*01c0*/  UMOV UR4, 0x400 ;  /* 0x0000040000047882 */ /* 0x000fe20000000000 */
[----:B------:R-:W1:Y:S01]  /*01d0*/  LDCU UR6, c[0x0][0x360] ;  /* 0x00006c00ff0677ac */ /* 0x000e620008000800 */
[----:B------:R-:W-:Y:S01]  /*01e0*/  ISETP.NE.AND P0, PT, R10, RZ, PT ;  /* 0x000000ff0a00720c */ /* 0x000fe20003f05270 */
[----:B-1----:R-:W-:Y:S02]  /*01f0*/  UISETP.GE.U32.AND UP0, UPT, UR6, 0x2, UPT ;  /* 0x000000020600788c */ /* 0x002fe4000bf06070 */
[----:B0-----:R-:W-:-:S06]  /*0200*/  ULEA UR4, UR5, UR4, 0x18 ;  /* 0x0000000405047291 */ /* 0x001fcc000f8ec0ff */
[----:B------:R-:W-:-:S05]  /*0210*/  LEA R3, R10, UR4, 0x2 ;  /* 0x000000040a037c11 */ /* 0x000fca000f8e10ff */
[----:B------:R0:W-:Y:S01]  /*0220*/  STS [R3], R0 ;  /* 0x0000000003007388 */ /* 0x0001e20000000800 */
[----:B------:R-:W-:Y:S06]  /*0230*/  BAR.SYNC.DEFER_BLOCKING 0x0 ;  /* 0x0000000000007b1d */ /* 0x000fec0000010000 */
[----:B------:R-:W-:Y:S05]  /*0240*/  BRA.U !UP0, `(.L_x_83) ;  /* 0x0000000108307547 */ /* 0x000fea000b800000 */
[----:B0-----:R-:W-:-:S07]  /*0250*/  IMAD.U32 R0, RZ, RZ, UR6 ;  /* 0x00000006ff007e24 */ /* 0x001fce000f8e00ff */
.L_x_84:
[----:B------:R-:W-:-:S04]  /*0260*/  SHF.R.U32.HI R6, RZ, 0x1, R0 ;  /* 0x00000001ff067819 */ /* 0x000fc80000011600 */
[----:B------:R-:W-:-:S13]  /*0270*/  ISETP.GE.U32.AND P1, PT, R10, R6, PT ;  /* 0x000000060a00720c */ /* 0x000fda0003f26070 */
[----:B------:R-:W-:Y:S01]  /*0280*/  @!P1 LEA R2, R6, R3, 0x2 ;  /* 0x0000000306029211 */ /* 0x000fe200078e10ff */
[----:B------:R-:W-:Y:S05]  /*0290*/  @!P1 LDS R5, [R3] ;  /* 0x0000000003059984 */ /* 0x000fea0000000800 */
[----:B------:R-:W0:Y:S02]  /*02a0*/  @!P1 LDS R2, [R2] ;  /* 0x0000000002029984 */ /* 0x000e240000000800 */
[----:B0-----:R-:W-:-:S05]  /*02b0*/  @!P1 FADD R4, R2, R5 ;  /* 0x0000000502049221 */ /* 0x001fca0000000000 */
[----:B------:R1:W-:Y:S01]  /*02c0*/  @!P1 STS [R3], R4 ;  /* 0x0000000403009388 */ /* 0x0003e20000000800 */
[----:B------:R-:W-:Y:S01]  /*02d0*/  BAR.SYNC.DEFER_BLOCKING 0x0 ;  /* 0x0000000000007b1d */ /* 0x000fe20000010000 */
[----:B------:R-:W-:Y:S01]  /*02e0*/  ISETP.GT.U32.AND P1, PT, R0, 0x3, PT ;  /* 0x000000030000780c */ /* 0x000fe20003f24070 */
[----:B------:R-:W-:-:S12]  /*02f0*/  IMAD.MOV.U32 R0, RZ, RZ, R6 ;  /* 0x000000ffff007224 */ /* 0x000fd800078e0006 */
[----:B-1----:R-:W-:Y:S05]  /*0300*/  @P1 BRA `(.L_x_84) ;  /* 0xfffffffc00d41947 */ /* 0x002fea000383ffff */
.L_x_83:
[----:B------:R-:W-:Y:S05]  /*0310*/  @P0 EXIT ;  /* 0x000000000000094d */ /* 0x000fea0003800000 */
[----:B------:R-:W1:Y:S02]  /*0320*/  LDCU UR6, c[0x0][0x3a4] ;  /* 0x00007480ff0677ac */ /* 0x000e640008000800 */
[----:B-1----:R-:W-:-:S13]  /*0330*/  FSETP.NEU.AND P0, PT, RZ, UR6, PT ;  /* 0x00000006ff007c0b */ /* 0x002fda000bf0d000 */
[----:B------:R-:W-:Y:S05]  /*0340*/  @P0 BRA `(.L_x_85) ;  /* 0x0000000000280947 */ /* 0x000fea0003800000 */
[----:B------:R-:W1:Y:S01]  /*0350*/  S2UR UR5, SR_CgaCtaId ;  /* 0x00000000000579c3 */ /* 0x000e620000008800 */
[----:B------:R-:W-:-:S07]  /*0360*/  UMOV UR4, 0x400 ;  /* 0x0000040000047882 */ /* 0x000fce0000000000 */
[----:B0-----:R-:W0:Y:S01]  /*0370*/  LDC.64 R2, c[0x0][0x390] ;  /* 0x0000e400ff027b82 */ /* 0x001e220000000a00 */
[----:B-1----:R-:W-:Y:S01]  /*0380*/  ULEA UR4, UR5, UR4, 0x18 ;  /* 0x0000000405047291 */ /* 0x002fe2000f8ec0ff */
[----:B0-----:R-:W-:-:S08]  /*0390*/  IMAD.WIDE.U32 R2, R13, 0x4, R2 ;  /* 0x000000040d027825 */ /* 0x001fd000078e0002 */
[----:B------:R-:W0:Y:S02]  /*03a0*/  LDS R0, [UR4] ;  /* 0x00000004ff007984 */ /* 0x000e240008000800 */
[----:B------:R-:W0:Y:S02]  /*03b0*/  LDCU UR4, c[0x0][0x3a0] ;  /* 0x00007400ff0477ac */ /* 0x000e240008000800 */
[----:B0-----:R-:W-:-:S05]  /*03c0*/  FMUL R5, R0, UR4 ;  /* 0x0000000400057c20 */ /* 0x001fca0008400000 */
[----:B------:R-:W-:Y:S01]  /*03d0*/  STG.E desc[UR8][R2.64], R5 ;  /* 0x0000000502007986 */ /* 0x000fe2000c101908 */
[----:B------:R-:W-:Y:S05]  /*03e0*/  EXIT ;  /* 0x000000000000794d */ /* 0x000fea0003800000 */
.L_x_85:
[----:B0-----:R-:W0:Y:S02]  /*03f0*/  LDC.64 R2, c[0x0][0x390] ;  /* 0x0000e400ff027b82 */ /* 0x001e240000000a00 */
[----:B0-----:R-:W-:-:S05]  /*0400*/  IMAD.WIDE.U32 R2, R13, 0x4, R2 ;  /* 0x000000040d027825 */ /* 0x001fca00078e0002 */
[----:B------:R-:W2:Y:S01]  /*0410*/  LDG.E R0, desc[UR8][R2.64] ;  /* 0x0000000802007981 */ /* 0x000ea2000c1e1900 */
[----:B------:R-:W0:Y:S01]  /*0420*/  S2UR UR5, SR_CgaCtaId ;  /* 0x00000000000579c3 */ /* 0x000e220000008800 */
[----:B------:R-:W-:Y:S02]  /*0430*/  UMOV UR4, 0x400 ;  /* 0x0000040000047882 */ /* 0x000fe40000000000 */
[----:B0-----:R-:W-:-:S09]  /*0440*/  ULEA UR4, UR5, UR4, 0x18 ;  /* 0x0000000405047291 */ /* 0x001fd2000f8ec0ff */
[----:B------:R-:W0:Y:S02]  /*0450*/  LDS R5, [UR4] ;  /* 0x00000004ff057984 */ /* 0x000e240008000800 */
[----:B------:R-:W0:Y:S01]  /*0460*/  LDCU UR4, c[0x0][0x3a0] ;  /* 0x00007400ff0477ac */ /* 0x000e220008000800 */
[----:B--2---:R-:W-:-:S04]  /*0470*/  FMUL R0, R0, UR6 ;  /* 0x0000000600007c20 */ /* 0x004fc80008400000 */
[----:B0-----:R-:W-:-:S05]  /*0480*/  FFMA R5, R5, UR4, R0 ;  /* 0x0000000405057c23 */ /* 0x001fca0008000000 */
[----:B------:R-:W-:Y:S01]  /*0490*/  STG.E desc[UR8][R2.64], R5 ;  /* 0x0000000502007986 */ /* 0x000fe2000c101908 */
[----:B------:R-:W-:Y:S05]  /*04a0*/  EXIT ;  /* 0x000000000000794d */ /* 0x000fea0003800000 */
.L_x_86:
        /* <DEDUP_REMOVED lines=13> */
.L_x_110:


//--------------------- .text._ZN3lux4cuda6matvec25gemv_col_major_f32_kernelEPKfS3_Pfiiiff --------------------------
	.section	.text._ZN3lux4cuda6matvec25gemv_col_major_f32_kernelEPKfS3_Pfiiiff,"ax",@progbits
	.align	128
        .global         _ZN3lux4cuda6matvec25gemv_col_major_f32_kernelEPKfS3_Pfiiiff
        .type           _ZN3lux4cuda6matvec25gemv_col_major_f32_kernelEPKfS3_Pfiiiff,@function
        .size           _ZN3lux4cuda6matvec25gemv_col_major_f32_kernelEPKfS3_Pfiiiff,(.L_x_111 - _ZN3lux4cuda6matvec25gemv_col_major_f32_kernelEPKfS3_Pfiiiff)
        .other          _ZN3lux4cuda6matvec25gemv_col_major_f32_kernelEPKfS3_Pfiiiff,@"STO_CUDA_ENTRY STV_DEFAULT"
_ZN3lux4cuda6matvec25gemv_col_major_f32_kernelEPKfS3_Pfiiiff:
.text._ZN3lux4cuda6matvec25gemv_col_major_f32_kernelEPKfS3_Pfiiiff:
        /* <DEDUP_REMOVED lines=10> */
[----:B------:R-:W1:Y:S01]  /*00a0*/  LDCU.64 UR10, c[0x0][0x358] ;  /* 0x00006b00ff0a77ac */ /* 0x000e620008000a00 */
[----:B0-----:R-:W-:-:S09]  /*00b0*/  UISETP.GE.AND UP0, UPT, UR6, 0x1, UPT ;  /* 0x000000010600788c */ /* 0x001fd2000bf06270 */
[----:B-1----:R-:W-:Y:S05]  /*00c0*/  BRA.U !UP0, `(.L_x_87) ;  /* 0x0000000908c47547 */ /* 0x002fea000b800000 */
[----:B------:R-:W-:Y:S01]  /*00d0*/  UISETP.GE.U32.AND UP1, UPT, UR6, 0x10, UPT ;  /* 0x000000100600788c */ /* 0x000fe2000bf26070 */
[----:B------:R-:W-:Y:S01]  /*00e0*/  MOV R15, RZ ;  /* 0x000000ff000f7202 */ /* 0x000fe20000000f00 */
[----:B------:R-:W-:Y:S01]  /*00f0*/  ULOP3.LUT UR7, UR6, 0xf, URZ, 0xc0, !UPT ;  /* 0x0000000f06077892 */ /* 0x000fe2000f8ec0ff */
[----:B------:R-:W-:-:S03]  /*0100*/  MOV R3, RZ ;  /* 0x000000ff00037202 */ /* 0x000fc60000000f00 */
[----:B------:R-:W-:-:S03]  /*0110*/  UISETP.NE.AND UP0, UPT, UR7, URZ, UPT ;  /* 0x000000ff0700728c */ /* 0x000fc6000bf05270 */
[----:B------:R-:W-:Y:S08]  /*0120*/  BRA.U !UP1, `(.L_x_88) ;  /* 0x0000000509487547 */ /* 0x000ff0000b800000 */
[----:B------:R-:W0:Y:S01]  /*0130*/  LDCU.64 UR4, c[0x0][0x388] ;  /* 0x00007100ff0477ac */ /* 0x000e220008000a00 */
[----:B------:R-:W-:Y:S02]  /*0140*/  MOV R15, RZ ;  /* 0x000000ff000f7202 */ /* 0x000fe40000000f00 */
[----:B------:R-:W-:Y:S01]  /*0150*/  MOV R2, R0 ;  /* 0x0000000000027202 */ /* 0x000fe20000000f00 */
[----:B------:R-:W-:-:S04]  /*0160*/  ULOP3.LUT UR8, UR6, 0x7ffffff0, URZ, 0xc0, !UPT ;  /* 0x7ffffff006087892 */ /* 0x000fc8000f8ec0ff */
[----:B------:R-:W-:Y:S02]  /*0170*/  UIADD3 UR9, UPT, UPT, -UR8, URZ, URZ ;  /* 0x000000ff08097290 */ /* 0x000fe4000fffe1ff */
[----:B------:R-:W-:Y:S01]  /*0180*/  MOV R3, UR8 ;  /* 0x0000000800037c02 */ /* 0x000fe20008000f00 */
[----:B0-----:R-:W-:-:S04]  /*0190*/  UIADD3 UR4, UP1, UPT, UR4, 0x20, URZ ;  /* 0x0000002004047890 */ /* 0x001fc8000ff3e0ff */
[----:B------:R-:W-:Y:S02]  /*01a0*/  UIADD3.X UR5, UPT, UPT, URZ, UR5, URZ, UP1, !UPT ;  /* 0x00000005ff057290 */ /* 0x000fe40008ffe4ff */
[----:B------:R-:W-:-:S04]  /*01b0*/  MOV R12, UR4 ;  /* 0x00000004000c7c02 */ /* 0x000fc80008000f00 */
[----:B------:R-:W-:-:S07]  /*01c0*/  MOV R13, UR5 ;  /* 0x00000005000d7c02 */ /* 0x000fce0008000f00 */
.L_x_89:
[----:B------:R-:W0:Y:S01]  /*01d0*/  LDC.64 R28, c[0x0][0x380] ;  /* 0x0000e000ff1c7b82 */ /* 0x000e220000000a00 */
[----:B------:R-:W2:Y:S04]  /*01e0*/  LDG.E.CONSTANT R14, desc[UR10][R12.64+-0x20] ;  /* 0xffffe00a0c0e7981 */ /* 0x000ea8000c1e9900 */
[----:B------:R-:W3:Y:S03]  /*01f0*/  LDG.E.CONSTANT R21, desc[UR10][R12.64+-0x1c] ;  /* 0xffffe40a0c157981 */ /* 0x000ee6000c1e9900 */
[----:B------:R-:W1:Y:S01]  /*0200*/  LDC R5, c[0x0][0x3a0] ;  /* 0x0000e800ff057b82 */ /* 0x000e620000000800 */
[----:B------:R-:W4:Y:S04]  /*0210*/  LDG.E.CONSTANT R4, desc[UR10][R12.64+-0x18] ;  /* 0xffffe80a0c047981 */ /* 0x000f28000c1e9900 */
[----:B------:R-:W5:Y:S04]  /*0220*/  LDG.E.CONSTANT R7, desc[UR10][R12.64+-0x14] ;  /* 0xffffec0a0c077981 */ /* 0x000f68000c1e9900 */
[----:B------:R-:W5:Y:S04]  /*0230*/  LDG.E.CONSTANT R8, desc[UR10][R12.64+-0x10] ;  /* 0xfffff00a0c087981 */ /* 0x000f68000c1e9900 */
[----:B------:R-:W5:Y:S01]  /*0240*/  LDG.E.CONSTANT R6, desc[UR10][R12.64+-0xc] ;  /* 0xfffff40a0c067981 */ /* 0x000f62000c1e9900 */
[----:B0-----:R-:W-:-:S04]  /*0250*/  IMAD.WIDE R28, R2, 0x4, R28 ;  /* 0x00000004021c7825 */ /* 0x001fc800078e021c */
[C---:B-1----:R-:W-:Y:S02]  /*0260*/  IMAD.WIDE R18, R5.reuse, 0x4, R28 ;  /* 0x0000000405127825 */ /* 0x042fe400078e021c */
[----:B------:R-:W2:Y:S02]  /*0270*/  LDG.E.CONSTANT R28, desc[UR10][R28.64] ;  /* 0x0000000a1c1c7981 */ /* 0x000ea4000c1e9900 */
[C---:B------:R-:W-:Y:S02]  /*0280*/  IMAD.WIDE R22, R5.reuse, 0x4, R18 ;  /* 0x0000000405167825 */ /* 0x040fe400078e0212 */
[----:B------:R-:W3:Y:S02]  /*0290*/  LDG.E.CONSTANT R20, desc[UR10][R18.64] ;  /* 0x0000000a12147981 */ /* 0x000ee4000c1e9900 */
[C---:B------:R-:W-:Y:S02]  /*02a0*/  IMAD.WIDE R16, R5.reuse, 0x4, R22 ;  /* 0x0000000405107825 */ /* 0x040fe400078e0216 */
[----:B------:R-:W4:Y:S02]  /*02b0*/  LDG.E.CONSTANT R23, desc[UR10][R22.64] ;  /* 0x0000000a16177981 */ /* 0x000f24000c1e9900 */
[----:B------:R-:W-:-:S02]  /*02c0*/  IMAD.WIDE R24, R5, 0x4, R16 ;  /* 0x0000000405187825 */ /* 0x000fc400078e0210 */
[----:B------:R-:W5:Y:S04]  /*02d0*/  LDG.E.CONSTANT R10, desc[UR10][R16.64] ;  /* 0x0000000a100a7981 */ /* 0x000f68000c1e9900 */
[----:B------:R0:W5:Y:S04]  /*02e0*/  LDG.E.CONSTANT R11, desc[UR10][R24.64] ;  /* 0x0000000a180b7981 */ /* 0x000168000c1e9900 */
[----:B------:R-:W5:Y:S01]  /*02f0*/  LDG.E.CONSTANT R22, desc[UR10][R12.64+-0x8] ;  /* 0xfffff80a0c167981 */ /* 0x000f62000c1e9900 */
[----:B0-----:R-:W-:-:S05]  /*0300*/  IMAD.WIDE R24, R5, 0x4, R24 ;  /* 0x0000000405187825 */ /* 0x001fca00078e0218 */
[----:B------:R3:W5:Y:S01]  /*0310*/  LDG.E.CONSTANT R9, desc[UR10][R24.64] ;  /* 0x0000000a18097981 */ /* 0x000762000c1e9900 */
[----:B------:R-:W-:-:S05]  /*0320*/  IMAD.WIDE R26, R5, 0x4, R24 ;  /* 0x00000004051a7825 */ /* 0x000fca00078e0218 */
[----:B------:R4:W5:Y:S01]  /*0330*/  LDG.E.CONSTANT R29, desc[UR10][R26.64] ;  /* 0x0000000a1a1d7981 */ /* 0x000962000c1e9900 */
[----:B------:R-:W-:-:S04]  /*0340*/  IMAD.WIDE R18, R5, 0x4, R26 ;  /* 0x0000000405127825 */ /* 0x000fc800078e021a */
[C---:B------:R-:W-:Y:S02]  /*0350*/  IMAD.WIDE R16, R5.reuse, 0x4, R18 ;  /* 0x0000000405107825 */ /* 0x040fe400078e0212 */
[----:B------:R-:W5:Y:S04]  /*0360*/  LDG.E.CONSTANT R18, desc[UR10][R18.64] ;  /* 0x0000000a12127981 */ /* 0x000f68000c1e9900 */
[----:B------:R-:W5:Y:S01]  /*0370*/  LDG.E.CONSTANT R19, desc[UR10][R12.64+0x4] ;  /* 0x0000040a0c137981 */ /* 0x000f62000c1e9900 */
[----:B--2---:R-:W-:Y:S01]  /*0380*/  FFMA R28, R28, R14, R15 ;  /* 0x0000000e1c1c7223 */ /* 0x004fe2000000000f */
[C---:B------:R-:W-:Y:S02]  /*0390*/  IMAD.WIDE R14, R5.reuse, 0x4, R16 ;  /* 0x00000004050e7825 */ /* 0x040fe400078e0210 */
[----:B------:R-:W2:Y:S02]  /*03a0*/  LDG.E.CONSTANT R16, desc[UR10][R16.64] ;  /* 0x0000000a10107981 */ /* 0x000ea4000c1e9900 */
[----:B---3--:R-:W-:Y:S01]  /*03b0*/  FFMA R24, R20, R21, R28 ;  /* 0x0000001514187223 */ /* 0x008fe2000000001c */
[----:B------:R-:W-:Y:S01]  /*03c0*/  IMAD.WIDE R20, R5, 0x4, R14 ;  /* 0x0000000405147825 */ /* 0x000fe200078e020e */
[----:B------:R-:W3:Y:S03]  /*03d0*/  LDG.E.CONSTANT R28, desc[UR10][R12.64+-0x4] ;  /* 0xfffffc0a0c1c7981 */ /* 0x000ee6000c1e9900 */
[----:B----4-:R-:W-:Y:S01]  /*03e0*/  FFMA R27, R23, R4, R24 ;  /* 0x00000004171b7223 */ /* 0x010fe20000000018 */
[C---:B------:R-:W-:Y:S01]  /*03f0*/  IMAD.WIDE R24, R5.reuse, 0x4, R20 ;  /* 0x0000000405187825 */ /* 0x040fe200078e0214 */
[----:B------:R-:W2:Y:S03]  /*0400*/  LDG.E.CONSTANT R23, desc[UR10][R12.64] ;  /* 0x0000000a0c177981 */ /* 0x000ea6000c1e9900 */
[----:B-----5:R-:W-:Y:S01]  /*0410*/  FFMA R10, R10, R7, R27 ;  /* 0x000000070a0a7223 */ /* 0x020fe2000000001b */
[----:B------:R-:W4:Y:S01]  /*0420*/  LDG.E.CONSTANT R14, desc[UR10][R14.64] ;  /* 0x0000000a0e0e7981 */ /* 0x000f22000c1e9900 */
[----:B------:R-:W-:-:S04]  /*0430*/  IMAD.WIDE R26, R5, 0x4, R24 ;  /* 0x00000004051a7825 */ /* 0x000fc800078e0218 */
[----:B------:R-:W-:Y:S01]  /*0440*/  FFMA R8, R11, R8, R10 ;  /* 0x000000080b087223 */ /* 0x000fe2000000000a */
[----:B------:R-:W5:Y:S04]  /*0450*/  LDG.E.CONSTANT R20, desc[UR10][R20.64] ;  /* 0x0000000a14147981 */ /* 0x000f68000c1e9900 */
[----:B------:R-:W5:Y:S01]  /*0460*/  LDG.E.CONSTANT R17, desc[UR10][R12.64+0x8] ;  /* 0x0000080a0c117981 */ /* 0x000f62000c1e9900 */
[----:B------:R-:W-:-:S03]  /*0470*/  IMAD.WIDE R10, R5, 0x4, R26 ;  /* 0x00000004050a7825 */ /* 0x000fc600078e021a */
[----:B------:R-:W5:Y:S04]  /*0480*/  LDG.E.CONSTANT R24, desc[UR10][R24.64] ;  /* 0x0000000a18187981 */ /* 0x000f68000c1e9900 */
[----:B------:R-:W5:Y:S01]  /*0490*/  LDG.E.CONSTANT R15, desc[UR10][R12.64+0xc] ;  /* 0x00000c0a0c0f7981 */ /* 0x000f62000c1e9900 */
[----:B------:R-:W-:Y:S01]  /*04a0*/  FFMA R8, R9, R6, R8 ;  /* 0x0000000609087223 */ /* 0x000fe20000000008 */
[----:B------:R-:W-:Y:S02]  /*04b0*/  IMAD.WIDE R6, R5, 0x4, R10 ;  /* 0x0000000405067825 */ /* 0x000fe400078e020a */
[----:B------:R-:W5:Y:S04]  /*04c0*/  LDG.E.CONSTANT R4, desc[UR10][R26.64] ;  /* 0x0000000a1a047981 */ /* 0x000f68000c1e9900 */
[----:B------:R-:W5:Y:S04]  /*04d0*/  LDG.E.CONSTANT R25, desc[UR10][R12.64+0x10] ;  /* 0x0000100a0c197981 */ /* 0x000f68000c1e9900 */
[----:B------:R0:W5:Y:S04]  /*04e0*/  LDG.E.CONSTANT R21, desc[UR10][R10.64] ;  /* 0x0000000a0a157981 */ /* 0x000168000c1e9900 */
[----:B------:R-:W5:Y:S04]  /*04f0*/  LDG.E.CONSTANT R27, desc[UR10][R12.64+0x18] ;  /* 0x0000180a0c1b7981 */ /* 0x000f68000c1e9900 */
[----:B------:R-:W5:Y:S01]  /*0500*/  LDG.E.CONSTANT R26, desc[UR10][R12.64+0x1c] ;  /* 0x00001c0a0c1a7981 */ /* 0x000f62000c1e9900 */
[----:B0-----:R-:W-:-:S03]  /*0510*/  FFMA R11, R29, R22, R8 ;  /* 0x000000161d0b7223 */ /* 0x001fc60000000008 */
[----:B------:R0:W5:Y:S01]  /*0520*/  LDG.E.CONSTANT R29, desc[UR10][R12.64+0x14] ;  /* 0x0000140a0c1d7981 */ /* 0x000162000c1e9900 */
[----:B------:R-:W-:-:S03]  /*0530*/  IMAD.WIDE R8, R5, 0x4, R6 ;  /* 0x0000000405087825 */ /* 0x000fc600078e0206 */
[----:B------:R-:W5:Y:S04]  /*0540*/  LDG.E.CONSTANT R22, desc[UR10][R6.64] ;  /* 0x0000000a06167981 */ /* 0x000f68000c1e9900 */
[----:B------:R-:W5:Y:S01]  /*0550*/  LDG.E.CONSTANT R8, desc[UR10][R8.64] ;  /* 0x0000000a08087981 */ /* 0x000f62000c1e9900 */
[----:B------:R-:W-:-:S04]  /*0560*/  UIADD3 UR9, UPT, UPT, UR9, 0x10, URZ ;  /* 0x0000001009097890 */ /* 0x000fc8000fffe0ff */
[----:B------:R-:W-:Y:S01]  /*0570*/  UISETP.NE.AND UP1, UPT, UR9, URZ, UPT ;  /* 0x000000ff0900728c */ /* 0x000fe2000bf25270 */
[----:B0-----:R-:W-:Y:S02]  /*0580*/  IADD3 R12, P0, PT, R12, 0x40, RZ ;  /* 0x000000400c0c7810 */ /* 0x001fe40007f1e0ff */
[----:B------:R-:W-:Y:S02]  /*0590*/  LEA R2, R5, R2, 0x4 ;  /* 0x0000000205027211 */ /* 0x000fe400078e20ff */
[----:B------:R-:W-:Y:S01]  /*05a0*/  IADD3.X R13, PT, PT, RZ, R13, RZ, P0, !PT ;  /* 0x0000000dff0d7210 */ /* 0x000fe200007fe4ff */
[----:B---3--:R-:W-:-:S04]  /*05b0*/  FFMA R18, R18, R28, R11 ;  /* 0x0000001c12127223 */ /* 0x008fc8000000000b */
[----:B--2---:R-:W-:-:S04]  /*05c0*/  FFMA R23, R16, R23, R18 ;  /* 0x0000001710177223 */ /* 0x004fc80000000012 */
[----:B----4-:R-:W-:-:S04]  /*05d0*/  FFMA R19, R14, R19, R23 ;  /* 0x000000130e137223 */ /* 0x010fc80000000017 */
[----:B-----5:R-:W-:-:S04]  /*05e0*/  FFMA R17, R20, R17, R19 ;  /* 0x0000001114117223 */ /* 0x020fc80000000013 */
[----:B------:R-:W-:-:S04]  /*05f0*/  FFMA R15, R24, R15, R17 ;  /* 0x0000000f180f7223 */ /* 0x000fc80000000011 */
[----:B------:R-:W-:-:S04]  /*0600*/  FFMA R4, R4, R25, R15 ;  /* 0x0000001904047223 */ /* 0x000fc8000000000f */
[----:B------:R-:W-:-:S04]  /*0610*/  FFMA R21, R21, R29, R4 ;  /* 0x0000001d15157223 */ /* 0x000fc80000000004 */
[----:B------:R-:W-:-:S04]  /*0620*/  FFMA R21, R22, R27, R21 ;  /* 0x0000001b16157223 */ /* 0x000fc80000000015 */
[----:B------:R-:W-:Y:S01]  /*0630*/  FFMA R15, R8, R26, R21 ;  /* 0x0000001a080f7223 */ /* 0x000fe20000000015 */
[----:B------:R-:W-:Y:S06]  /*0640*/  BRA.U UP1, `(.L_x_89) ;  /* 0xfffffff901e07547 */ /* 0x000fec000b83ffff */
.L_x_88:
[----:B------:R-:W-:Y:S05]  /*0650*/  BRA.U !UP0, `(.L_x_87) ;  /* 0x0000000508607547 */ /* 0x000fea000b800000 */
[----:B------:R-:W-:Y:S02]  /*0660*/  UISETP.GE.U32.AND UP0, UPT, UR7, 0x8, UPT ;  /* 0x000000080700788c */ /* 0x000fe4000bf06070 */
[----:B------:R-:W-:-:S04]  /*0670*/  ULOP3.LUT UR5, UR6, 0x7, URZ, 0xc0, !UPT ;  /* 0x0000000706057892 */ /* 0x000fc8000f8ec0ff */
[----:B------:R-:W-:-:S03]  /*0680*/  UISETP.NE.AND UP1, UPT, UR5, URZ, UPT ;  /* 0x000000ff0500728c */ /* 0x000fc6000bf25270 */
[----:B------:R-:W-:Y:S08]  /*0690*/  BRA.U !UP0, `(.L_x_90) ;  /* 0x0000000108987547 */ /* 0x000ff0000b800000 */
[----:B------:R-:W0:Y:S08]  /*06a0*/  LDC R17, c[0x0][0x3a0] ;  /* 0x0000e800ff117b82 */ /* 0x000e300000000800 */
[----:B------:R-:W1:Y:S08]  /*06b0*/  LDC.64 R12, c[0x0][0x380] ;  /* 0x0000e000ff0c7b82 */ /* 0x000e700000000a00 */
[----:B------:R-:W2:Y:S01]  /*06c0*/  LDC.64 R4, c[0x0][0x388] ;  /* 0x0000e200ff047b82 */ /* 0x000ea20000000a00 */
[----:B0-----:R-:W-:-:S04]  /*06d0*/  IMAD R7, R3, R17, R0 ;  /* 0x0000001103077224 */ /* 0x001fc800078e0200 */
[----:B-1----:R-:W-:-:S05]  /*06e0*/  IMAD.WIDE R12, R7, 0x4, R12 ;  /* 0x00000004070c7825 */ /* 0x002fca00078e020c */
[----:B------:R0:W3:Y:S01]  /*06f0*/  LDG.E.CONSTANT R18, desc[UR10][R12.64] ;  /* 0x0000000a0c127981 */ /* 0x0000e2000c1e9900 */
[----:B------:R-:W-:-:S04]  /*0700*/  IMAD.WIDE R28, R17, 0x4, R12 ;  /* 0x00000004111c7825 */ /* 0x000fc800078e020c */
[----:B--2---:R-:W-:Y:S01]  /*0710*/  IMAD.WIDE.U32 R4, R3, 0x4, R4 ;  /* 0x0000000403047825 */ /* 0x004fe200078e0004 */
[----:B------:R-:W2:Y:S03]  /*0720*/  LDG.E.CONSTANT R14, desc[UR10][R28.64] ;  /* 0x0000000a1c0e7981 */ /* 0x000ea6000c1e9900 */
[C---:B------:R-:W-:Y:S01]  /*0730*/  IMAD.WIDE R20, R17.reuse, 0x4, R28 ;  /* 0x0000000411147825 */ /* 0x040fe200078e021c */
[----:B------:R-:W3:Y:S04]  /*0740*/  LDG.E.CONSTANT R2, desc[UR10][R4.64] ;  /* 0x0000000a04027981 */ /* 0x000ee8000c1e9900 */
[----:B------:R-:W2:Y:S01]  /*0750*/  LDG.E.CONSTANT R19, desc[UR10][R4.64+0x4] ;  /* 0x0000040a04137981 */ /* 0x000ea2000c1e9900 */
[----:B------:R-:W-:-:S03]  /*0760*/  IMAD.WIDE R6, R17, 0x4, R20 ;  /* 0x0000000411067825 */ /* 0x000fc600078e0214 */
[----:B------:R-:W4:Y:S01]  /*0770*/  LDG.E.CONSTANT R20, desc[UR10][R20.64] ;  /* 0x0000000a14147981 */ /* 0x000f22000c1e9900 */
[----:B------:R-:W-:-:S03]  /*0780*/  IMAD.WIDE R8, R17, 0x4, R6 ;  /* 0x0000000411087825 */ /* 0x000fc600078e0206 */
[----:B------:R-:W4:Y:S04]  /*0790*/  LDG.E.CONSTANT R23, desc[UR10][R4.64+0x8] ;  /* 0x0000080a04177981 */ /* 0x000f28000c1e9900 */
[----:B------:R-:W5:Y:S01]  /*07a0*/  LDG.E.CONSTANT R6, desc[UR10][R6.64] ;  /* 0x0000000a06067981 */ /* 0x000f62000c1e9900 */
[----:B------:R-:W-:-:S03]  /*07b0*/  IMAD.WIDE R10, R17, 0x4, R8 ;  /* 0x00000004110a7825 */ /* 0x000fc600078e0208 */
[----:B------:R-:W5:Y:S01]  /*07c0*/  LDG.E.CONSTANT R25, desc[UR10][R4.64+0xc] ;  /* 0x00000c0a04197981 */ /* 0x000f62000c1e9900 */
[----:B0-----:R-:W-:-:S03]  /*07d0*/  IMAD.WIDE R12, R17, 0x4, R10 ;  /* 0x00000004110c7825 */ /* 0x001fc600078e020a */
        /* <DEDUP_REMOVED lines=10> */
[----:B---3--:R-:W-:-:S04]  /*0880*/  FFMA R15, R18, R2, R15 ;  /* 0x00000002120f7223 */ /* 0x008fc8000000000f */
[----:B--2---:R-:W-:-:S04]  /*0890*/  FFMA R15, R14, R19, R15 ;  /* 0x000000130e0f7223 */ /* 0x004fc8000000000f */
[----:B----4-:R-:W-:-:S04]  /*08a0*/  FFMA R15, R20, R23, R15 ;  /* 0x00000017140f7223 */ /* 0x010fc8000000000f */
[----:B-----5:R-:W-:-:S04]  /*08b0*/  FFMA R15, R6, R25, R15 ;  /* 0x00000019060f7223 */ /* 0x020fc8000000000f */
[----:B------:R-:W-:-:S04]  /*08c0*/  FFMA R15, R8, R27, R15 ;  /* 0x0000001b080f7223 */ /* 0x000fc8000000000f */
[----:B------:R-:W-:-:S04]  /*08d0*/  FFMA R10, R10, R29, R15 ;  /* 0x0000001d0a0a7223 */ /* 0x000fc8000000000f */
[----:B------:R-:W-:-:S04]  /*08e0*/  FFMA R10, R13, R21, R10 ;  /* 0x000000150d0a7223 */ /* 0x000fc8000000000a */
[----:B------:R-:W-:-:S07]  /*08f0*/  FFMA R15, R17, R7, R10 ;  /* 0x00000007110f7223 */ /* 0x000fce000000000a */
.L_x_90:
        /* <DEDUP_REMOVED lines=9> */
[----:B-1----:R-:W-:-:S04]  /*0990*/  IMAD.WIDE R6, R7, 0x4, R4 ;  /* 0x0000000407067825 */ /* 0x002fc800078e0204 */
[----:B--2---:R-:W-:-:S04]  /*09a0*/  IMAD.WIDE.U32 R4, R3, 0x4, R8 ;  /* 0x0000000403047825 */ /* 0x004fc800078e0008 */
[C---:B------:R-:W-:Y:S01]  /*09b0*/  IMAD.WIDE R8, R13.reuse, 0x4, R6 ;  /* 0x000000040d087825 */ /* 0x040fe200078e0206 */
[----:B------:R-:W2:Y:S04]  /*09c0*/  LDG.E.CONSTANT R2, desc[UR10][R4.64] ;  /* 0x0000000a04027981 */ /* 0x000ea8000c1e9900 */
[----:B------:R-:W2:Y:S01]  /*09d0*/  LDG.E.CONSTANT R6, desc[UR10][R6.64] ;  /* 0x0000000a06067981 */ /* 0x000ea2000c1e9900 */
[----:B------:R-:W-:-:S03]  /*09e0*/  IMAD.WIDE R10, R13, 0x4, R8 ;  /* 0x000000040d0a7825 */ /* 0x000fc600078e0208 */
[----:B------:R-:W3:Y:S04]  /*09f0*/  LDG.E.CONSTANT R9, desc[UR10][R8.64] ;  /* 0x0000000a08097981 */ /* 0x000ee8000c1e9900 */
        /* <DEDUP_REMOVED lines=11> */
.L_x_91:
[----:B------:R-:W-:Y:S05]  /*0ab0*/  BRA.U !UP1, `(.L_x_87) ;  /* 0x0000000109487547 */ /* 0x000fea000b800000 */
[----:B------:R-:W0:Y:S01]  /*0ac0*/  LDC.64 R4, c[0x0][0x388] ;  /* 0x0000e200ff047b82 */ /* 0x000e220000000a00 */
[----:B------:R-:W1:Y:S01]  /*0ad0*/  LDCU UR5, c[0x0][0x3a0] ;  /* 0x00007400ff0577ac */ /* 0x000e620008000800 */
[----:B------:R-:W-:-:S06]  /*0ae0*/  UIADD3 UR4, UPT, UPT, -UR4, URZ, URZ ;  /* 0x000000ff04047290 */ /* 0x000fcc000fffe1ff */
[----:B------:R-:W2:Y:S01]  /*0af0*/  LDC.64 R6, c[0x0][0x380] ;  /* 0x0000e000ff067b82 */ /* 0x000ea20000000a00 */
[C---:B-1----:R-:W-:Y:S02]  /*0b00*/  IMAD R9, R3.reuse, UR5, R0 ;  /* 0x0000000503097c24 */ /* 0x042fe4000f8e0200 */
[----:B0-----:R-:W-:-:S03]  /*0b10*/  IMAD.WIDE.U32 R4, R3, 0x4, R4 ;  /* 0x0000000403047825 */ /* 0x001fc600078e0004 */
[----:B------:R-:W-:-:S07]  /*0b20*/  MOV R8, R4 ;  /* 0x0000000400087202 */ /* 0x000fce0000000f00 */
.L_x_92:
[----:B--2---:R-:W-:Y:S01]  /*0b30*/  IMAD.WIDE R2, R9, 0x4, R6 ;  /* 0x0000000409027825 */ /* 0x004fe200078e0206 */
[----:B------:R-:W-:-:S05]  /*0b40*/  MOV R4, R8 ;  /* 0x0000000800047202 */ /* 0x000fca0000000f00 */
[----:B------:R-:W2:Y:S04]  /*0b50*/  LDG.E.CONSTANT R2, desc[UR10][R2.64] ;  /* 0x0000000a02027981 */ /* 0x000ea8000c1e9900 */
[----:B------:R0:W2:Y:S01]  /*0b60*/  LDG.E.CONSTANT R4, desc[UR10][R4.64] ;  /* 0x0000000a04047981 */ /* 0x0000a2000c1e9900 */
[----:B------:R-:W-:Y:S01]  /*0b70*/  UIADD3 UR4, UPT, UPT, UR4, 0x1, URZ ;  /* 0x0000000104047890 */ /* 0x000fe2000fffe0ff */
[----:B------:R-:W-:Y:S02]  /*0b80*/  IADD3 R8, P0, PT, R8, 0x4, RZ ;  /* 0x0000000408087810 */ /* 0x000fe40007f1e0ff */
[----:B------:R-:W-:Y:S01]  /*0b90*/  IADD3 R9, PT, PT, R9, UR5, RZ ;  /* 0x0000000509097c10 */ /* 0x000fe2000fffe0ff */
[----:B------:R-:W-:Y:S01]  /*0ba0*/  UISETP.NE.AND UP0, UPT, UR4, URZ, UPT ;  /* 0x000000ff0400728c */ /* 0x000fe2000bf05270 */
[----:B0-----:R-:W-:Y:S01]  /*0bb0*/  IADD3.X R5, PT, PT, RZ, R5, RZ, P0, !PT ;  /* 0x00000005ff057210 */ /* 0x001fe200007fe4ff */
[----:B--2---:R-:W-:-:S07]  /*0bc0*/  FFMA R15, R2, R4, R15 ;  /* 0x00000004020f7223 */ /* 0x004fce000000000f */
[----:B------:R-:W-:Y:S05]  /*0bd0*/  BRA.U UP0, `(.L_x_92) ;  /* 0xfffffffd00d47547 */ /* 0x000fea000b83ffff */
.L_x_87:
        /* <DEDUP_REMOVED lines=16> */
.L_x_93:
        /* <DEDUP_REMOVED lines=10> */
.L_x_111:


//--------------------- .text._ZN3lux4cuda6matvec25gemv_row_major_f32_kernelEPKfS3_Pfiiff --------------------------
	.section	.text._ZN3lux4cuda6matvec25gemv_row_major_f32_kernelEPKfS3_Pfiiff,"ax",@progbits
	.align	128
        .global         _ZN3lux4cuda6matvec25gemv_row_major_f32_kernelEPKfS3_Pfiiff
        .type           _ZN3lux4cuda6matvec25gemv_row_major_f32_kernelEPKfS3_Pfiiff,@function
        .size           _ZN3lux4cuda6matvec25gemv_row_major_f32_kernelEPKfS3_Pfiiff,(.L_x_112 - _ZN3lux4cuda6matvec25gemv_row_major_f32_kernelEPKfS3_Pfiiff)
        .other          _ZN3lux4cuda6matvec25gemv_row_major_f32_kernelEPKfS3_Pfiiff,@"STO_CUDA_ENTRY STV_DEFAULT"
_ZN3lux4cuda6matvec25gemv_row_major_f32_kernelEPKfS3_Pfiiff:
.text._ZN3lux4cuda6matvec25gemv_row_major_f32_kernelEPKfS3_Pfiiff:
        /* <DEDUP_REMOVED lines=13> */
[----:B------:R-:W-:Y:S02]  /*00d0*/  UISETP.GE.U32.AND UP1, UPT, UR6, 0x8, UPT ;  /* 0x000000080600788c */ /* 0x000fe4000bf26070 */
[----:B------:R-:W-:Y:S01]  /*00e0*/  IMAD R3, R2, UR6, RZ ;  /* 0x0000000602037c24 */ /* 0x000fe2000f8e02ff */
[----:B------:R-:W-:Y:S01]  /*00f0*/  ULOP3.LUT UR5, UR6, 0x7, URZ, 0xc0, !UPT ;  /* 0x0000000706057892 */ /* 0x000fe2000f8ec0ff */
[----:B------:R-:W-:Y:S01]  /*0100*/  MOV R0, RZ ;  /* 0x000000ff00007202 */ /* 0x000fe20000000f00 */
[----:B------:R-:W-:Y:S02]  /*0110*/  UMOV UR4, URZ ;  /* 0x000000ff00047c82 */ /* 0x000fe40008000000 */
[----:B------:R-:W-:Y:S02]  /*0120*/  UISETP.NE.AND UP0, UPT, UR5, URZ, UPT ;  /* 0x000000ff0500728c */ /* 0x000fe4000bf05270 */
[----:B------:R-:W-:Y:S09]  /*0130*/  BRA.U !UP1, `(.L_x_95) ;  /* 0x0000000109b07547 */ /* 0x000ff2000b800000 */
[----:B------:R-:W0:Y:S01]  /*0140*/  LDCU.128 UR8, c[0x0][0x380] ;  /* 0x00007000ff0877ac */ /* 0x000e220008000c00 */
[----:B------:R-:W-:Y:S02]  /*0150*/  MOV R0, RZ ;  /* 0x000000ff00007202 */ /* 0x000fe40000000f00 */
[----:B------:R-:W-:Y:S01]  /*0160*/  MOV R8, R3 ;  /* 0x0000000300087202 */ /* 0x000fe20000000f00 */
[----:B------:R-:W-:Y:S02]  /*0170*/  ULOP3.LUT UR4, UR6, 0x7ffffff8, URZ, 0xc0, !UPT ;  /* 0x7ffffff806047892 */ /* 0x000fe4000f8ec0ff */
[----:B0-----:R-:W-:Y:S02]  /*0180*/  UIADD3 UR6, UP2, UPT, UR10, 0x10, URZ ;  /* 0x000000100a067890 */ /* 0x001fe4000ff5e0ff */
[----:B------:R-:W-:Y:S02]  /*0190*/  UIADD3 UR8, UP1, UPT, UR8, 0x10, URZ ;  /* 0x0000001008087890 */ /* 0x000fe4000ff3e0ff */
[----:B------:R-:W-:-:S02]  /*01a0*/  UIADD3.X UR7, UPT, UPT, URZ, UR11, URZ, UP2, !UPT ;  /* 0x0000000bff077290 */ /* 0x000fc400097fe4ff */
[----:B------:R-:W-:Y:S01]  /*01b0*/  MOV R4, UR6 ;  /* 0x0000000600047c02 */ /* 0x000fe20008000f00 */
[----:B------:R-:W-:Y:S02]  /*01c0*/  UIADD3 UR10, UPT, UPT, -UR4, URZ, URZ ;  /* 0x000000ff040a7290 */ /* 0x000fe4000fffe1ff */
[----:B------:R-:W-:Y:S01]  /*01d0*/  UIADD3.X UR9, UPT, UPT, URZ, UR9, URZ, UP1, !UPT ;  /* 0x00000009ff097290 */ /* 0x000fe20008ffe4ff */
[----:B------:R-:W-:-:S11]  /*01e0*/  MOV R5, UR7 ;  /* 0x0000000700057c02 */ /* 0x000fd60008000f00 */
.L_x_96:
[----:B------:R-:W-:Y:S01]  /*01f0*/  MOV R6, UR8 ;  /* 0x0000000800067c02 */ /* 0x000fe20008000f00 */
[----:B------:R-:W2:Y:S01]  /*0200*/  LDG.E.CONSTANT R14, desc[UR12][R4.64+-0x10] ;  /* 0xfffff00c040e7981 */ /* 0x000ea2000c1e9900 */
[----:B------:R-:W-:-:S03]  /*0210*/  MOV R7, UR9 ;  /* 0x0000000900077c02 */ /* 0x000fc60008000f00 */
[----:B------:R-:W3:Y:S01]  /*0220*/  LDG.E.CONSTANT R15, desc[UR12][R4.64+-0xc] ;  /* 0xfffff40c040f7981 */ /* 0x000ee2000c1e9900 */
[----:B------:R-:W-:-:S03]  /*0230*/  IMAD.WIDE R6, R8, 0x4, R6 ;  /* 0x0000000408067825 */ /* 0x000fc600078e0206 */
[----:B------:R-:W4:Y:S04]  /*0240*/  LDG.E.CONSTANT R17, desc[UR12][R4.64+-0x8] ;  /* 0xfffff80c04117981 */ /* 0x000f28000c1e9900 */
        /* <DEDUP_REMOVED lines=12> */
[----:B------:R0:W5:Y:S01]  /*0310*/  LDG.E.CONSTANT R12, desc[UR12][R4.64+0xc] ;  /* 0x00000c0c040c7981 */ /* 0x000162000c1e9900 */
[----:B------:R-:W-:-:S04]  /*0320*/  UIADD3 UR10, UPT, UPT, UR10, 0x8, URZ ;  /* 0x000000080a0a7890 */ /* 0x000fc8000fffe0ff */
[----:B------:R-:W-:Y:S01]  /*0330*/  UISETP.NE.AND UP1, UPT, UR10, URZ, UPT ;  /* 0x000000ff0a00728c */ /* 0x000fe2000bf25270 */
[----:B------:R-:W-:Y:S02]  /*0340*/  IADD3 R8, PT, PT, R8, 0x8, RZ ;  /* 0x0000000808087810 */ /* 0x000fe40007ffe0ff */
[----:B0-----:R-:W-:-:S04]  /*0350*/  IADD3 R4, P0, PT, R4, 0x20, RZ ;  /* 0x0000002004047810 */ /* 0x001fc80007f1e0ff */
[----:B------:R-:W-:Y:S01]  /*0360*/  IADD3.X R5, PT, PT, RZ, R5, RZ, P0, !PT ;  /* 0x00000005ff057210 */ /* 0x000fe200007fe4ff */
[----:B--2---:R-:W-:-:S04]  /*0370*/  FFMA R13, R13, R14, R0 ;  /* 0x0000000e0d0d7223 */ /* 0x004fc80000000000 */
[----:B---3--:R-:W-:-:S04]  /*0380*/  FFMA R13, R16, R15, R13 ;  /* 0x0000000f100d7223 */ /* 0x008fc8000000000d */
[----:B----4-:R-:W-:-:S04]  /*0390*/  FFMA R13, R18, R17, R13 ;  /* 0x00000011120d7223 */ /* 0x010fc8000000000d */
[----:B-----5:R-:W-:-:S04]  /*03a0*/  FFMA R13, R20, R19, R13 ;  /* 0x00000013140d7223 */ /* 0x020fc8000000000d */
[----:B------:R-:W-:-:S04]  /*03b0*/  FFMA R13, R22, R21, R13 ;  /* 0x00000015160d7223 */ /* 0x000fc8000000000d */
[----:B------:R-:W-:-:S04]  /*03c0*/  FFMA R24, R24, R23, R13 ;  /* 0x0000001718187223 */ /* 0x000fc8000000000d */
[----:B------:R-:W-:-:S04]  /*03d0*/  FFMA R10, R9, R10, R24 ;  /* 0x0000000a090a7223 */ /* 0x000fc80000000018 */
[----:B------:R-:W-:Y:S01]  /*03e0*/  FFMA R0, R11, R12, R10 ;  /* 0x0000000c0b007223 */ /* 0x000fe2000000000a */
[----:B------:R-:W-:Y:S06]  /*03f0*/  BRA.U UP1, `(.L_x_96) ;  /* 0xfffffffd017c7547 */ /* 0x000fec000b83ffff */
.L_x_95:
[----:B------:R-:W-:Y:S05]  /*0400*/  BRA.U !UP0, `(.L_x_94) ;  /* 0x0000000108447547 */ /* 0x000fea000b800000 */
[----:B------:R-:W0:Y:S01]  /*0410*/  LDC.64 R8, c[0x0][0x380] ;  /* 0x0000e000ff087b82 */ /* 0x000e220000000a00 */
[----:B------:R-:W1:Y:S01]  /*0420*/  LDCU.64 UR6, c[0x0][0x388] ;  /* 0x00007100ff0677ac */ /* 0x000e620008000a00 */
[----:B------:R-:W-:Y:S01]  /*0430*/  IADD3 R3, PT, PT, R3, UR4, RZ ;  /* 0x0000000403037c10 */ /* 0x000fe2000fffe0ff */
[----:B------:R-:W-:Y:S02]  /*0440*/  UIADD3 UR5, UPT, UPT, -UR5, URZ, URZ ;  /* 0x000000ff05057290 */ /* 0x000fe4000fffe1ff */
[----:B-1----:R-:W-:-:S12]  /*0450*/  UIMAD.WIDE.U32 UR6, UR4, 0x4, UR6 ;  /* 0x00000004040678a5 */ /* 0x002fd8000f8e0006 */
.L_x_97:
[----:B------:R-:W-:Y:S01]  /*0460*/  MOV R6, UR6 ;  /* 0x0000000600067c02 */ /* 0x000fe20008000f00 */
[----:B0-----:R-:W-:Y:S01]  /*0470*/  IMAD.WIDE R4, R3, 0x4, R8 ;  /* 0x0000000403047825 */ /* 0x001fe200078e0208 */
[----:B------:R-:W-:-:S05]  /*0480*/  MOV R7, UR7 ;  /* 0x0000000700077c02 */ /* 0x000fca0008000f00 */
[----:B------:R-:W2:Y:S04]  /*0490*/  LDG.E.CONSTANT R5, desc[UR12][R4.64] ;  /* 0x0000000c04057981 */ /* 0x000ea8000c1e9900 */
[----:B------:R-:W2:Y:S01]  /*04a0*/  LDG.E.CONSTANT R6, desc[UR12][R6.64] ;  /* 0x0000000c06067981 */ /* 0x000ea2000c1e9900 */
[----:B------:R-:W-:Y:S01]  /*04b0*/  UIADD3 UR6, UP0, UPT, UR6, 0x4, URZ ;  /* 0x0000000406067890 */ /* 0x000fe2000ff1e0ff */
[----:B------:R-:W-:Y:S01]  /*04c0*/  IADD3 R3, PT, PT, R3, 0x1, RZ ;  /* 0x0000000103037810 */ /* 0x000fe20007ffe0ff */
[----:B------:R-:W-:Y:S02]  /*04d0*/  UIADD3 UR5, UPT, UPT, UR5, 0x1, URZ ;  /* 0x0000000105057890 */ /* 0x000fe4000fffe0ff */
[----:B------:R-:W-:Y:S02]  /*04e0*/  UIADD3.X UR7, UPT, UPT, URZ, UR7, URZ, UP0, !UPT ;  /* 0x00000007ff077290 */ /* 0x000fe400087fe4ff */
[----:B------:R-:W-:Y:S01]  /*04f0*/  UISETP.NE.AND UP0, UPT, UR5, URZ, UPT ;  /* 0x000000ff0500728c */ /* 0x000fe2000bf05270 */
[----:B--2---:R-:W-:-:S08]  /*0500*/  FFMA R0, R5, R6, R0 ;  /* 0x0000000605007223 */ /* 0x004fd00000000000 */
[----:B------:R-:W-:Y:S05]  /*0510*/  BRA.U UP0, `(.L_x_97) ;  /* 0xfffffffd00d07547 */ /* 0x000fea000b83ffff */
.L_x_94:
        /* <DEDUP_REMOVED lines=16> */
.L_x_98:
        /* <DEDUP_REMOVED lines=14> */
.L_x_112:


//--------------------- .nv.shared._ZN3lux4cuda6matvec14dot_f32_kernelEPKfS3_Pfi --------------------------
	.section	.nv.shared._ZN3lux4cuda6matvec14dot_f32_kernelEPKfS3_Pfi,"aw",@nobits
	.sectionflags	@""
	.align	16
	.zero		1024


//--------------------- .nv.shared.reserved.0     --------------------------
	.section	.nv.shared.reserved.0,"aw",@nobits
	.weak		__nv_reservedSMEM_offset_0_alias
	.size		__nv_reservedSMEM_offset_0_alias, 0, 64
	.other		__nv_reservedSMEM_offset_0_alias,@"STO_CUDA_RESERVED_SHARED STV_DEFAULT"
__nv_reservedSMEM_offset_0_alias:
	.zero		0
	.zero		64


//--------------------- .nv.shared._ZN3lux4cuda6matvec15scal_f32_kernelEPfif --------------------------
	.section	.nv.shared._ZN3lux4cuda6matvec15scal_f32_kernelEPfif,"aw",@nobits
	.sectionflags	@""
	.align	16
	.zero		1024


//--------------------- .nv.shared._ZN3lux4cuda6matvec15axpy_f32_kernelEPKfPfif --------------------------
	.section	.nv.shared._ZN3lux4cuda6matvec15axpy_f32_kernelEPKfPfif,"aw",@nobits
	.sectionflags	@""
	.align	16
	.zero		1024


//--------------------- .nv.shared._ZN3lux4cuda6matvec19gemv_csr_f32_kernelEPKfPKiS5_S3_Pfiff --------------------------
	.section	.nv.shared._ZN3lux4cuda6matvec19gemv_csr_f32_kernelEPKfPKiS5_S3_Pfiff,"aw",@nobits
	.sectionflags	@""
	.align	16
	.zero		1024


//--------------------- .nv.shared._ZN3lux4cuda6matvec22gemv_banded_f32_kernelEPKfS3_Pfiiiiiff --------------------------
	.section	.nv.shared._ZN3lux4cuda6matvec22gemv_banded_f32_kernelEPKfS3_Pfiiiiiff,"aw",@nobits
	.sectionflags	@""
	.align	16
	.zero		1024


//--------------------- .nv.shared._ZN3lux4cuda6matvec25gemv_symmetric_f32_kernelEPKfS3_Pfibff --------------------------
	.section	.nv.shared._ZN3lux4cuda6matvec25gemv_symmetric_f32_kernelEPKfS3_Pfibff,"aw",@nobits
	.sectionflags	@""
	.align	16
	.zero		1024


//--------------------- .nv.shared._ZN3lux4cuda6matvec23gemv_batched_f32_kernelEPKPKfS5_PKPfiiiff --------------------------
	.section	.nv.shared._ZN3lux4cuda6matvec23gemv_batched_f32_kernelEPKPKfS5_PKPfiiiff,"aw",@nobits
	.sectionflags	@""
	.align	16
	.zero		1024


//--------------------- .nv.shared._ZN3lux4cuda6matvec31gemv_strided_batched_f32_kernelEPKfS3_Pfiiiiiiff --------------------------
	.section	.nv.shared._ZN3lux4cuda6matvec31gemv_strided_batched_f32_kernelEPKfS3_Pfiiiiiiff,"aw",@nobits
	.sectionflags	@""
	.align	16
	.zero		1024


//--------------------- .nv.shared._ZN3lux4cuda6matvec15gemv_f16_kernelEPK6__halfS4_PS2_iiff --------------------------
	.section	.nv.shared._ZN3lux4cuda6matvec15gemv_f16_kernelEPK6__halfS4_PS2_iiff,"aw",@nobits
	.sectionflags	@""
	.align	16
	.zero		1024


//--------------------- .nv.shared._ZN3lux4cuda6matvec26gemv_vectorized_f32_kernelEPKfS3_Pfiiff --------------------------
	.section	.nv.shared._ZN3lux4cuda6matvec26gemv_vectorized_f32_kernelEPKfS3_Pfiiff,"aw",@nobits
	.sectionflags	@""
	.align	16
	.zero		1024


//--------------------- .nv.shared._ZN3lux4cuda6matvec21gemv_tiled_f32_kernelEPKfS3_Pfiiff --------------------------
	.section	.nv.shared._ZN3lux4cuda6matvec21gemv_tiled_f32_kernelEPKfS3_Pfiiff,"aw",@nobits
	.sectionflags	@""
	.align	16
.nv.shared._ZN3lux4cuda6matvec21gemv_tiled_f32_kernelEPKfS3_Pfiiff:
	.zero		1664


//--------------------- .nv.shared._ZN3lux4cuda6matvec16gemvt_f32_kernelEPKfS3_Pfiiff --------------------------
	.section	.nv.shared._ZN3lux4cuda6matvec16gemvt_f32_kernelEPKfS3_Pfiiff,"aw",@nobits
	.sectionflags	@""
	.align	16
	.zero		1024


//--------------------- .nv.shared._ZN3lux4cuda6matvec25gemv_col_major_f32_kernelEPKfS3_Pfiiiff --------------------------
	.section	.nv.shared._ZN3lux4cuda6matvec25gemv_col_major_f32_kernelEPKfS3_Pfiiiff,"aw",@nobits
	.sectionflags	@""
	.align	16
	.zero		1024


//--------------------- .nv.shared._ZN3lux4cuda6matvec25gemv_row_major_f32_kernelEPKfS3_Pfiiff --------------------------
	.section	.nv.shared._ZN3lux4cuda6matvec25gemv_row_major_f32_kernelEPKfS3_Pfiiff,"aw",@nobits
	.sectionflags	@""
	.align	16
	.zero		1024


//--------------------- .nv.constant0._ZN3lux4cuda6matvec14dot_f32_kernelEPKfS3_Pfi --------------------------
	.section	.nv.constant0._ZN3lux4cuda6matvec14dot_f32_kernelEPKfS3_Pfi,"a",@progbits
	.sectionflags	@""
	.align	4
.nv.constant0._ZN3lux4cuda6matvec14dot_f32_kernelEPKfS3_Pfi:
	.zero		924


//--------------------- .nv.constant0._ZN3lux4cuda6matvec15scal_f32_kernelEPfif --------------------------
	.section	.nv.constant0._ZN3lux4cuda6matvec15scal_f32_kernelEPfif,"a",@progbits
	.sectionflags	@""
	.align	4
.nv.constant0._ZN3lux4cuda6matvec15scal_f32_kernelEPfif:
	.zero		912


//--------------------- .nv.constant0._ZN3lux4cuda6matvec15axpy_f32_kernelEPKfPfif --------------------------
	.section	.nv.constant0._ZN3lux4cuda6matvec15axpy_f32_kernelEPKfPfif,"a",@progbits
	.sectionflags	@""
	.align	4
.nv.constant0._ZN3lux4cuda6matvec15axpy_f32_kernelEPKfPfif:
	.zero		920


//--------------------- .nv.constant0._ZN3lux4cuda6matvec19gemv_csr_f32_kernelEPKfPKiS5_S3_Pfiff --------------------------
	.section	.nv.constant0._ZN3lux4cuda6matvec19gemv_csr_f32_kernelEPKfPKiS5_S3_Pfiff,"a",@progbits
	.sectionflags	@""
	.align	4
.nv.constant0._ZN3lux4cuda6matvec19gemv_csr_f32_kernelEPKfPKiS5_S3_Pfiff:
	.zero		948


//--------------------- .nv.constant0._ZN3lux4cuda6matvec22gemv_banded_f32_kernelEPKfS3_Pfiiiiiff --------------------------
	.section	.nv.constant0._ZN3lux4cuda6matvec22gemv_banded_f32_kernelEPKfS3_Pfiiiiiff,"a",@progbits
	.sectionflags	@""
	.align	4
.nv.constant0._ZN3lux4cuda6matvec22gemv_banded_f32_kernelEPKfS3_Pfiiiiiff:
	.zero		948


//--------------------- .nv.constant0._ZN3lux4cuda6matvec25gemv_symmetric_f32_kernelEPKfS3_Pfibff --------------------------
	.section	.nv.constant0._ZN3lux4cuda6matvec25gemv_symmetric_f32_kernelEPKfS3_Pfibff,"a",@progbits
	.sectionflags	@""
	.align	4
.nv.constant0._ZN3lux4cuda6matvec25gemv_symmetric_f32_kernelEPKfS3_Pfibff:
	.zero		936


//--------------------- .nv.constant0._ZN3lux4cuda6matvec23gemv_batched_f32_kernelEPKPKfS5_PKPfiiiff --------------------------
	.section	.nv.constant0._ZN3lux4cuda6matvec23gemv_batched_f32_kernelEPKPKfS5_PKPfiiiff,"a",@progbits
	.sectionflags	@""
	.align	4
.nv.constant0._ZN3lux4cuda6matvec23gemv_batched_f32_kernelEPKPKfS5_PKPfiiiff:
	.zero		940


//--------------------- .nv.constant0._ZN3lux4cuda6matvec31gemv_strided_batched_f32_kernelEPKfS3_Pfiiiiiiff --------------------------
	.section	.nv.constant0._ZN3lux4cuda6matvec31gemv_strided_batched_f32_kernelEPKfS3_Pfiiiiiiff,"a",@progbits
	.sectionflags	@""
	.align	4
.nv.constant0._ZN3lux4cuda6matvec31gemv_strided_batched_f32_kernelEPKfS3_Pfiiiiiiff:
	.zero		952


//--------------------- .nv.constant0._ZN3lux4cuda6matvec15gemv_f16_kernelEPK6__halfS4_PS2_iiff --------------------------
	.section	.nv.constant0._ZN3lux4cuda6matvec15gemv_f16_kernelEPK6__halfS4_PS2_iiff,"a",@progbits
	.sectionflags	@""
	.align	4
.nv.constant0._ZN3lux4cuda6matvec15gemv_f16_kernelEPK6__halfS4_PS2_iiff:
	.zero		936


//--------------------- .nv.constant0._ZN3lux4cuda6matvec26gemv_vectorized_f32_kernelEPKfS3_Pfiiff --------------------------
	.section	.nv.constant0._ZN3lux4cuda6matvec26gemv_vectorized_f32_kernelEPKfS3_Pfiiff,"a",@progbits
	.sectionflags	@""
	.align	4
.nv.constant0._ZN3lux4cuda6matvec26gemv_vectorized_f32_kernelEPKfS3_Pfiiff:
	.zero		936


//--------------------- .nv.constant0._ZN3lux4cuda6matvec21gemv_tiled_f32_kernelEPKfS3_Pfiiff --------------------------
	.section	.nv.constant0._ZN3lux4cuda6matvec21gemv_tiled_f32_kernelEPKfS3_Pfiiff,"a",@progbits
	.sectionflags	@""
	.align	4
.nv.constant0._ZN3lux4cuda6matvec21gemv_tiled_f32_kernelEPKfS3_Pfiiff:
	.zero		936


//--------------------- .nv.constant0._ZN3lux4cuda6matvec16gemvt_f32_kernelEPKfS3_Pfiiff --------------------------
	.section	.nv.constant0._ZN3lux4cuda6matvec16gemvt_f32_kernelEPKfS3_Pfiiff,"a",@progbits
	.sectionflags	@""
	.align	4
.nv.constant0._ZN3lux4cuda6matvec16gemvt_f32_kernelEPKfS3_Pfiiff:
	.zero		936


//--------------------- .nv.constant0._ZN3lux4cuda6matvec25gemv_col_major_f32_kernelEPKfS3_Pfiiiff --------------------------
	.section	.nv.constant0._ZN3lux4cuda6matvec25gemv_col_major_f32_kernelEPKfS3_Pfiiiff,"a",@progbits
	.sectionflags	@""
	.align	4
.nv.constant0._ZN3lux4cuda6matvec25gemv_col_major_f32_kernelEPKfS3_Pfiiiff:
	.zero		940


//--------------------- .nv.constant0._ZN3lux4cuda6matvec25gemv_row_major_f32_kernelEPKfS3_Pfiiff --------------------------
	.section	.nv.constant0._ZN3lux4cuda6matvec25gemv_row_major_f32_kernelEPKfS3_Pfiiff,"a",@progbits
	.sectionflags	@""
	.align	4
.nv.constant0._ZN3lux4cuda6matvec25gemv_row_major_f32_kernelEPKfS3_Pfiiff:
	.zero		936


//--------------------- SYMBOLS --------------------------

	.type		.nv.reservedSmem.offset0,@object
	.size		.nv.reservedSmem.offset0,0x4
	.type		.nv.reservedSmem.cap,@object
	.size		.nv.reservedSmem.cap,0x4
